// auto-generated by cutlass_sweep.sparse_gemm — config: {"arch": "sm_90", "cluster_m": 2, "cluster_n": 1, "dtype": "bf16", "tile_k": 128, "tile_m": 256, "tile_n": 256}
#include "cutlass/cutlass.h"
#include "cutlass/gemm/collective/collective_builder.hpp"
#include "cutlass/gemm/device/gemm_universal_adapter.h"
#include "cutlass/gemm/kernel/gemm_universal.hpp"
#include "cutlass/epilogue/collective/collective_builder.hpp"

using Elem = cutlass::bfloat16_t;
using Acc  = float;
using TileShape    = cute::Shape<cute::_256, cute::_256, cute::_128>;
using ClusterShape = cute::Shape<cute::_2, cute::_1, cute::_1>;

using CollectiveEpilogue = typename cutlass::epilogue::collective::CollectiveBuilder<
    cutlass::arch::Sm90, cutlass::arch::OpClassSparseTensorOp,
    TileShape, ClusterShape,
    cutlass::epilogue::collective::EpilogueTileAuto,
    Acc, Acc,
    Acc, cutlass::layout::ColumnMajor, 128 / cutlass::sizeof_bits<Acc>::value,
    Acc, cutlass::layout::ColumnMajor, 128 / cutlass::sizeof_bits<Acc>::value,
    cutlass::epilogue::collective::EpilogueScheduleAuto
  >::CollectiveOp;

using CollectiveMainloop = typename cutlass::gemm::collective::CollectiveBuilder<
    cutlass::arch::Sm90, cutlass::arch::OpClassSparseTensorOp,
    Elem, cutlass::layout::RowMajor, 128 / cutlass::sizeof_bits<Elem>::value,
    Elem, cutlass::layout::ColumnMajor, 128 / cutlass::sizeof_bits<Elem>::value,
    Acc,
    TileShape, ClusterShape,
    cutlass::gemm::collective::StageCountAutoCarveout<static_cast<int>(sizeof(typename CollectiveEpilogue::SharedStorage))>,
    cutlass::gemm::collective::KernelScheduleAuto
  >::CollectiveOp;

using GemmKernel = cutlass::gemm::kernel::GemmUniversal<
    cute::Shape<int,int,int,int>,
    CollectiveMainloop,
    CollectiveEpilogue
>;
using Gemm = cutlass::gemm::device::GemmUniversalAdapter<GemmKernel>;

auto* _anchor = &cutlass::device_kernel<GemmKernel>;


// ===== COMPILED SASS (sm_90a) =====

	.target	sm_90a

	.elftype	@"ET_EXEC"


//--------------------- .note.nv.tkinfo           --------------------------
	.section	.note.nv.tkinfo,"",@"SHT_NOTE"
	.sectionflags	@"SHF_NOTE_NV_TKINFO"
	.tkinfo
        /*0018*/ 	.word	0x00000002
        /*0030*/ 	.string	""
        /*0030*/ 	.string	"ptxas"
        /*0030*/ 	.string	"Cuda compilation tools, release 13.0, V13.0.88"
        /*0030*/ 	.string	"Build cuda_13.0.r13.0/compiler.36424714_0"
        /*0030*/ 	.string	"-arch sm_90a -m 64 "



//--------------------- .note.nv.cuinfo           --------------------------
	.section	.note.nv.cuinfo,"",@"SHT_NOTE"
	.sectionflags	@"SHF_NOTE_NV_CUINFO"
        /*0018*/ 	.short	0x0002
        /*001a*/ 	.short	0x005a
        /*001c*/ 	.short	0x0082
	.zero		2


//--------------------- .nv.info                  --------------------------
	.section	.nv.info,"",@"SHT_CUDA_INFO"
	.align	4


	//----- nvinfo : EIATTR_REGCOUNT
	.align		4
        /*0000*/ 	.byte	0x04, 0x2f
        /*0002*/ 	.short	(.L_12 - .L_11)
	.align		4
.L_11:
        /*0004*/ 	.word	index@(_ZN7cutlass13device_kernelINS_4gemm6kernel13GemmUniversalIN4cute5tupleIJiiiiEEENS1_10collective13CollectiveMmaINS1_40MainloopSm90TmaGmmaWarpSpecializedSparseILi2ENS5_IJNS4_1CILi2EEENSA_ILi1EEESC_EEENS1_35KernelTmaWarpSpecializedCooperativeEEENS5_IJNSA_ILi256EEESG_NSA_ILi128EEEEEENS_10bfloat16_tENS5_IJNS4_6LayoutINS5_IJiNS5_IJSB_iEEEiEEENS5_IJlNS5_IJSC_SB_EEElEEEEENSK_INS5_IJNS5_IJNS5_IJNSA_ILi8EEESB_NSA_ILi4EEEEEEiEEENS5_IJNS5_IJNSA_ILi16EEESB_SR_EEEiEEEiEEENS5_IJNS5_IJNS5_IJSH_SU_NSA_ILi2048EEEEEENSA_ILi8192EEEEEENS5_IJNS5_IJSC_NSA_ILi1024EEENSA_ILi32EEEEEElEEElEEEEEEEESJ_NS5_IJlSC_lEEENS4_8TiledMMAINS4_8MMA_AtomIJNS4_4SM904GMMA6SPARSE29GMMA_64x256x32_F32BF16BF16_SSILNS1D_5MajorE0ELS1G_0ELNS1D_7ScaleInE1ELS1H_1ELNS1D_9SparseSelE0EEEEEENSK_ISD_NS5_IJSC_NSA_ILi0EEES1L_EEEEENS5_IJNS4_10UnderscoreES1O_S1O_EEEEENS4_13SM90_TMA_LOADENS4_14ComposedLayoutINS4_7SwizzleILi3ELi4ELi3EEENS4_25smem_sparse_ptr_flag_bitsILi2ELi16EEENSK_INS5_IJNS5_IJSC_SQ_EEENS5_IJSB_NSA_ILi64EEEEEEEEENS5_IJNS5_IJS1L_SH_EEESN_EEEEEEEvNS4_8identityENS4_23SM90_TMA_LOAD_MULTICASTENS1S_IS1U_NS4_18smem_ptr_flag_bitsILi16EEENSK_INS5_IJSQ_S1Y_EEENS5_IJS1Y_SC_EEEEEEEvS25_EENS_8epilogue10collective6detail29Sm90TmaWarpSpecializedAdapterINS2F_15DefaultEpilogueIfNS5_IJSC_llEEES2J_NS2E_6thread17LinearCombinationIfLi1EffLNS2K_9ScaleType4KindE0ELNS_15FloatRoundStyleE2EfEENS1_15EpilogueDefaultEEEEEvvEEEEvNT_6ParamsE)
        /*0008*/ 	.word	0x000000a8


	//----- nvinfo : EIATTR_FRAME_SIZE
	.align		4
.L_12:
        /*000c*/ 	.byte	0x04, 0x11
        /*000e*/ 	.short	(.L_14 - .L_13)
	.align		4
.L_13:
        /*0010*/ 	.word	index@(_ZN7cutlass13device_kernelINS_4gemm6kernel13GemmUniversalIN4cute5tupleIJiiiiEEENS1_10collective13CollectiveMmaINS1_40MainloopSm90TmaGmmaWarpSpecializedSparseILi2ENS5_IJNS4_1CILi2EEENSA_ILi1EEESC_EEENS1_35KernelTmaWarpSpecializedCooperativeEEENS5_IJNSA_ILi256EEESG_NSA_ILi128EEEEEENS_10bfloat16_tENS5_IJNS4_6LayoutINS5_IJiNS5_IJSB_iEEEiEEENS5_IJlNS5_IJSC_SB_EEElEEEEENSK_INS5_IJNS5_IJNS5_IJNSA_ILi8EEESB_NSA_ILi4EEEEEEiEEENS5_IJNS5_IJNSA_ILi16EEESB_SR_EEEiEEEiEEENS5_IJNS5_IJNS5_IJSH_SU_NSA_ILi2048EEEEEENSA_ILi8192EEEEEENS5_IJNS5_IJSC_NSA_ILi1024EEENSA_ILi32EEEEEElEEElEEEEEEEESJ_NS5_IJlSC_lEEENS4_8TiledMMAINS4_8MMA_AtomIJNS4_4SM904GMMA6SPARSE29GMMA_64x256x32_F32BF16BF16_SSILNS1D_5MajorE0ELS1G_0ELNS1D_7ScaleInE1ELS1H_1ELNS1D_9SparseSelE0EEEEEENSK_ISD_NS5_IJSC_NSA_ILi0EEES1L_EEEEENS5_IJNS4_10UnderscoreES1O_S1O_EEEEENS4_13SM90_TMA_LOADENS4_14ComposedLayoutINS4_7SwizzleILi3ELi4ELi3EEENS4_25smem_sparse_ptr_flag_bitsILi2ELi16EEENSK_INS5_IJNS5_IJSC_SQ_EEENS5_IJSB_NSA_ILi64EEEEEEEEENS5_IJNS5_IJS1L_SH_EEESN_EEEEEEEvNS4_8identityENS4_23SM90_TMA_LOAD_MULTICASTENS1S_IS1U_NS4_18smem_ptr_flag_bitsILi16EEENSK_INS5_IJSQ_S1Y_EEENS5_IJS1Y_SC_EEEEEEEvS25_EENS_8epilogue10collective6detail29Sm90TmaWarpSpecializedAdapterINS2F_15DefaultEpilogueIfNS5_IJSC_llEEES2J_NS2E_6thread17LinearCombinationIfLi1EffLNS2K_9ScaleType4KindE0ELNS_15FloatRoundStyleE2EfEENS1_15EpilogueDefaultEEEEEvvEEEEvNT_6ParamsE)
        /*0014*/ 	.word	0x00000a68


	//----- nvinfo : EIATTR_MIN_STACK_SIZE
	.align		4
.L_14:
        /*0018*/ 	.byte	0x04, 0x12
        /*001a*/ 	.short	(.L_16 - .L_15)
	.align		4
.L_15:
        /*001c*/ 	.word	index@(_ZN7cutlass13device_kernelINS_4gemm6kernel13GemmUniversalIN4cute5tupleIJiiiiEEENS1_10collective13CollectiveMmaINS1_40MainloopSm90TmaGmmaWarpSpecializedSparseILi2ENS5_IJNS4_1CILi2EEENSA_ILi1EEESC_EEENS1_35KernelTmaWarpSpecializedCooperativeEEENS5_IJNSA_ILi256EEESG_NSA_ILi128EEEEEENS_10bfloat16_tENS5_IJNS4_6LayoutINS5_IJiNS5_IJSB_iEEEiEEENS5_IJlNS5_IJSC_SB_EEElEEEEENSK_INS5_IJNS5_IJNS5_IJNSA_ILi8EEESB_NSA_ILi4EEEEEEiEEENS5_IJNS5_IJNSA_ILi16EEESB_SR_EEEiEEEiEEENS5_IJNS5_IJNS5_IJSH_SU_NSA_ILi2048EEEEEENSA_ILi8192EEEEEENS5_IJNS5_IJSC_NSA_ILi1024EEENSA_ILi32EEEEEElEEElEEEEEEEESJ_NS5_IJlSC_lEEENS4_8TiledMMAINS4_8MMA_AtomIJNS4_4SM904GMMA6SPARSE29GMMA_64x256x32_F32BF16BF16_SSILNS1D_5MajorE0ELS1G_0ELNS1D_7ScaleInE1ELS1H_1ELNS1D_9SparseSelE0EEEEEENSK_ISD_NS5_IJSC_NSA_ILi0EEES1L_EEEEENS5_IJNS4_10UnderscoreES1O_S1O_EEEEENS4_13SM90_TMA_LOADENS4_14ComposedLayoutINS4_7SwizzleILi3ELi4ELi3EEENS4_25smem_sparse_ptr_flag_bitsILi2ELi16EEENSK_INS5_IJNS5_IJSC_SQ_EEENS5_IJSB_NSA_ILi64EEEEEEEEENS5_IJNS5_IJS1L_SH_EEESN_EEEEEEEvNS4_8identityENS4_23SM90_TMA_LOAD_MULTICASTENS1S_IS1U_NS4_18smem_ptr_flag_bitsILi16EEENSK_INS5_IJSQ_S1Y_EEENS5_IJS1Y_SC_EEEEEEEvS25_EENS_8epilogue10collective6detail29Sm90TmaWarpSpecializedAdapterINS2F_15DefaultEpilogueIfNS5_IJSC_llEEES2J_NS2E_6thread17LinearCombinationIfLi1EffLNS2K_9ScaleType4KindE0ELNS_15FloatRoundStyleE2EfEENS1_15EpilogueDefaultEEEEEvvEEEEvNT_6ParamsE)
        /*0020*/ 	.word	0x00000a68
.L_16:


//--------------------- .nv.compat                --------------------------
	.section	.nv.compat,"",@"SHT_CUDA_COMPAT_INFO"
	.align	4
        /*0000*/ 	.byte	0x02, 0x09, 0x01, 0x00, 0x02, 0x02, 0x04, 0x00, 0x02, 0x05, 0x05, 0x00, 0x03, 0x07, 0x01, 0x01
        /*0010*/ 	.byte	0x02, 0x03, 0x01, 0x00, 0x02, 0x06, 0x01, 0x00, 0x04, 0x0b, 0x08, 0x00, 0x00, 0x00, 0x00, 0x00
        /*0020*/ 	.byte	0x00, 0x00, 0x00, 0x00


//--------------------- .nv.info._ZN7cutlass13device_kernelINS_4gemm6kernel13GemmUniversalIN4cute5tupleIJiiiiEEENS1_10collective13CollectiveMmaINS1_40MainloopSm90TmaGmmaWarpSpecializedSparseILi2ENS5_IJNS4_1CILi2EEENSA_ILi1EEESC_EEENS1_35KernelTmaWarpSpecializedCooperativeEEENS5_IJNSA_ILi256EEESG_NSA_ILi128EEEEEENS_10bfloat16_tENS5_IJNS4_6LayoutINS5_IJiNS5_IJSB_iEEEiEEENS5_IJlNS5_IJSC_SB_EEElEEEEENSK_INS5_IJNS5_IJNS5_IJNSA_ILi8EEESB_NSA_ILi4EEEEEEiEEENS5_IJNS5_IJNSA_ILi16EEESB_SR_EEEiEEEiEEENS5_IJNS5_IJNS5_IJSH_SU_NSA_ILi2048EEEEEENSA_ILi8192EEEEEENS5_IJNS5_IJSC_NSA_ILi1024EEENSA_ILi32EEEEEElEEElEEEEEEEESJ_NS5_IJlSC_lEEENS4_8TiledMMAINS4_8MMA_AtomIJNS4_4SM904GMMA6SPARSE29GMMA_64x256x32_F32BF16BF16_SSILNS1D_5MajorE0ELS1G_0ELNS1D_7ScaleInE1ELS1H_1ELNS1D_9SparseSelE0EEEEEENSK_ISD_NS5_IJSC_NSA_ILi0EEES1L_EEEEENS5_IJNS4_10UnderscoreES1O_S1O_EEEEENS4_13SM90_TMA_LOADENS4_14ComposedLayoutINS4_7SwizzleILi3ELi4ELi3EEENS4_25smem_sparse_ptr_flag_bitsILi2ELi16EEENSK_INS5_IJNS5_IJSC_SQ_EEENS5_IJSB_NSA_ILi64EEEEEEEEENS5_IJNS5_IJS1L_SH_EEESN_EEEEEEEvNS4_8identityENS4_23SM90_TMA_LOAD_MULTICASTENS1S_IS1U_NS4_18smem_ptr_flag_bitsILi16EEENSK_INS5_IJSQ_S1Y_EEENS5_IJS1Y_SC_EEEEEEEvS25_EENS_8epilogue10collective6detail29Sm90TmaWarpSpecializedAdapterINS2F_15DefaultEpilogueIfNS5_IJSC_llEEES2J_NS2E_6thread17LinearCombinationIfLi1EffLNS2K_9ScaleType4KindE0ELNS_15FloatRoundStyleE2EfEENS1_15EpilogueDefaultEEEEEvvEEEEvNT_6ParamsE --------------------------
	.section	.nv.info._ZN7cutlass13device_kernelINS_4gemm6kernel13GemmUniversalIN4cute5tupleIJiiiiEEENS1_10collective13CollectiveMmaINS1_40MainloopSm90TmaGmmaWarpSpecializedSparseILi2ENS5_IJNS4_1CILi2EEENSA_ILi1EEESC_EEENS1_35KernelTmaWarpSpecializedCooperativeEEENS5_IJNSA_ILi256EEESG_NSA_ILi128EEEEEENS_10bfloat16_tENS5_IJNS4_6LayoutINS5_IJiNS5_IJSB_iEEEiEEENS5_IJlNS5_IJSC_SB_EEElEEEEENSK_INS5_IJNS5_IJNS5_IJNSA_ILi8EEESB_NSA_ILi4EEEEEEiEEENS5_IJNS5_IJNSA_ILi16EEESB_SR_EEEiEEEiEEENS5_IJNS5_IJNS5_IJSH_SU_NSA_ILi2048EEEEEENSA_ILi8192EEEEEENS5_IJNS5_IJSC_NSA_ILi1024EEENSA_ILi32EEEEEElEEElEEEEEEEESJ_NS5_IJlSC_lEEENS4_8TiledMMAINS4_8MMA_AtomIJNS4_4SM904GMMA6SPARSE29GMMA_64x256x32_F32BF16BF16_SSILNS1D_5MajorE0ELS1G_0ELNS1D_7ScaleInE1ELS1H_1ELNS1D_9SparseSelE0EEEEEENSK_ISD_NS5_IJSC_NSA_ILi0EEES1L_EEEEENS5_IJNS4_10UnderscoreES1O_S1O_EEEEENS4_13SM90_TMA_LOADENS4_14ComposedLayoutINS4_7SwizzleILi3ELi4ELi3EEENS4_25smem_sparse_ptr_flag_bitsILi2ELi16EEENSK_INS5_IJNS5_IJSC_SQ_EEENS5_IJSB_NSA_ILi64EEEEEEEEENS5_IJNS5_IJS1L_SH_EEESN_EEEEEEEvNS4_8identityENS4_23SM90_TMA_LOAD_MULTICASTENS1S_IS1U_NS4_18smem_ptr_flag_bitsILi16EEENSK_INS5_IJSQ_S1Y_EEENS5_IJS1Y_SC_EEEEEEEvS25_EENS_8epilogue10collective6detail29Sm90TmaWarpSpecializedAdapterINS2F_15DefaultEpilogueIfNS5_IJSC_llEEES2J_NS2E_6thread17LinearCombinationIfLi1EffLNS2K_9ScaleType4KindE0ELNS_15FloatRoundStyleE2EfEENS1_15EpilogueDefaultEEEEEvvEEEEvNT_6ParamsE,"",@"SHT_CUDA_INFO"
	.sectionflags	@""
	.align	4


	//----- nvinfo : EIATTR_CUDA_API_VERSION
	.align		4
        /*0000*/ 	.byte	0x04, 0x37
        /*0002*/ 	.short	(.L_18 - .L_17)
.L_17:
        /*0004*/ 	.word	0x00000082


	//----- nvinfo : EIATTR_KPARAM_INFO
	.align		4
.L_18:
        /*0008*/ 	.byte	0x04, 0x17
        /*000a*/ 	.short	(.L_20 - .L_19)
.L_19:
        /*000c*/ 	.word	0x00000000
        /*0010*/ 	.short	0x0000
        /*0012*/ 	.short	0x0070
        /*0014*/ 	.byte	0x00, 0xf0, 0x01, 0x14


	//----- nvinfo : EIATTR_SPARSE_MMA_MASK
	.align		4
.L_20:
        /*0018*/ 	.byte	0x03, 0x50
        /*001a*/ 	.short	0x0002


	//----- nvinfo : EIATTR_MAXREG_COUNT
	.align		4
        /*001c*/ 	.byte	0x03, 0x1b
        /*001e*/ 	.short	0x00a8


	//----- nvinfo : EIATTR_NUM_BARRIERS
	.align		4
        /*0020*/ 	.byte	0x02, 0x4c
        /*0022*/ 	.byte	0x01
	.zero		1


	//----- nvinfo : EIATTR_ANNOTATIONS
	.align		4
        /*0024*/ 	.byte	0x04, 0x55
        /*0026*/ 	.short	(.L_22 - .L_21)


	//   ....[0]....
.L_21:
        /*0028*/ 	.word	0x00000001
        /*002c*/ 	.byte	0xf0, 0x07, 0x00, 0x00, 0x01, 0x00, 0x00, 0x00, 0xb0, 0x09, 0x00, 0x00, 0x01, 0x00, 0x00, 0x00
        /* <DEDUP_REMOVED lines=650> */
        /*28dc*/ 	.byte	0xa0, 0xb9, 0x01, 0x00


	//----- nvinfo : EIATTR_MERCURY_ISA_VERSION
	.align		4
.L_22:
        /*28e0*/ 	.byte	0x03, 0x5f
        /*28e2*/ 	.short	0x0101


	//----- nvinfo : EIATTR_INT_WARP_WIDE_INSTR_OFFSETS
	.align		4
        /*28e4*/ 	.byte	0x04, 0x31
        /*28e6*/ 	.short	(.L_24 - .L_23)


	//   ....[0]....
.L_23:
        /*28e8*/ 	.word	0x00000580


	//   ....[1]....
        /*28ec*/ 	.word	0x00000590


	//   ....[2]....
        /*28f0*/ 	.word	0x000006f0


	//----- nvinfo : EIATTR_COOP_GROUP_MASK_REGIDS
	.align		4
.L_24:
        /*28f4*/ 	.byte	0x04, 0x29
        /*28f6*/ 	.short	(.L_26 - .L_25)


	//   ....[0]....
.L_25:
        /*28f8*/ 	.word	0xffffffff


	//   ....[1]....
        /*28fc*/ 	.word	0xffffffff


	//   ....[2]....
        /*2900*/ 	.word	0xffffffff


	//   ....[3]....
        /*2904*/ 	.word	0xffffffff


	//   ....[4]....
        /*2908*/ 	.word	0xffffffff


	//   ....[5]....
        /*290c*/ 	.word	0xffffffff


	//----- nvinfo : EIATTR_COOP_GROUP_INSTR_OFFSETS
	.align		4
.L_26:
        /*2910*/ 	.byte	0x04, 0x28
        /*2912*/ 	.short	(.L_28 - .L_27)


	//   ....[0]....
.L_27:
        /*2914*/ 	.word	0x00000070


	//   ....[1]....
        /*2918*/ 	.word	0x00000080


	//   ....[2]....
        /*291c*/ 	.word	0x000001d0


	//   ....[3]....
        /*2920*/ 	.word	0x000003b0


	//   ....[4]....
        /*2924*/ 	.word	0x00000830


	//   ....[5]....
        /*2928*/ 	.word	0x00001f70


	//----- nvinfo : EIATTR_REG_RECONFIG
	.align		4
.L_28:
        /*292c*/ 	.byte	0x01, 0x54
	.zero		2


	//----- nvinfo : EIATTR_MBARRIER_INSTR_OFFSETS
	.align		4
        /*2930*/ 	.byte	0x04, 0x39
        /*2932*/ 	.short	(.L_30 - .L_29)


	//   ....[0]....
.L_29:
        /*2934*/ 	.word	0x00000350
        /*2938*/ 	.word	0x000000ff
        /*293c*/ 	.word	0x00000000
        /*2940*/ 	.short	0x0100
        /*2942*/ 	.byte	0x07
	.zero		1


	//   ....[1]....
        /*2944*/ 	.word	0x00000360
        /*2948*/ 	.word	0x000000ff
        /*294c*/ 	.word	0x00000010
        /*2950*/ 	.short	0x0100
        /*2952*/ 	.byte	0x07
	.zero		1


	//   ....[2]....
        /*2954*/ 	.word	0x00000370
        /*2958*/ 	.word	0x000000ff
        /*295c*/ 	.word	0x00000008
        /*2960*/ 	.short	0x0100
        /*2962*/ 	.byte	0x07
	.zero		1


	//   ....[3]....
        /*2964*/ 	.word	0x00000380
        /*2968*/ 	.word	0x000000ff
        /*296c*/ 	.word	0x00000018
        /*2970*/ 	.short	0x0100
        /*2972*/ 	.byte	0x07
	.zero		1


	//   ....[4]....
        /*2974*/ 	.word	0x00000740
        /*2978*/ 	.word	0x000000ff
        /*297c*/ 	.word	0x00000030
        /*2980*/ 	.short	0x0100
        /*2982*/ 	.byte	0x0b
	.zero		1


	//   ....[5]....
        /*2984*/ 	.word	0x00000780
        /*2988*/ 	.word	0x000000ff
        /*298c*/ 	.word	0x00000038
        /*2990*/ 	.short	0x0100
        /*2992*/ 	.byte	0x0b
	.zero		1


	//   ....[6]....
        /*2994*/ 	.word	0x00002190
        /*2998*/ 	.word	0x000000ff
        /*299c*/ 	.word	0x00000000
        /*29a0*/ 	.short	0x010a
        /*29a2*/ 	.byte	0x08
	.zero		1


	//   ....[7]....
        /*29a4*/ 	.word	0x000021d0
        /*29a8*/ 	.word	0x000000ff
        /*29ac*/ 	.word	0x00000000
        /*29b0*/ 	.short	0x010a
        /*29b2*/ 	.byte	0x08
	.zero		1


	//   ....[8]....
        /*29b4*/ 	.word	0x00007540
        /*29b8*/ 	.word	0x00000000
        /*29bc*/ 	.word	0x00000000
        /*29c0*/ 	.short	0x0101
        /*29c2*/ 	.byte	0x3f
	.zero		1


	//   ....[9]....
        /*29c4*/ 	.word	0x0001b3d0
        /*29c8*/ 	.word	0x00000011
        /*29cc*/ 	.word	0x00000010
        /*29d0*/ 	.short	0x010a
        /*29d2*/ 	.byte	0x3f
	.zero		1


	//   ....[10]....
        /*29d4*/ 	.word	0x0001b910
        /*29d8*/ 	.word	0x00000002
        /*29dc*/ 	.word	0x00000038
        /*29e0*/ 	.short	0x0101
        /*29e2*/ 	.byte	0x3f
	.zero		1


	//   ....[11]....
        /*29e4*/ 	.word	0x0001c050
        /*29e8*/ 	.word	0x00000005
        /*29ec*/ 	.word	0x00000000
        /*29f0*/ 	.short	0x010a
        /*29f2*/ 	.byte	0x3f
	.zero		1


	//   ....[12]....
        /*29f4*/ 	.word	0x0001c0e0
        /*29f8*/ 	.word	0x00000003
        /*29fc*/ 	.word	0x00000000
        /*2a00*/ 	.short	0x010a
        /*2a02*/ 	.byte	0x3f
	.zero		1


	//   ....[13]....
        /*2a04*/ 	.word	0x0001c150
        /*2a08*/ 	.word	0x00000003
        /*2a0c*/ 	.word	0x00000000
        /*2a10*/ 	.short	0x010a
        /*2a12*/ 	.byte	0x3f
	.zero		1


	//   ....[14]....
        /*2a14*/ 	.word	0x0001c220
        /*2a18*/ 	.word	0x00000011
        /*2a1c*/ 	.word	0x00000010
        /*2a20*/ 	.short	0x010a
        /*2a22*/ 	.byte	0x3f
	.zero		1


	//   ....[15]....
        /*2a24*/ 	.word	0x0001c2f0
        /*2a28*/ 	.word	0x00000005
        /*2a2c*/ 	.word	0x00000000
        /*2a30*/ 	.short	0x010a
        /*2a32*/ 	.byte	0x3f
	.zero		1


	//----- nvinfo : EIATTR_NUM_MBARRIERS
	.align		4
.L_30:
        /*2a34*/ 	.byte	0x03, 0x38
        /*2a36*/ 	.short	0x0006


	//----- nvinfo : EIATTR_EXIT_INSTR_OFFSETS
	.align		4
        /*2a38*/ 	.byte	0x04, 0x1c
        /*2a3a*/ 	.short	(.L_32 - .L_31)


	//   ....[0]....
.L_31:
        /*2a3c*/ 	.word	0x00000a50


	//   ....[1]....
        /*2a40*/ 	.word	0x000012e0


	//   ....[2]....
        /*2a44*/ 	.word	0x0001aa40


	//   ....[3]....
        /*2a48*/ 	.word	0x0001b040


	//   ....[4]....
        /*2a4c*/ 	.word	0x0001c130


	//----- nvinfo : EIATTR_MAX_THREADS
	.align		4
.L_32:
        /*2a50*/ 	.byte	0x04, 0x05
        /*2a52*/ 	.short	(.L_34 - .L_33)
.L_33:
        /*2a54*/ 	.word	0x00000180
        /*2a58*/ 	.word	0x00000001
        /*2a5c*/ 	.word	0x00000001


	//----- nvinfo : EIATTR_CRS_STACK_SIZE
	.align		4
.L_34:
        /*2a60*/ 	.byte	0x04, 0x1e
        /*2a62*/ 	.short	(.L_36 - .L_35)
.L_35:
        /*2a64*/ 	.word	0x00000000


	//----- nvinfo : EIATTR_CBANK_PARAM_SIZE
	.align		4
.L_36:
        /*2a68*/ 	.byte	0x03, 0x19
        /*2a6a*/ 	.short	0x0570


	//----- nvinfo : EIATTR_PARAM_CBANK
	.align		4
        /*2a6c*/ 	.byte	0x04, 0x0a
        /*2a6e*/ 	.short	(.L_38 - .L_37)
	.align		4
.L_37:
        /*2a70*/ 	.word	index@(.nv.constant0._ZN7cutlass13device_kernelINS_4gemm6kernel13GemmUniversalIN4cute5tupleIJiiiiEEENS1_10collective13CollectiveMmaINS1_40MainloopSm90TmaGmmaWarpSpecializedSparseILi2ENS5_IJNS4_1CILi2EEENSA_ILi1EEESC_EEENS1_35KernelTmaWarpSpecializedCooperativeEEENS5_IJNSA_ILi256EEESG_NSA_ILi128EEEEEENS_10bfloat16_tENS5_IJNS4_6LayoutINS5_IJiNS5_IJSB_iEEEiEEENS5_IJlNS5_IJSC_SB_EEElEEEEENSK_INS5_IJNS5_IJNS5_IJNSA_ILi8EEESB_NSA_ILi4EEEEEEiEEENS5_IJNS5_IJNSA_ILi16EEESB_SR_EEEiEEEiEEENS5_IJNS5_IJNS5_IJSH_SU_NSA_ILi2048EEEEEENSA_ILi8192EEEEEENS5_IJNS5_IJSC_NSA_ILi1024EEENSA_ILi32EEEEEElEEElEEEEEEEESJ_NS5_IJlSC_lEEENS4_8TiledMMAINS4_8MMA_AtomIJNS4_4SM904GMMA6SPARSE29GMMA_64x256x32_F32BF16BF16_SSILNS1D_5MajorE0ELS1G_0ELNS1D_7ScaleInE1ELS1H_1ELNS1D_9SparseSelE0EEEEEENSK_ISD_NS5_IJSC_NSA_ILi0EEES1L_EEEEENS5_IJNS4_10UnderscoreES1O_S1O_EEEEENS4_13SM90_TMA_LOADENS4_14ComposedLayoutINS4_7SwizzleILi3ELi4ELi3EEENS4_25smem_sparse_ptr_flag_bitsILi2ELi16EEENSK_INS5_IJNS5_IJSC_SQ_EEENS5_IJSB_NSA_ILi64EEEEEEEEENS5_IJNS5_IJS1L_SH_EEESN_EEEEEEEvNS4_8identityENS4_23SM90_TMA_LOAD_MULTICASTENS1S_IS1U_NS4_18smem_ptr_flag_bitsILi16EEENSK_INS5_IJSQ_S1Y_EEENS5_IJS1Y_SC_EEEEEEEvS25_EENS_8epilogue10collective6detail29Sm90TmaWarpSpecializedAdapterINS2F_15DefaultEpilogueIfNS5_IJSC_llEEES2J_NS2E_6thread17LinearCombinationIfLi1EffLNS2K_9ScaleType4KindE0ELNS_15FloatRoundStyleE2EfEENS1_15EpilogueDefaultEEEEEvvEEEEvNT_6ParamsE)
        /*2a74*/ 	.short	0x0210
        /*2a76*/ 	.short	0x0570


	//----- nvinfo : EIATTR_SW_WAR
	.align		4
.L_38:
        /*2a78*/ 	.byte	0x04, 0x36
        /*2a7a*/ 	.short	(.L_40 - .L_39)
.L_39:
        /*2a7c*/ 	.word	0x00000008
.L_40:


//--------------------- .nv.callgraph             --------------------------
	.section	.nv.callgraph,"",@"SHT_CUDA_CALLGRAPH"
	.align	4
	.sectionentsize	8
	.align		4
        /*0000*/ 	.word	0x00000000
	.align		4
        /*0004*/ 	.word	0xffffffff
	.align		4
        /*0008*/ 	.word	0x00000000
	.align		4
        /*000c*/ 	.word	0xfffffffe
	.align		4
        /*0010*/ 	.word	0x00000000
	.align		4
        /*0014*/ 	.word	0xfffffffd
	.align		4
        /*0018*/ 	.word	0x00000000
	.align		4
        /*001c*/ 	.word	0xfffffffc


//--------------------- .nv.constant4             --------------------------
	.section	.nv.constant4,"a",@progbits
	.align	8
	.align		8
.nv.constant4:
        /*0000*/ 	.dword	_ZN39_INTERNAL_78257949_4_k_cu_ef13d8b8_27914cuda3std3__45__cpo5beginE
	.align		8
        /*0008*/ 	.dword	_ZN39_INTERNAL_78257949_4_k_cu_ef13d8b8_27914cuda3std3__45__cpo3endE
	.align		8
        /*0010*/ 	.dword	_ZN39_INTERNAL_78257949_4_k_cu_ef13d8b8_27914cuda3std3__45__cpo6cbeginE
	.align		8
        /*0018*/ 	.dword	_ZN39_INTERNAL_78257949_4_k_cu_ef13d8b8_27914cuda3std3__45__cpo4cendE
	.align		8
        /*0020*/ 	.dword	_ZN39_INTERNAL_78257949_4_k_cu_ef13d8b8_27914cuda3std3__441_GLOBAL__N__78257949_4_k_cu_ef13d8b8_27916ignoreE
	.align		8
        /*0028*/ 	.dword	_ZN39_INTERNAL_78257949_4_k_cu_ef13d8b8_27914cuda3std3__419piecewise_constructE
	.align		8
        /*0030*/ 	.dword	_ZN39_INTERNAL_78257949_4_k_cu_ef13d8b8_27914cuda3std3__48in_placeE
	.align		8
        /*0038*/ 	.dword	_ZN39_INTERNAL_78257949_4_k_cu_ef13d8b8_27914cuda3std6ranges3__45__cpo4swapE
	.align		8
        /*0040*/ 	.dword	_ZN39_INTERNAL_78257949_4_k_cu_ef13d8b8_27914cuda3std6ranges3__45__cpo9iter_moveE
	.align		8
        /*0048*/ 	.dword	_ZN39_INTERNAL_78257949_4_k_cu_ef13d8b8_27914cute7productE
	.align		8
        /*0050*/ 	.dword	_ZN39_INTERNAL_78257949_4_k_cu_ef13d8b8_27914cute1_E


//--------------------- .text._ZN7cutlass13device_kernelINS_4gemm6kernel13GemmUniversalIN4cute5tupleIJiiiiEEENS1_10collective13CollectiveMmaINS1_40MainloopSm90TmaGmmaWarpSpecializedSparseILi2ENS5_IJNS4_1CILi2EEENSA_ILi1EEESC_EEENS1_35KernelTmaWarpSpecializedCooperativeEEENS5_IJNSA_ILi256EEESG_NSA_ILi128EEEEEENS_10bfloat16_tENS5_IJNS4_6LayoutINS5_IJiNS5_IJSB_iEEEiEEENS5_IJlNS5_IJSC_SB_EEElEEEEENSK_INS5_IJNS5_IJNS5_IJNSA_ILi8EEESB_NSA_ILi4EEEEEEiEEENS5_IJNS5_IJNSA_ILi16EEESB_SR_EEEiEEEiEEENS5_IJNS5_IJNS5_IJSH_SU_NSA_ILi2048EEEEEENSA_ILi8192EEEEEENS5_IJNS5_IJSC_NSA_ILi1024EEENSA_ILi32EEEEEElEEElEEEEEEEESJ_NS5_IJlSC_lEEENS4_8TiledMMAINS4_8MMA_AtomIJNS4_4SM904GMMA6SPARSE29GMMA_64x256x32_F32BF16BF16_SSILNS1D_5MajorE0ELS1G_0ELNS1D_7ScaleInE1ELS1H_1ELNS1D_9SparseSelE0EEEEEENSK_ISD_NS5_IJSC_NSA_ILi0EEES1L_EEEEENS5_IJNS4_10UnderscoreES1O_S1O_EEEEENS4_13SM90_TMA_LOADENS4_14ComposedLayoutINS4_7SwizzleILi3ELi4ELi3EEENS4_25smem_sparse_ptr_flag_bitsILi2ELi16EEENSK_INS5_IJNS5_IJSC_SQ_EEENS5_IJSB_NSA_ILi64EEEEEEEEENS5_IJNS5_IJS1L_SH_EEESN_EEEEEEEvNS4_8identityENS4_23SM90_TMA_LOAD_MULTICASTENS1S_IS1U_NS4_18smem_ptr_flag_bitsILi16EEENSK_INS5_IJSQ_S1Y_EEENS5_IJS1Y_SC_EEEEEEEvS25_EENS_8epilogue10collective6detail29Sm90TmaWarpSpecializedAdapterINS2F_15DefaultEpilogueIfNS5_IJSC_llEEES2J_NS2E_6thread17LinearCombinationIfLi1EffLNS2K_9ScaleType4KindE0ELNS_15FloatRoundStyleE2EfEENS1_15EpilogueDefaultEEEEEvvEEEEvNT_6ParamsE --------------------------
	.section	.text._ZN7cutlass13device_kernelINS_4gemm6kernel13GemmUniversalIN4cute5tupleIJiiiiEEENS1_10collective13CollectiveMmaINS1_40MainloopSm90TmaGmmaWarpSpecializedSparseILi2ENS5_IJNS4_1CILi2EEENSA_ILi1EEESC_EEENS1_35KernelTmaWarpSpecializedCooperativeEEENS5_IJNSA_ILi256EEESG_NSA_ILi128EEEEEENS_10bfloat16_tENS5_IJNS4_6LayoutINS5_IJiNS5_IJSB_iEEEiEEENS5_IJlNS5_IJSC_SB_EEElEEEEENSK_INS5_IJNS5_IJNS5_IJNSA_ILi8EEESB_NSA_ILi4EEEEEEiEEENS5_IJNS5_IJNSA_ILi16EEESB_SR_EEEiEEEiEEENS5_IJNS5_IJNS5_IJSH_SU_NSA_ILi2048EEEEEENSA_ILi8192EEEEEENS5_IJNS5_IJSC_NSA_ILi1024EEENSA_ILi32EEEEEElEEElEEEEEEEESJ_NS5_IJlSC_lEEENS4_8TiledMMAINS4_8MMA_AtomIJNS4_4SM904GMMA6SPARSE29GMMA_64x256x32_F32BF16BF16_SSILNS1D_5MajorE0ELS1G_0ELNS1D_7ScaleInE1ELS1H_1ELNS1D_9SparseSelE0EEEEEENSK_ISD_NS5_IJSC_NSA_ILi0EEES1L_EEEEENS5_IJNS4_10UnderscoreES1O_S1O_EEEEENS4_13SM90_TMA_LOADENS4_14ComposedLayoutINS4_7SwizzleILi3ELi4ELi3EEENS4_25smem_sparse_ptr_flag_bitsILi2ELi16EEENSK_INS5_IJNS5_IJSC_SQ_EEENS5_IJSB_NSA_ILi64EEEEEEEEENS5_IJNS5_IJS1L_SH_EEESN_EEEEEEEvNS4_8identityENS4_23SM90_TMA_LOAD_MULTICASTENS1S_IS1U_NS4_18smem_ptr_flag_bitsILi16EEENSK_INS5_IJSQ_S1Y_EEENS5_IJS1Y_SC_EEEEEEEvS25_EENS_8epilogue10collective6detail29Sm90TmaWarpSpecializedAdapterINS2F_15DefaultEpilogueIfNS5_IJSC_llEEES2J_NS2E_6thread17LinearCombinationIfLi1EffLNS2K_9ScaleType4KindE0ELNS_15FloatRoundStyleE2EfEENS1_15EpilogueDefaultEEEEEvvEEEEvNT_6ParamsE,"ax",@progbits
	.align	128
.text._ZN7cutlass13device_kernelINS_4gemm6kernel13GemmUniversalIN4cute5tupleIJiiiiEEENS1_10collective13CollectiveMmaINS1_40MainloopSm90TmaGmmaWarpSpecializedSparseILi2ENS5_IJNS4_1CILi2EEENSA_ILi1EEESC_EEENS1_35KernelTmaWarpSpecializedCooperativeEEENS5_IJNSA_ILi256EEESG_NSA_ILi128EEEEEENS_10bfloat16_tENS5_IJNS4_6LayoutINS5_IJiNS5_IJSB_iEEEiEEENS5_IJlNS5_IJSC_SB_EEElEEEEENSK_INS5_IJNS5_IJNS5_IJNSA_ILi8EEESB_NSA_ILi4EEEEEEiEEENS5_IJNS5_IJNSA_ILi16EEESB_SR_EEEiEEEiEEENS5_IJNS5_IJNS5_IJSH_SU_NSA_ILi2048EEEEEENSA_ILi8192EEEEEENS5_IJNS5_IJSC_NSA_ILi1024EEENSA_ILi32EEEEEElEEElEEEEEEEESJ_NS5_IJlSC_lEEENS4_8TiledMMAINS4_8MMA_AtomIJNS4_4SM904GMMA6SPARSE29GMMA_64x256x32_F32BF16BF16_SSILNS1D_5MajorE0ELS1G_0ELNS1D_7ScaleInE1ELS1H_1ELNS1D_9SparseSelE0EEEEEENSK_ISD_NS5_IJSC_NSA_ILi0EEES1L_EEEEENS5_IJNS4_10UnderscoreES1O_S1O_EEEEENS4_13SM90_TMA_LOADENS4_14ComposedLayoutINS4_7SwizzleILi3ELi4ELi3EEENS4_25smem_sparse_ptr_flag_bitsILi2ELi16EEENSK_INS5_IJNS5_IJSC_SQ_EEENS5_IJSB_NSA_ILi64EEEEEEEEENS5_IJNS5_IJS1L_SH_EEESN_EEEEEEEvNS4_8identityENS4_23SM90_TMA_LOAD_MULTICASTENS1S_IS1U_NS4_18smem_ptr_flag_bitsILi16EEENSK_INS5_IJSQ_S1Y_EEENS5_IJS1Y_SC_EEEEEEEvS25_EENS_8epilogue10collective6detail29Sm90TmaWarpSpecializedAdapterINS2F_15DefaultEpilogueIfNS5_IJSC_llEEES2J_NS2E_6thread17LinearCombinationIfLi1EffLNS2K_9ScaleType4KindE0ELNS_15FloatRoundStyleE2EfEENS1_15EpilogueDefaultEEEEEvvEEEEvNT_6ParamsE:
        .type           _ZN7cutlass13device_kernelINS_4gemm6kernel13GemmUniversalIN4cute5tupleIJiiiiEEENS1_10collective13CollectiveMmaINS1_40MainloopSm90TmaGmmaWarpSpecializedSparseILi2ENS5_IJNS4_1CILi2EEENSA_ILi1EEESC_EEENS1_35KernelTmaWarpSpecializedCooperativeEEENS5_IJNSA_ILi256EEESG_NSA_ILi128EEEEEENS_10bfloat16_tENS5_IJNS4_6LayoutINS5_IJiNS5_IJSB_iEEEiEEENS5_IJlNS5_IJSC_SB_EEElEEEEENSK_INS5_IJNS5_IJNS5_IJNSA_ILi8EEESB_NSA_ILi4EEEEEEiEEENS5_IJNS5_IJNSA_ILi16EEESB_SR_EEEiEEEiEEENS5_IJNS5_IJNS5_IJSH_SU_NSA_ILi2048EEEEEENSA_ILi8192EEEEEENS5_IJNS5_IJSC_NSA_ILi1024EEENSA_ILi32EEEEEElEEElEEEEEEEESJ_NS5_IJlSC_lEEENS4_8TiledMMAINS4_8MMA_AtomIJNS4_4SM904GMMA6SPARSE29GMMA_64x256x32_F32BF16BF16_SSILNS1D_5MajorE0ELS1G_0ELNS1D_7ScaleInE1ELS1H_1ELNS1D_9SparseSelE0EEEEEENSK_ISD_NS5_IJSC_NSA_ILi0EEES1L_EEEEENS5_IJNS4_10UnderscoreES1O_S1O_EEEEENS4_13SM90_TMA_LOADENS4_14ComposedLayoutINS4_7SwizzleILi3ELi4ELi3EEENS4_25smem_sparse_ptr_flag_bitsILi2ELi16EEENSK_INS5_IJNS5_IJSC_SQ_EEENS5_IJSB_NSA_ILi64EEEEEEEEENS5_IJNS5_IJS1L_SH_EEESN_EEEEEEEvNS4_8identityENS4_23SM90_TMA_LOAD_MULTICASTENS1S_IS1U_NS4_18smem_ptr_flag_bitsILi16EEENSK_INS5_IJSQ_S1Y_EEENS5_IJS1Y_SC_EEEEEEEvS25_EENS_8epilogue10collective6detail29Sm90TmaWarpSpecializedAdapterINS2F_15DefaultEpilogueIfNS5_IJSC_llEEES2J_NS2E_6thread17LinearCombinationIfLi1EffLNS2K_9ScaleType4KindE0ELNS_15FloatRoundStyleE2EfEENS1_15EpilogueDefaultEEEEEvvEEEEvNT_6ParamsE,@function
        .size           _ZN7cutlass13device_kernelINS_4gemm6kernel13GemmUniversalIN4cute5tupleIJiiiiEEENS1_10collective13CollectiveMmaINS1_40MainloopSm90TmaGmmaWarpSpecializedSparseILi2ENS5_IJNS4_1CILi2EEENSA_ILi1EEESC_EEENS1_35KernelTmaWarpSpecializedCooperativeEEENS5_IJNSA_ILi256EEESG_NSA_ILi128EEEEEENS_10bfloat16_tENS5_IJNS4_6LayoutINS5_IJiNS5_IJSB_iEEEiEEENS5_IJlNS5_IJSC_SB_EEElEEEEENSK_INS5_IJNS5_IJNS5_IJNSA_ILi8EEESB_NSA_ILi4EEEEEEiEEENS5_IJNS5_IJNSA_ILi16EEESB_SR_EEEiEEEiEEENS5_IJNS5_IJNS5_IJSH_SU_NSA_ILi2048EEEEEENSA_ILi8192EEEEEENS5_IJNS5_IJSC_NSA_ILi1024EEENSA_ILi32EEEEEElEEElEEEEEEEESJ_NS5_IJlSC_lEEENS4_8TiledMMAINS4_8MMA_AtomIJNS4_4SM904GMMA6SPARSE29GMMA_64x256x32_F32BF16BF16_SSILNS1D_5MajorE0ELS1G_0ELNS1D_7ScaleInE1ELS1H_1ELNS1D_9SparseSelE0EEEEEENSK_ISD_NS5_IJSC_NSA_ILi0EEES1L_EEEEENS5_IJNS4_10UnderscoreES1O_S1O_EEEEENS4_13SM90_TMA_LOADENS4_14ComposedLayoutINS4_7SwizzleILi3ELi4ELi3EEENS4_25smem_sparse_ptr_flag_bitsILi2ELi16EEENSK_INS5_IJNS5_IJSC_SQ_EEENS5_IJSB_NSA_ILi64EEEEEEEEENS5_IJNS5_IJS1L_SH_EEESN_EEEEEEEvNS4_8identityENS4_23SM90_TMA_LOAD_MULTICASTENS1S_IS1U_NS4_18smem_ptr_flag_bitsILi16EEENSK_INS5_IJSQ_S1Y_EEENS5_IJS1Y_SC_EEEEEEEvS25_EENS_8epilogue10collective6detail29Sm90TmaWarpSpecializedAdapterINS2F_15DefaultEpilogueIfNS5_IJSC_llEEES2J_NS2E_6thread17LinearCombinationIfLi1EffLNS2K_9ScaleType4KindE0ELNS_15FloatRoundStyleE2EfEENS1_15EpilogueDefaultEEEEEvvEEEEvNT_6ParamsE,(.L_x_444 - _ZN7cutlass13device_kernelINS_4gemm6kernel13GemmUniversalIN4cute5tupleIJiiiiEEENS1_10collective13CollectiveMmaINS1_40MainloopSm90TmaGmmaWarpSpecializedSparseILi2ENS5_IJNS4_1CILi2EEENSA_ILi1EEESC_EEENS1_35KernelTmaWarpSpecializedCooperativeEEENS5_IJNSA_ILi256EEESG_NSA_ILi128EEEEEENS_10bfloat16_tENS5_IJNS4_6LayoutINS5_IJiNS5_IJSB_iEEEiEEENS5_IJlNS5_IJSC_SB_EEElEEEEENSK_INS5_IJNS5_IJNS5_IJNSA_ILi8EEESB_NSA_ILi4EEEEEEiEEENS5_IJNS5_IJNSA_ILi16EEESB_SR_EEEiEEEiEEENS5_IJNS5_IJNS5_IJSH_SU_NSA_ILi2048EEEEEENSA_ILi8192EEEEEENS5_IJNS5_IJSC_NSA_ILi1024EEENSA_ILi32EEEEEElEEElEEEEEEEESJ_NS5_IJlSC_lEEENS4_8TiledMMAINS4_8MMA_AtomIJNS4_4SM904GMMA6SPARSE29GMMA_64x256x32_F32BF16BF16_SSILNS1D_5MajorE0ELS1G_0ELNS1D_7ScaleInE1ELS1H_1ELNS1D_9SparseSelE0EEEEEENSK_ISD_NS5_IJSC_NSA_ILi0EEES1L_EEEEENS5_IJNS4_10UnderscoreES1O_S1O_EEEEENS4_13SM90_TMA_LOADENS4_14ComposedLayoutINS4_7SwizzleILi3ELi4ELi3EEENS4_25smem_sparse_ptr_flag_bitsILi2ELi16EEENSK_INS5_IJNS5_IJSC_SQ_EEENS5_IJSB_NSA_ILi64EEEEEEEEENS5_IJNS5_IJS1L_SH_EEESN_EEEEEEEvNS4_8identityENS4_23SM90_TMA_LOAD_MULTICASTENS1S_IS1U_NS4_18smem_ptr_flag_bitsILi16EEENSK_INS5_IJSQ_S1Y_EEENS5_IJS1Y_SC_EEEEEEEvS25_EENS_8epilogue10collective6detail29Sm90TmaWarpSpecializedAdapterINS2F_15DefaultEpilogueIfNS5_IJSC_llEEES2J_NS2E_6thread17LinearCombinationIfLi1EffLNS2K_9ScaleType4KindE0ELNS_15FloatRoundStyleE2EfEENS1_15EpilogueDefaultEEEEEvvEEEEvNT_6ParamsE)
        .other          _ZN7cutlass13device_kernelINS_4gemm6kernel13GemmUniversalIN4cute5tupleIJiiiiEEENS1_10collective13CollectiveMmaINS1_40MainloopSm90TmaGmmaWarpSpecializedSparseILi2ENS5_IJNS4_1CILi2EEENSA_ILi1EEESC_EEENS1_35KernelTmaWarpSpecializedCooperativeEEENS5_IJNSA_ILi256EEESG_NSA_ILi128EEEEEENS_10bfloat16_tENS5_IJNS4_6LayoutINS5_IJiNS5_IJSB_iEEEiEEENS5_IJlNS5_IJSC_SB_EEElEEEEENSK_INS5_IJNS5_IJNS5_IJNSA_ILi8EEESB_NSA_ILi4EEEEEEiEEENS5_IJNS5_IJNSA_ILi16EEESB_SR_EEEiEEEiEEENS5_IJNS5_IJNS5_IJSH_SU_NSA_ILi2048EEEEEENSA_ILi8192EEEEEENS5_IJNS5_IJSC_NSA_ILi1024EEENSA_ILi32EEEEEElEEElEEEEEEEESJ_NS5_IJlSC_lEEENS4_8TiledMMAINS4_8MMA_AtomIJNS4_4SM904GMMA6SPARSE29GMMA_64x256x32_F32BF16BF16_SSILNS1D_5MajorE0ELS1G_0ELNS1D_7ScaleInE1ELS1H_1ELNS1D_9SparseSelE0EEEEEENSK_ISD_NS5_IJSC_NSA_ILi0EEES1L_EEEEENS5_IJNS4_10UnderscoreES1O_S1O_EEEEENS4_13SM90_TMA_LOADENS4_14ComposedLayoutINS4_7SwizzleILi3ELi4ELi3EEENS4_25smem_sparse_ptr_flag_bitsILi2ELi16EEENSK_INS5_IJNS5_IJSC_SQ_EEENS5_IJSB_NSA_ILi64EEEEEEEEENS5_IJNS5_IJS1L_SH_EEESN_EEEEEEEvNS4_8identityENS4_23SM90_TMA_LOAD_MULTICASTENS1S_IS1U_NS4_18smem_ptr_flag_bitsILi16EEENSK_INS5_IJSQ_S1Y_EEENS5_IJS1Y_SC_EEEEEEEvS25_EENS_8epilogue10collective6detail29Sm90TmaWarpSpecializedAdapterINS2F_15DefaultEpilogueIfNS5_IJSC_llEEES2J_NS2E_6thread17LinearCombinationIfLi1EffLNS2K_9ScaleType4KindE0ELNS_15FloatRoundStyleE2EfEENS1_15EpilogueDefaultEEEEEvvEEEEvNT_6ParamsE,@"STO_CUDA_ENTRY STV_DEFAULT"
_ZN7cutlass13device_kernelINS_4gemm6kernel13GemmUniversalIN4cute5tupleIJiiiiEEENS1_10collective13CollectiveMmaINS1_40MainloopSm90TmaGmmaWarpSpecializedSparseILi2ENS5_IJNS4_1CILi2EEENSA_ILi1EEESC_EEENS1_35KernelTmaWarpSpecializedCooperativeEEENS5_IJNSA_ILi256EEESG_NSA_ILi128EEEEEENS_10bfloat16_tENS5_IJNS4_6LayoutINS5_IJiNS5_IJSB_iEEEiEEENS5_IJlNS5_IJSC_SB_EEElEEEEENSK_INS5_IJNS5_IJNS5_IJNSA_ILi8EEESB_NSA_ILi4EEEEEEiEEENS5_IJNS5_IJNSA_ILi16EEESB_SR_EEEiEEEiEEENS5_IJNS5_IJNS5_IJSH_SU_NSA_ILi2048EEEEEENSA_ILi8192EEEEEENS5_IJNS5_IJSC_NSA_ILi1024EEENSA_ILi32EEEEEElEEElEEEEEEEESJ_NS5_IJlSC_lEEENS4_8TiledMMAINS4_8MMA_AtomIJNS4_4SM904GMMA6SPARSE29GMMA_64x256x32_F32BF16BF16_SSILNS1D_5MajorE0ELS1G_0ELNS1D_7ScaleInE1ELS1H_1ELNS1D_9SparseSelE0EEEEEENSK_ISD_NS5_IJSC_NSA_ILi0EEES1L_EEEEENS5_IJNS4_10UnderscoreES1O_S1O_EEEEENS4_13SM90_TMA_LOADENS4_14ComposedLayoutINS4_7SwizzleILi3ELi4ELi3EEENS4_25smem_sparse_ptr_flag_bitsILi2ELi16EEENSK_INS5_IJNS5_IJSC_SQ_EEENS5_IJSB_NSA_ILi64EEEEEEEEENS5_IJNS5_IJS1L_SH_EEESN_EEEEEEEvNS4_8identityENS4_23SM90_TMA_LOAD_MULTICASTENS1S_IS1U_NS4_18smem_ptr_flag_bitsILi16EEENSK_INS5_IJSQ_S1Y_EEENS5_IJS1Y_SC_EEEEEEEvS25_EENS_8epilogue10collective6detail29Sm90TmaWarpSpecializedAdapterINS2F_15DefaultEpilogueIfNS5_IJSC_llEEES2J_NS2E_6thread17LinearCombinationIfLi1EffLNS2K_9ScaleType4KindE0ELNS_15FloatRoundStyleE2EfEENS1_15EpilogueDefaultEEEEEvvEEEEvNT_6ParamsE:
[----:B------:R-:W0:Y:S02]  /*0000*/  LDC R1, c[0x0][0x28] ;  /* 0x00000a00ff017b82 */ /* 0x000e240000000800 */
[----:B0-----:R-:W-:Y:S01]  /*0010*/  VIADD R1, R1, 0xfffff598 ;  /* 0xfffff59801017836 */ /* 0x001fe20000000000 */
[----:B------:R-:W0:Y:S01]  /*0020*/  S2R R4, SR_TID.X ;  /* 0x0000000000047919 */ /* 0x000e220000002100 */
[----:B------:R-:W-:Y:S01]  /*0030*/  ELECT P0, URZ, PT ;  /* 0x00000000003f782f */ /* 0x000fe20003800000 */
[----:B------:R-:W-:Y:S01]  /*0040*/  BSSY B0, `(.L_x_0) ;  /* 0x0000018000007945 */ /* 0x000fe20003800000 */
[--C-:B0-----:R-:W-:Y:S02]  /*0050*/  SHF.R.U32.HI R0, RZ, 0x5, R4.reuse ;  /* 0x00000005ff007819 */ /* 0x101fe40000011604 */
[----:B------:R-:W-:-:S03]  /*0060*/  SHF.R.U32.HI R2, RZ, 0x7, R4 ;  /* 0x00000007ff027819 */ /* 0x000fc60000011604 */
[----:B------:R-:W0:Y:S04]  /*0070*/  SHFL.IDX PT, R3, R0, RZ, 0x1f ;  /* 0x00001fff00037589 */ /* 0x000e2800000e0000 */
[----:B------:R-:W1:Y:S01]  /*0080*/  SHFL.IDX PT, R2, R2, RZ, 0x1f ;  /* 0x00001fff02027589 */ /* 0x000e6200000e0000 */
[----:B0-----:R-:W-:Y:S02]  /*0090*/  R2UR UR8, R3 ;  /* 0x00000000030872ca */ /* 0x001fe400000e0000 */
[----:B-1----:R-:W-:-:S11]  /*00a0*/  R2UR UR5, R2 ;  /* 0x00000000020572ca */ /* 0x002fd600000e0000 */
[----:B------:R-:W-:Y:S02]  /*00b0*/  USHF.R.S32.HI UR4, URZ, 0x1f, UR8 ;  /* 0x0000001f3f047899 */ /* 0x000fe40008011408 */
[----:B------:R-:W-:Y:S02]  /*00c0*/  ISETP.NE.OR P0, PT, RZ, UR8, !P0 ;  /* 0x00000008ff007c0c */ /* 0x000fe4000c705670 */
[----:B------:R-:W-:-:S04]  /*00d0*/  ULEA.HI UR4, UR4, UR8, URZ, 0x2 ;  /* 0x0000000804047291 */ /* 0x000fc8000f8f103f */
[----:B------:R-:W-:-:S04]  /*00e0*/  ULOP3.LUT UR4, UR4, 0xfffffffc, URZ, 0xc0, !UPT ;  /* 0xfffffffc04047892 */ /* 0x000fc8000f8ec03f */
[----:B------:R-:W-:-:S03]  /*00f0*/  UIADD3 UR8, UR8, -UR4, URZ ;  /* 0x8000000408087290 */ /* 0x000fc6000fffe03f */
[----:B------:R-:W-:Y:S09]  /*0100*/  @P0 BRA `(.L_x_1) ;  /* 0x00000000002c0947 */ /* 0x000ff20003800000 */
[----:B------:R-:W-:Y:S02]  /*0110*/  ULDC.64 UR6, c[0x0][0x198] ;  /* 0x0000660000067ab9 */ /* 0x000fe40000000a00 */
[----:B------:R-:W-:Y:S02]  /*0120*/  UIADD3 UR10, UP0, UR6, 0xf0, URZ ;  /* 0x000000f0060a7890 */ /* 0x000fe4000ff1e03f */
[----:B------:R-:W-:Y:S02]  /*0130*/  UIADD3 UR12, UP1, UR6, 0x1f0, URZ ;  /* 0x000001f0060c7890 */ /* 0x000fe4000ff3e03f */
[----:B------:R-:W-:Y:S02]  /*0140*/  UIADD3 UR6, UP2, UR6, 0x2f0, URZ ;  /* 0x000002f006067890 */ /* 0x000fe4000ff5e03f */
[----:B------:R-:W-:Y:S02]  /*0150*/  UIADD3.X UR11, URZ, UR7, URZ, UP0, !UPT ;  /* 0x000000073f0b7290 */ /* 0x000fe400087fe43f */
[----:B------:R-:W-:-:S02]  /*0160*/  UIADD3.X UR13, URZ, UR7, URZ, UP1, !UPT ;  /* 0x000000073f0d7290 */ /* 0x000fc40008ffe43f */
[----:B------:R-:W-:-:S05]  /*0170*/  UIADD3.X UR7, URZ, UR7, URZ, UP2, !UPT ;  /* 0x000000073f077290 */ /* 0x000fca00097fe43f */
[----:B------:R0:W-:Y:S02]  /*0180*/  UTMACCTL.PF [UR10] ;  /* 0x000000000a0079b9 */ /* 0x0001e40008040000 */
[----:B------:R0:W-:Y:S02]  /*0190*/  UTMACCTL.PF [UR12] ;  /* 0x000000000c0079b9 */ /* 0x0001e40008040000 */
[----:B------:R0:W-:Y:S02]  /*01a0*/  UTMACCTL.PF [UR6] ;  /* 0x00000000060079b9 */ /* 0x0001e40008040000 */
[----:B0-----:R-:W-:Y:S01]  /*01b0*/  NOP ;  /* 0x0000000000007918 */ /* 0x001fe20000000000 */
.L_x_1:
[----:B------:R-:W-:Y:S05]  /*01c0*/  BSYNC B0 ;  /* 0x0000000000007941 */ /* 0x000fea0003800000 */
.L_x_0:
[----:B------:R-:W0:Y:S01]  /*01d0*/  SHFL.IDX PT, R2, R0, RZ, 0x1f ;  /* 0x00001fff00027589 */ /* 0x000e2200000e0000 */
[----:B------:R-:W-:Y:S01]  /*01e0*/  UISETP.NE.AND UP0, UPT, UR8, 0x3, UPT ;  /* 0x000000030800788c */ /* 0x000fe2000bf05270 */
[----:B------:R-:W-:Y:S01]  /*01f0*/  ISETP.NE.AND P1, PT, RZ, UR5, PT ;  /* 0x00000005ff007c0c */ /* 0x000fe2000bf25270 */
[----:B------:R-:W-:Y:S02]  /*0200*/  UIADD3 UR17, UR5, -0x1, URZ ;  /* 0xffffffff05117890 */ /* 0x000fe4000fffe03f */
[----:B------:R-:W-:Y:S02]  /*0210*/  UISETP.EQ.OR UP0, UPT, UR8, URZ, !UP0 ;  /* 0x0000003f0800728c */ /* 0x000fe4000c702670 */
[----:B------:R-:W-:Y:S02]  /*0220*/  UISETP.GE.U32.AND UP1, UPT, UR17, 0x2, UPT ;  /* 0x000000021100788c */ /* 0x000fe4000bf26070 */
[----:B------:R-:W-:-:S04]  /*0230*/  UISETP.EQ.AND UP0, UPT, UR5, URZ, UP0 ;  /* 0x0000003f0500728c */ /* 0x000fc80008702270 */
[----:B------:R-:W-:-:S04]  /*0240*/  USEL UR6, URZ, 0x1, !UP0 ;  /* 0x000000013f067887 */ /* 0x000fc8000c000000 */
[----:B------:R-:W-:Y:S01]  /*0250*/  USEL UR6, UR6, 0x2, UP1 ;  /* 0x0000000206067887 */ /* 0x000fe20008800000 */
[----:B0-----:R-:W-:-:S13]  /*0260*/  ISETP.NE.AND P0, PT, R2, RZ, PT ;  /* 0x000000ff0200720c */ /* 0x001fda0003f05270 */
[----:B------:R-:W-:Y:S05]  /*0270*/  @P0 BRA `(.L_x_2) ;  /* 0x0000000000480947 */ /* 0x000fea0003800000 */
[----:B------:R-:W0:Y:S01]  /*0280*/  S2UR UR7, SR_CgaCtaId ;  /* 0x00000000000779c3 */ /* 0x000e220000008800 */
[----:B------:R-:W-:Y:S01]  /*0290*/  UMOV UR4, 0x400 ;  /* 0x0000040000047882 */ /* 0x000fe20000000000 */
[----:B------:R-:W-:Y:S01]  /*02a0*/  UMOV UR5, 0x1 ;  /* 0x0000000100057882 */ /* 0x000fe20000000000 */
[----:B------:R-:W-:Y:S01]  /*02b0*/  UMOV UR10, 0x4 ;  /* 0x00000004000a7882 */ /* 0x000fe20000000000 */
[----:B------:R-:W-:Y:S01]  /*02c0*/  ELECT P0, URZ, PT ;  /* 0x00000000003f782f */ /* 0x000fe20003800000 */
[----:B------:R-:W-:-:S04]  /*02d0*/  UIADD3 UR10, -UR10, 0x100000, URZ ;  /* 0x001000000a0a7890 */ /* 0x000fc8000fffe13f */
[----:B------:R-:W-:Y:S02]  /*02e0*/  USHF.L.U32 UR11, UR10, 0xb, URZ ;  /* 0x0000000b0a0b7899 */ /* 0x000fe4000800063f */
[----:B------:R-:W-:Y:S02]  /*02f0*/  USHF.L.U32 UR10, UR10, 0x1, URZ ;  /* 0x000000010a0a7899 */ /* 0x000fe4000800063f */
[----:B0-----:R-:W-:Y:S02]  /*0300*/  ULEA UR7, UR7, UR4, 0x18 ;  /* 0x0000000407077291 */ /* 0x001fe4000f8ec03f */
[----:B------:R-:W-:-:S04]  /*0310*/  UIADD3 UR4, -UR5, 0x100000, URZ ;  /* 0x0010000005047890 */ /* 0x000fc8000fffe13f */
[----:B------:R-:W-:Y:S02]  /*0320*/  USHF.L.U32 UR5, UR4, 0xb, URZ ;  /* 0x0000000b04057899 */ /* 0x000fe4000800063f */
[----:B------:R-:W-:Y:S01]  /*0330*/  USHF.L.U32 UR4, UR4, 0x1, URZ ;  /* 0x0000000104047899 */ /* 0x000fe2000800063f */
[----:B------:R-:W0:Y:S11]  /*0340*/  FENCE.VIEW.ASYNC.S ;  /* 0x00000000000073c6 */ /* 0x000e360000000000 */
[----:B0-----:R0:W1:Y:S01]  /*0350*/  SYNCS.EXCH.64 URZ, [UR7], UR4 ;  /* 0x00000004073f75b2 */ /* 0x0010620008000100 */
[----:B------:R0:W2:Y:S01]  /*0360*/  SYNCS.EXCH.64 URZ, [UR7+0x10], UR10 ;  /* 0x0000100a073f75b2 */ /* 0x0000a20008000100 */
[----:B------:R0:W3:Y:S01]  /*0370*/  SYNCS.EXCH.64 URZ, [UR7+0x8], UR4 ;  /* 0x00000804073f75b2 */ /* 0x0000e20008000100 */
[----:B------:R0:W4:Y:S01]  /*0380*/  SYNCS.EXCH.64 URZ, [UR7+0x18], UR10 ;  /* 0x0000180a073f75b2 */ /* 0x0001220008000100 */
[----:B------:R-:W-:Y:S01]  /*0390*/  NOP ;  /* 0x0000000000007918 */ /* 0x000fe20000000000 */
.L_x_2:
[----:B------:R-:W5:Y:S01]  /*03a0*/  S2UR UR14, SR_CTAID.X ;  /* 0x00000000000e79c3 */ /* 0x000f620000002500 */
[----:B------:R-:W1:Y:S01]  /*03b0*/  SHFL.IDX PT, R0, R0, RZ, 0x1f ;  /* 0x00001fff00007589 */ /* 0x000e6200000e0000 */
[----:B------:R-:W-:Y:S02]  /*03c0*/  SHF.R.S32.HI R3, RZ, 0x1f, R4 ;  /* 0x0000001fff037819 */ /* 0x000fe40000011404 */
[----:B------:R-:W-:Y:S02]  /*03d0*/  ELECT P0, URZ, PT ;  /* 0x00000000003f782f */ /* 0x000fe40003800000 */
[----:B------:R-:W-:Y:S01]  /*03e0*/  SHF.R.S32.HI R7, RZ, 0x1f, R2 ;  /* 0x0000001fff077819 */ /* 0x000fe20000011402 */
[----:B0-----:R-:W-:Y:S01]  /*03f0*/  ULDC UR4, c[0x0][0x150] ;  /* 0x0000540000047ab9 */ /* 0x001fe20000000800 */
[----:B------:R-:W-:Y:S01]  /*0400*/  LEA.HI R3, R3, R4, RZ, 0x7 ;  /* 0x0000000403037211 */ /* 0x000fe200078f38ff */
[----:B------:R-:W-:Y:S01]  /*0410*/  ULDC UR7, c[0x0][0x144] ;  /* 0x0000510000077ab9 */ /* 0x000fe20000000800 */
[----:B------:R-:W0:Y:S01]  /*0420*/  S2UR UR9, SR_CTAID.Y ;  /* 0x00000000000979c3 */ /* 0x000e220000002600 */
[----:B------:R-:W-:Y:S01]  /*0430*/  LEA.HI R7, R7, R2, RZ, 0x2 ;  /* 0x0000000207077211 */ /* 0x000fe200078f10ff */
[----:B------:R-:W-:Y:S01]  /*0440*/  UMOV UR5, 0x20 ;  /* 0x0000002000057882 */ /* 0x000fe20000000000 */
[----:B------:R-:W-:Y:S01]  /*0450*/  LOP3.LUT R3, R3, 0xffffff80, RZ, 0xc0, !PT ;  /* 0xffffff8003037812 */ /* 0x000fe200078ec0ff */
[----:B------:R-:W-:Y:S01]  /*0460*/  NOP ;  /* 0x0000000000007918 */ /* 0x000fe20000000000 */
[----:B------:R-:W-:Y:S01]  /*0470*/  LOP3.LUT R7, R7, 0x3ffffffc, RZ, 0xc0, !PT ;  /* 0x3ffffffc07077812 */ /* 0x000fe200078ec0ff */
[----:B------:R-:W-:Y:S01]  /*0480*/  NOP ;  /* 0x0000000000007918 */ /* 0x000fe20000000000 */
[----:B------:R-:W-:Y:S01]  /*0490*/  MOV R161, 0x1 ;  /* 0x0000000100a17802 */ /* 0x000fe20000000f00 */
[----:B------:R-:W-:Y:S01]  /*04a0*/  IMAD.IADD R3, R4, 0x1, -R3 ;  /* 0x0000000104037824 */ /* 0x000fe200078e0a03 */
[----:B------:R-:W-:-:S04]  /*04b0*/  IADD3 R2, R2, -R7, RZ ;  /* 0x8000000702027210 */ /* 0x000fc80007ffe0ff */
[----:B------:R-:W-:Y:S02]  /*04c0*/  SHF.R.S32.HI R4, RZ, 0x1f, R3 ;  /* 0x0000001fff047819 */ /* 0x000fe40000011403 */
[----:B-----5:R-:W-:Y:S02]  /*04d0*/  I2FP.F32.U32 R5, UR14 ;  /* 0x0000000e00057c45 */ /* 0x020fe40008201000 */
[----:B-1----:R-:W-:Y:S02]  /*04e0*/  ISETP.NE.OR P0, PT, R0, RZ, !P0 ;  /* 0x000000ff0000720c */ /* 0x002fe40004705670 */
[----:B------:R-:W-:Y:S01]  /*04f0*/  LEA.HI R4, R4, R3, RZ, 0x3 ;  /* 0x0000000304047211 */ /* 0x000fe200078f18ff */
[----:B------:R-:W-:Y:S01]  /*0500*/  FMUL R6, R5, UR4 ;  /* 0x0000000405067c20 */ /* 0x000fe20008400000 */
[----:B------:R-:W-:Y:S02]  /*0510*/  ULDC UR4, c[0x0][0x154] ;  /* 0x0000550000047ab9 */ /* 0x000fe40000000800 */
[----:B------:R-:W-:-:S02]  /*0520*/  SHF.R.S32.HI R0, RZ, 0x3, R4 ;  /* 0x00000003ff007819 */ /* 0x000fc40000011404 */
[----:B------:R-:W-:Y:S01]  /*0530*/  SHF.R.S32.HI R5, RZ, 0x1f, R4 ;  /* 0x0000001fff057819 */ /* 0x000fe20000011404 */
[----:B------:R-:W1:Y:S01]  /*0540*/  F2I.U32.TRUNC.NTZ R6, R6 ;  /* 0x0000000600067305 */ /* 0x000e62000020f000 */
[----:B0-----:R-:W-:Y:S01]  /*0550*/  I2FP.F32.U32 R8, UR9 ;  /* 0x0000000900087c45 */ /* 0x001fe20008201000 */
[----:B------:R-:W0:Y:S01]  /*0560*/  LDC R4, c[0x0][0x140] ;  /* 0x00005000ff047b82 */ /* 0x000e220000000800 */
[----:B------:R-:W-:Y:S01]  /*0570*/  LEA.HI R5, R5, R0, RZ, 0x2 ;  /* 0x0000000005057211 */ /* 0x000fe200078f10ff */
[----:B------:R-:W-:Y:S01]  /*0580*/  VOTEU.ALL UP0, P0 ;  /* 0x00000000003f7886 */ /* 0x000fe20000000000 */
[----:B------:R-:W-:Y:S01]  /*0590*/  VOTEU.ALL UP1, P0 ;  /* 0x00000000003f7886 */ /* 0x000fe20000020000 */
[----:B------:R-:W-:Y:S01]  /*05a0*/  FMUL R8, R8, UR4 ;  /* 0x0000000408087c20 */ /* 0x000fe20008400000 */
[----:B------:R-:W-:Y:S02]  /*05b0*/  LOP3.LUT R5, R5, 0xfffffffc, RZ, 0xc0, !PT ;  /* 0xfffffffc05057812 */ /* 0x000fe400078ec0ff */
[----:B------:R-:W-:Y:S01]  /*05c0*/  @!UP0 UMOV UR11, 0x400 ;  /* 0x00000400000b8882 */ /* 0x000fe20000000000 */
[----:B------:R-:W5:Y:S02]  /*05d0*/  @!UP0 S2UR UR12, SR_CgaCtaId ;  /* 0x00000000000c89c3 */ /* 0x000f640000008800 */
[----:B------:R-:W-:Y:S01]  /*05e0*/  IMAD.IADD R5, R0, 0x1, -R5 ;  /* 0x0000000100057824 */ /* 0x000fe200078e0a05 */
[----:B------:R-:W2:Y:S01]  /*05f0*/  F2I.U32.TRUNC.NTZ R8, R8 ;  /* 0x0000000800087305 */ /* 0x000ea2000020f000 */
[----:B-1----:R-:W-:-:S02]  /*0600*/  R2UR UR4, R6 ;  /* 0x00000000060472ca */ /* 0x002fc400000e0000 */
[----:B------:R-:W-:-:S05]  /*0610*/  IMAD R2, R2, 0x4, R5 ;  /* 0x0000000402027824 */ /* 0x000fca00078e0205 */
[----:B------:R-:W-:-:S04]  /*0620*/  LEA.HI R0, R2, R2, RZ, 0x1 ;  /* 0x0000000202007211 */ /* 0x000fc800078f08ff */
[----:B------:R-:W-:Y:S02]  /*0630*/  LOP3.LUT R5, R0, 0xfffffffe, RZ, 0xc0, !PT ;  /* 0xfffffffe00057812 */ /* 0x000fe400078ec0ff */
[----:B0-----:R-:W-:Y:S01]  /*0640*/  ISETP.EQ.U32.AND P4, PT, R4, 0x1, PT ;  /* 0x000000010400780c */ /* 0x001fe20003f82070 */
[----:B------:R-:W-:Y:S01]  /*0650*/  UIADD3 UR4, -UR4, URZ, URZ ;  /* 0x0000003f04047290 */ /* 0x000fe2000fffe13f */
[----:B--2---:R-:W-:Y:S01]  /*0660*/  R2UR UR10, R8 ;  /* 0x00000000080a72ca */ /* 0x004fe200000e0000 */
[----:B------:R-:W-:Y:S02]  /*0670*/  IMAD.IADD R5, R2, 0x1, -R5 ;  /* 0x0000000102057824 */ /* 0x000fe400078e0a05 */
[----:B------:R-:W-:Y:S02]  /*0680*/  UIMAD UR7, UR7, UR4, UR14 ;  /* 0x00000004070772a4 */ /* 0x000fe4000f8e020e */
[----:B------:R-:W-:-:S04]  /*0690*/  @!UP0 UIADD3 UR4, -UR5, 0x100000, URZ ;  /* 0x0010000005048890 */ /* 0x000fc8000fffe13f */
[----:B------:R-:W-:Y:S02]  /*06a0*/  @!UP0 USHF.L.U32 UR5, UR4, 0xb, URZ ;  /* 0x0000000b04058899 */ /* 0x000fe4000800063f */
[----:B------:R-:W-:Y:S02]  /*06b0*/  @!UP0 USHF.L.U32 UR4, UR4, 0x1, URZ ;  /* 0x0000000104048899 */ /* 0x000fe4000800063f */
[----:B-----5:R-:W-:Y:S01]  /*06c0*/  @!UP0 ULEA UR11, UR12, UR11, 0x18 ;  /* 0x0000000b0c0b8291 */ /* 0x020fe2000f8ec03f */
[----:B------:R-:W-:Y:S01]  /*06d0*/  ISETP.NE.AND P2, PT, R5, UR7, PT ;  /* 0x0000000705007c0c */ /* 0x000fe2000bf45270 */
[C---:B------:R-:W-:Y:S01]  /*06e0*/  IMAD.SHL.U32 R5, R2.reuse, 0x4, RZ ;  /* 0x0000000402057824 */ /* 0x040fe200078e00ff */
[----:B------:R-:W-:Y:S01]  /*06f0*/  VOTEU.ALL UP0, P0 ;  /* 0x00000000003f7886 */ /* 0x000fe20000000000 */
[----:B------:R-:W-:Y:S01]  /*0700*/  LOP3.LUT P0, RZ, R3, 0x7, RZ, 0xc0, !PT ;  /* 0x0000000703ff7812 */ /* 0x000fe2000780c0ff */
[----:B------:R-:W-:Y:S02]  /*0710*/  UIADD3 UR10, -UR10, URZ, URZ ;  /* 0x0000003f0a0a7290 */ /* 0x000fe4000fffe13f */
[----:B------:R-:W-:Y:S01]  /*0720*/  LOP3.LUT R160, R2, 0xc, R5, 0x78, !PT ;  /* 0x0000000c02a07812 */ /* 0x000fe200078e7805 */
[----:B------:R-:W0:Y:S04]  /*0730*/  FENCE.VIEW.ASYNC.S ;  /* 0x00000000000073c6 */ /* 0x000e280000000000 */
[----:B0-----:R-:W0:Y:S01]  /*0740*/  @!UP0 SYNCS.EXCH.64 URZ, [UR11+0x30], UR4 ;  /* 0x000030040b3f85b2 */ /* 0x001e220008000100 */
[----:B------:R-:W-:-:S02]  /*0750*/  ISETP.LT.U32.AND P0, PT, R160, 0x2, !P0 ;  /* 0x00000002a000780c */ /* 0x000fc40004701070 */
[----:B------:R-:W-:-:S04]  /*0760*/  @P2 LEA.HI R0, R160, R160, RZ, 0x1 ;  /* 0x000000a0a0002211 */ /* 0x000fc800078f08ff */
[----:B------:R-:W-:Y:S01]  /*0770*/  @P2 SHF.R.S32.HI R0, RZ, 0x1, R0 ;  /* 0x00000001ff002819 */ /* 0x000fe20000011400 */
[----:B------:R1:W2:Y:S01]  /*0780*/  @!UP1 SYNCS.EXCH.64 URZ, [UR11+0x38], UR4 ;  /* 0x000038040b3f95b2 */ /* 0x0002a20008000100 */
[----:B------:R-:W-:Y:S01]  /*0790*/  NOP ;  /* 0x0000000000007918 */ /* 0x000fe20000000000 */
[----:B-1----:R-:W-:Y:S02]  /*07a0*/  ULDC UR11, c[0x0][0x148] ;  /* 0x00005200000b7ab9 */ /* 0x002fe40000000800 */
[----:B------:R-:W-:-:S06]  /*07b0*/  UIMAD UR4, UR11, UR10, UR9 ;  /* 0x0000000a0b0472a4 */ /* 0x000fcc000f8e0209 */
[----:B------:R-:W-:Y:S02]  /*07c0*/  @P2 ISETP.NE.AND P3, PT, R0, UR4, PT ;  /* 0x0000000400002c0c */ /* 0x000fe4000bf65270 */
[----:B------:R-:W-:Y:S02]  /*07d0*/  SEL R0, RZ, 0x1, !P0 ;  /* 0x00000001ff007807 */ /* 0x000fe40004000000 */
[----:B------:R-:W-:-:S03]  /*07e0*/  @P2 SEL R161, RZ, 0x1, P3 ;  /* 0x00000001ffa12807 */ /* 0x000fc60001800000 */
[----:B------:R1:W-:Y:S01]  /*07f0*/  STL [R1+0x200], R0 ;  /* 0x0002000001007387 */ /* 0x0003e20000100800 */
[----:B0-----:R-:W-:Y:S05]  /*0800*/  @!P4 BRA `(.L_x_3) ;  /* 0x000000000008c947 */ /* 0x001fea0003800000 */
[----:B--234-:R-:W-:Y:S01]  /*0810*/  UCGABAR_ARV ;  /* 0x00000000000079c7 */ /* 0x01cfe20008000000 */
[----:B------:R-:W-:Y:S05]  /*0820*/  BRA `(.L_x_4) ;  /* 0x0000000000047947 */ /* 0x000fea0003800000 */
.L_x_3:
[----:B--234-:R-:W-:Y:S01]  /*0830*/  NOP ;  /* 0x0000000000007918 */ /* 0x01cfe20000000000 */
.L_x_4:
[----:B------:R-:W-:Y:S02]  /*0840*/  ULDC UR4, c[0x0][0x75c] ;  /* 0x0001d70000047ab9 */ /* 0x000fe40000000800 */
[----:B------:R-:W-:-:S06]  /*0850*/  UISETP.NE.AND UP2, UPT, UR4, 0x1, UPT ;  /* 0x000000010400788c */ /* 0x000fcc000bf45270 */
[----:B------:R-:W-:-:S05]  /*0860*/  PLOP3.LUT P2, PT, PT, PT, UP2, 0x80, 0x0 ;  /* 0x000000000000781c */ /* 0x000fca0003f4f028 */
[----:B------:R-:W-:Y:S01]  /*0870*/  @UP2 ULDC UR12, c[0x0][0x10] ;  /* 0x00000400000c2ab9 */ /* 0x000fe20000000800 */
[----:B------:R-:W-:Y:S01]  /*0880*/  @UP2 UMOV UR4, UR9 ;  /* 0x0000000900042c82 */ /* 0x000fe20008000000 */
[----:B------:R-:W-:Y:S01]  /*0890*/  @UP2 UMOV UR5, URZ ;  /* 0x0000003f00052c82 */ /* 0x000fe20008000000 */
[----:B------:R-:W-:Y:S01]  /*08a0*/  @!UP2 ULDC UR15, c[0x0][0xc] ;  /* 0x00000300000faab9 */ /* 0x000fe20000000800 */
[----:B------:R-:W-:-:S03]  /*08b0*/  @UP2 UIMAD.WIDE.U32 UR12, UR14, UR12, UR4 ;  /* 0x0000000c0e0c22a5 */ /* 0x000fc6000f8e0004 */
[----:B------:R-:W-:Y:S01]  /*08c0*/  @UP2 UMOV UR4, URZ ;  /* 0x0000003f00042c82 */ /* 0x000fe20008000000 */
[----:B------:R-:W-:Y:S01]  /*08d0*/  UMOV UR5, URZ ;  /* 0x0000003f00057c82 */ /* 0x000fe20008000000 */
[----:B------:R-:W-:Y:S01]  /*08e0*/  @UP2 UIADD3 UR16, UR13, UR4, URZ ;  /* 0x000000040d102290 */ /* 0x000fe2000fffe03f */
[----:B------:R-:W-:Y:S02]  /*08f0*/  IMAD.U32 R2, RZ, RZ, UR12 ;  /* 0x0000000cff027e24 */ /* 0x000fe4000f8e00ff */
[----:B------:R-:W-:Y:S01]  /*0900*/  UMOV UR4, UR14 ;  /* 0x0000000e00047c82 */ /* 0x000fe20008000000 */
[----:B------:R-:W-:Y:S01]  /*0910*/  IMAD.U32 R3, RZ, RZ, UR13 ;  /* 0x0000000dff037e24 */ /* 0x000fe2000f8e00ff */
[----:B------:R-:W-:Y:S01]  /*0920*/  @!UP2 UIMAD.WIDE.U32 UR4, UR9, UR15, UR4 ;  /* 0x0000000f0904a2a5 */ /* 0x000fe2000f8e0004 */
[----:B------:R-:W-:Y:S01]  /*0930*/  @P2 IMAD.MOV.U32 R7, RZ, RZ, R2 ;  /* 0x000000ffff072224 */ /* 0x000fe200078e0002 */
[----:B------:R-:W-:-:S04]  /*0940*/  @P2 MOV R6, UR16 ;  /* 0x0000001000062c02 */ /* 0x000fc80008000f00 */
[----:B------:R-:W-:Y:S01]  /*0950*/  MOV R5, UR5 ;  /* 0x0000000500057c02 */ /* 0x000fe20008000f00 */
[----:B------:R-:W-:Y:S02]  /*0960*/  IMAD.U32 R2, RZ, RZ, UR4 ;  /* 0x00000004ff027e24 */ /* 0x000fe4000f8e00ff */
[----:B------:R-:W-:Y:S02]  /*0970*/  IMAD.U32 R3, RZ, RZ, UR5 ;  /* 0x00000005ff037e24 */ /* 0x000fe4000f8e00ff */
[----:B------:R-:W-:Y:S02]  /*0980*/  @!P2 IMAD.MOV.U32 R6, RZ, RZ, R5 ;  /* 0x000000ffff06a224 */ /* 0x000fe400078e0005 */
[----:B------:R-:W-:Y:S02]  /*0990*/  @!P2 IMAD.MOV.U32 R7, RZ, RZ, R2 ;  /* 0x000000ffff07a224 */ /* 0x000fe400078e0002 */
[----:B------:R-:W-:Y:S01]  /*09a0*/  IMAD.U32 R4, RZ, RZ, UR4 ;  /* 0x00000004ff047e24 */ /* 0x000fe2000f8e00ff */
[----:B------:R0:W-:Y:S04]  /*09b0*/  STL [R1+0x204], R6 ;  /* 0x0002040601007387 */ /* 0x0001e80000100800 */
[----:B------:R0:W-:Y:S01]  /*09c0*/  STL [R1+0x208], R7 ;  /* 0x0002080701007387 */ /* 0x0001e20000100800 */
[----:B------:R-:W-:Y:S05]  /*09d0*/  @!P4 BRA `(.L_x_5) ;  /* 0x00000000000cc947 */ /* 0x000fea0003800000 */
[----:B------:R-:W-:Y:S01]  /*09e0*/  UCGABAR_WAIT ;  /* 0x0000000000007dc7 */ /* 0x000fe20008000000 */
[----:B------:R-:W-:Y:S01]  /*09f0*/  CCTL.IVALL ;  /* 0x00000000ff00798f */ /* 0x000fe20002000000 */
[----:B------:R-:W-:Y:S05]  /*0a00*/  BRA `(.L_x_6) ;  /* 0x0000000000047947 */ /* 0x000fea0003800000 */
.L_x_5:
[----:B------:R-:W-:Y:S06]  /*0a10*/  BAR.SYNC.DEFER_BLOCKING 0x0 ;  /* 0x0000000000007b1d */ /* 0x000fec0000010000 */
.L_x_6:
[----:B------:R-:W-:Y:S05]  /*0a20*/  @!P1 BRA `(.L_x_7) ;  /* 0x000001a000089947 */ /* 0x000fea0003800000 */
[----:B------:R-:W-:-:S06]  /*0a30*/  UISETP.GT.U32.AND UP0, UPT, UR17, 0x1, UPT ;  /* 0x000000011100788c */ /* 0x000fcc000bf04070 */
[----:B------:R-:W-:-:S13]  /*0a40*/  PLOP3.LUT P0, PT, PT, PT, UP0, 0x80, 0x0 ;  /* 0x000000000000781c */ /* 0x000fda0003f0f008 */
[----:B------:R-:W-:Y:S05]  /*0a50*/  @P0 EXIT ;  /* 0x000000000000094d */ /* 0x000fea0003800000 */
[----:B------:R-:W-:Y:S01]  /*0a60*/  ULDC.64 UR4, c[0x0][0x750] ;  /* 0x0001d40000047ab9 */ /* 0x000fe20000000a00 */
[----:B------:R-:W-:Y:S01]  /*0a70*/  UMOV UR14, 0xffffffff ;  /* 0xffffffff000e7882 */ /* 0x000fe20000000000 */
[----:B------:R-:W-:Y:S01]  /*0a80*/  ISETP.GE.U32.AND P0, PT, R7, UR4, PT ;  /* 0x0000000407007c0c */ /* 0x000fe2000bf06070 */
[----:B------:R-:W-:Y:S01]  /*0a90*/  UMOV UR13, 0xffffffff ;  /* 0xffffffff000d7882 */ /* 0x000fe20000000000 */
[----:B------:R-:W-:Y:S01]  /*0aa0*/  UMOV UR12, 0xffffffff ;  /* 0xffffffff000c7882 */ /* 0x000fe20000000000 */
[----:B-1----:R-:W-:Y:S02]  /*0ab0*/  PRMT R0, RZ, 0x7610, R0 ;  /* 0x00007610ff007816 */ /* 0x002fe40000000000 */
[----:B------:R-:W-:-:S13]  /*0ac0*/  ISETP.GE.U32.AND.EX P0, PT, R6, UR5, PT, P0 ;  /* 0x0000000506007c0c */ /* 0x000fda000bf06100 */
[----:B------:R-:W-:Y:S05]  /*0ad0*/  @P0 BRA `(.L_x_8) ;  /* 0x0000000400400947 */ /* 0x000fea0003800000 */
[----:B------:R-:W-:Y:S01]  /*0ae0*/  ULDC.64 UR18, c[0x0][0x728] ;  /* 0x0001ca0000127ab9 */ /* 0x000fe20000000a00 */
[C---:B------:R-:W-:Y:S01]  /*0af0*/  R2UR UR20, R7.reuse ;  /* 0x00000000071472ca */ /* 0x040fe200000e0000 */
[----:B------:R-:W-:Y:S01]  /*0b00*/  ULDC UR17, c[0x0][0x730] ;  /* 0x0001cc0000117ab9 */ /* 0x000fe20000000800 */
[----:B------:R-:W-:Y:S02]  /*0b10*/  ISETP.NE.U32.AND P0, PT, RZ, UR18, PT ;  /* 0x00000012ff007c0c */ /* 0x000fe4000bf05070 */
[----:B------:R-:W-:Y:S02]  /*0b20*/  R2UR UR4, R7 ;  /* 0x00000000070472ca */ /* 0x000fe400000e0000 */
[----:B------:R-:W-:Y:S02]  /*0b30*/  ISETP.NE.AND.EX P0, PT, RZ, UR19, PT, P0 ;  /* 0x00000013ff007c0c */ /* 0x000fe4000bf05300 */
[----:B------:R-:W-:-:S11]  /*0b40*/  R2UR UR5, R6 ;  /* 0x00000000060572ca */ /* 0x000fd600000e0000 */
[----:B------:R-:W-:Y:S05]  /*0b50*/  @!P0 BRA `(.L_x_9) ;  /* 0x0000000000308947 */ /* 0x000fea0003800000 */
[----:B------:R-:W-:Y:S01]  /*0b60*/  R2UR UR4, R7 ;  /* 0x00000000070472ca */ /* 0x000fe200000e0000 */
[----:B------:R-:W-:Y:S01]  /*0b70*/  ULDC UR8, c[0x0][0x734] ;  /* 0x0001cd0000087ab9 */ /* 0x000fe20000000800 */
[----:B------:R-:W-:-:S11]  /*0b80*/  R2UR UR16, R6 ;  /* 0x00000000061072ca */ /* 0x000fd600000e0000 */
[----:B------:R-:W-:-:S04]  /*0b90*/  UIADD3 UR8, UP0, UR4, UR8, URZ ;  /* 0x0000000804087290 */ /* 0x000fc8000ff1e03f */
[----:B------:R-:W-:-:S04]  /*0ba0*/  UIADD3.X UR16, URZ, UR16, URZ, UP0, !UPT ;  /* 0x000000103f107290 */ /* 0x000fc800087fe43f */
[----:B------:R-:W-:-:S04]  /*0bb0*/  UIMAD.WIDE.U32 UR4, UR16, UR18, URZ ;  /* 0x00000012100472a5 */ /* 0x000fc8000f8e003f */
[----:B------:R-:W-:Y:S02]  /*0bc0*/  UIMAD.WIDE.U32 UR12, UP0, UR8, UR19, UR4 ;  /* 0x00000013080c72a5 */ /* 0x000fe4000f800004 */
[----:B------:R-:W-:Y:S02]  /*0bd0*/  UIMAD.WIDE.U32 UR4, UR8, UR18, URZ ;  /* 0x00000012080472a5 */ /* 0x000fe4000f8e003f */
[----:B------:R-:W-:Y:S02]  /*0be0*/  UIADD3.X UR15, URZ, URZ, URZ, UP0, !UPT ;  /* 0x0000003f3f0f7290 */ /* 0x000fe400087fe43f */
[----:B------:R-:W-:Y:S01]  /*0bf0*/  UIADD3 URZ, UP0, UR5, UR12, URZ ;  /* 0x0000000c053f7290 */ /* 0x000fe2000ff1e03f */
[----:B------:R-:W-:-:S03]  /*0c00*/  UMOV UR14, UR13 ;  /* 0x0000000d000e7c82 */ /* 0x000fc60008000000 */
[----:B------:R-:W-:-:S12]  /*0c10*/  UIMAD.WIDE.U32.X UR4, UR16, UR19, UR14, UP0 ;  /* 0x00000013100472a5 */ /* 0x000fd800080e040e */
.L_x_9:
[----:B------:R-:W-:Y:S01]  /*0c20*/  USHF.R.U64 UR12, UR4, UR17, UR5 ;  /* 0x00000011040c7299 */ /* 0x000fe20008001205 */
[----:B------:R-:W-:Y:S01]  /*0c30*/  R2UR UR15, R6 ;  /* 0x00000000060f72ca */ /* 0x000fe200000e0000 */
[----:B------:R-:W-:Y:S02]  /*0c40*/  USHF.R.U32.HI UR4, URZ, UR17, UR5 ;  /* 0x000000113f047299 */ /* 0x000fe40008011605 */
[----:B------:R-:W-:Y:S01]  /*0c50*/  UIADD3 UR5, UP0, URZ, -UR12, URZ ;  /* 0x8000000c3f057290 */ /* 0x000fe2000ff1e03f */
[----:B------:R-:W-:Y:S01]  /*0c60*/  ULDC.64 UR16, c[0x0][0x720] ;  /* 0x0001c80000107ab9 */ /* 0x000fe20000000a00 */
[----:B------:R-:W-:Y:S02]  /*0c70*/  UMOV UR14, UR20 ;  /* 0x00000014000e7c82 */ /* 0x000fe40008000000 */
[----:B------:R-:W-:Y:S02]  /*0c80*/  UIADD3.X UR4, URZ, ~UR4, URZ, UP0, !UPT ;  /* 0x800000043f047290 */ /* 0x000fe400087fe43f */
[----:B------:R-:W-:-:S02]  /*0c90*/  UIMAD UR13, UR11, UR10, UR9 ;  /* 0x0000000a0b0d72a4 */ /* 0x000fc4000f8e0209 */
[----:B------:R-:W-:Y:S02]  /*0ca0*/  UIMAD UR4, UR4, UR16, URZ ;  /* 0x00000010040472a4 */ /* 0x000fe4000f8e023f */
[----:B------:R-:W-:Y:S02]  /*0cb0*/  UIMAD.WIDE.U32 UR14, UR5, UR16, UR14 ;  /* 0x00000010050e72a5 */ /* 0x000fe4000f8e000e */
[----:B------:R-:W-:Y:S01]  /*0cc0*/  UIMAD UR4, UR5, UR17, UR4 ;  /* 0x00000011050472a4 */ /* 0x000fe2000f8e0204 */
[----:B------:R-:W-:Y:S01]  /*0cd0*/  ULDC UR8, c[0x0][0x718] ;  /* 0x0001c60000087ab9 */ /* 0x000fe20000000800 */
[----:B------:R-:W-:Y:S02]  /*0ce0*/  ULDC UR10, c[0x0][0x708] ;  /* 0x0001c200000a7ab9 */ /* 0x000fe40000000800 */
[----:B------:R-:W-:Y:S01]  /*0cf0*/  UIADD3 UR9, UR15, UR4, URZ ;  /* 0x000000040f097290 */ /* 0x000fe2000fffe03f */
[----:B------:R-:W-:Y:S02]  /*0d00*/  ULDC UR20, c[0x0][0x758] ;  /* 0x0001d60000147ab9 */ /* 0x000fe40000000800 */
[----:B------:R-:W-:Y:S01]  /*0d10*/  ULDC.64 UR4, c[0x0][0x740] ;  /* 0x0001d00000047ab9 */ /* 0x000fe20000000a00 */
[----:B------:R-:W-:Y:S01]  /*0d20*/  USHF.R.U64 UR18, UR14, UR8, UR9 ;  /* 0x000000080e127299 */ /* 0x000fe20008001209 */
[----:B------:R-:W-:Y:S01]  /*0d30*/  ISETP.NE.U32.AND P0, PT, RZ, UR4, PT ;  /* 0x00000004ff007c0c */ /* 0x000fe2000bf05070 */
[----:B------:R-:W-:Y:S01]  /*0d40*/  USHF.R.U32.HI UR9, URZ, UR8, UR9 ;  /* 0x000000083f097299 */ /* 0x000fe20008011609 */
[----:B------:R-:W-:-:S02]  /*0d50*/  UMOV UR11, 0xffffffff ;  /* 0xffffffff000b7882 */ /* 0x000fc40000000000 */
[----:B------:R-:W-:Y:S01]  /*0d60*/  ISETP.NE.AND.EX P0, PT, RZ, UR5, PT, P0 ;  /* 0x00000005ff007c0c */ /* 0x000fe2000bf05300 */
[----:B------:R-:W-:Y:S02]  /*0d70*/  USHF.R.U64 UR24, UR18, UR10, UR9 ;  /* 0x0000000a12187299 */ /* 0x000fe40008001209 */
[----:B------:R-:W-:Y:S02]  /*0d80*/  USHF.R.U32.HI UR9, URZ, UR10, UR9 ;  /* 0x0000000a3f097299 */ /* 0x000fe40008011609 */
[----:B------:R-:W-:Y:S02]  /*0d90*/  USHF.L.U32 UR8, UR11, UR20, URZ ;  /* 0x000000140b087299 */ /* 0x000fe4000800063f */
[----:B------:R-:W-:Y:S01]  /*0da0*/  USHF.R.U64 UR25, UR24, UR20, UR9 ;  /* 0x0000001418197299 */ /* 0x000fe20008001209 */
[----:B------:R-:W-:Y:S01]  /*0db0*/  ULDC UR19, c[0x0][0x700] ;  /* 0x0001c00000137ab9 */ /* 0x000fe20000000800 */
[----:B------:R-:W-:Y:S02]  /*0dc0*/  USEL UR7, UR7, UR13, !UP2 ;  /* 0x0000000d07077287 */ /* 0x000fe4000d000000 */
[----:B------:R-:W-:-:S02]  /*0dd0*/  ULOP3.LUT UR13, URZ, UR8, URZ, 0x33, !UPT ;  /* 0x000000083f0d7292 */ /* 0x000fc4000f8e333f */
[----:B------:R-:W-:Y:S02]  /*0de0*/  UIADD3 UR17, UR19, -0x1, URZ ;  /* 0xffffffff13117890 */ /* 0x000fe4000fffe03f */
[----:B------:R-:W-:Y:S01]  /*0df0*/  USHF.R.U32.HI UR9, URZ, UR20, UR9 ;  /* 0x000000143f097299 */ /* 0x000fe20008011609 */
[----:B------:R-:W-:Y:S01]  /*0e00*/  ULDC UR21, c[0x0][0x748] ;  /* 0x0001d20000157ab9 */ /* 0x000fe20000000800 */
[----:B------:R-:W-:Y:S01]  /*0e10*/  ULDC UR22, c[0x0][0x738] ;  /* 0x0001ce0000167ab9 */ /* 0x000fe20000000800 */
[----:B------:R-:W-:Y:S01]  /*0e20*/  UMOV UR23, 0x1 ;  /* 0x0000000100177882 */ /* 0x000fe20000000000 */
[----:B------:R-:W-:Y:S01]  /*0e30*/  UMOV UR8, UR25 ;  /* 0x0000001900087c82 */ /* 0x000fe20008000000 */
[----:B------:R-:W-:Y:S07]  /*0e40*/  @!P0 BRA `(.L_x_10) ;  /* 0x0000000000308947 */ /* 0x000fee0003800000 */
[----:B------:R-:W-:Y:S02]  /*0e50*/  ULDC UR14, c[0x0][0x74c] ;  /* 0x0001d300000e7ab9 */ /* 0x000fe40000000800 */
        /* <DEDUP_REMOVED lines=8> */
[----:B------:R-:W-:-:S07]  /*0ee0*/  UIMAD.WIDE.U32.X UR4, UR16, UR5, UR14, UP0 ;  /* 0x00000005100472a5 */ /* 0x000fce00080e040e */
[----:B------:R-:W-:Y:S01]  /*0ef0*/  UMOV UR8, UR4 ;  /* 0x0000000400087c82 */ /* 0x000fe20008000000 */
[----:B------:R-:W-:-:S05]  /*0f00*/  UMOV UR9, UR5 ;  /* 0x0000000500097c82 */ /* 0x000fca0008000000 */
.L_x_10:
[----:B------:R-:W-:Y:S01]  /*0f10*/  USHF.R.U64 UR5, UR8, UR21, UR9 ;  /* 0x0000001508057299 */ /* 0x000fe20008001209 */
[----:B------:R-:W-:Y:S01]  /*0f20*/  IMAD.MOV.U32 R0, RZ, RZ, 0x1 ;  /* 0x00000001ff007424 */ /* 0x000fe200078e00ff */
[----:B------:R-:W-:Y:S02]  /*0f30*/  USHF.L.U32 UR4, UR23, UR20, URZ ;  /* 0x0000001417047299 */ /* 0x000fe4000800063f */
[----:B------:R-:W-:Y:S02]  /*0f40*/  ULOP3.LUT UR13, UR24, UR13, URZ, 0xc0, !UPT ;  /* 0x0000000d180d7292 */ /* 0x000fe4000f8ec03f */
[----:B------:R-:W-:Y:S02]  /*0f50*/  UIADD3 UR8, -UR5, URZ, URZ ;  /* 0x0000003f05087290 */ /* 0x000fe4000fffe13f */
[----:B------:R-:W-:Y:S02]  /*0f60*/  UIMAD UR13, UR4, UR5, UR13 ;  /* 0x00000005040d72a4 */ /* 0x000fe4000f8e020d */
[----:B------:R-:W-:-:S02]  /*0f70*/  ULOP3.LUT UR17, UR18, UR17, URZ, 0xc0, !UPT ;  /* 0x0000001112117292 */ /* 0x000fc4000f8ec03f */
[----:B------:R-:W-:Y:S01]  /*0f80*/  UIMAD UR4, UR8, UR22, UR25 ;  /* 0x00000016080472a4 */ /* 0x000fe2000f8e0219 */
[----:B------:R-:W-:Y:S02]  /*0f90*/  ULDC UR5, c[0x0][0x710] ;  /* 0x0001c40000057ab9 */ /* 0x000fe40000000800 */
[----:B------:R-:W-:Y:S02]  /*0fa0*/  UIMAD UR7, UR13, UR5, UR7 ;  /* 0x000000050d0772a4 */ /* 0x000fe4000f8e0207 */
[----:B------:R-:W-:-:S04]  /*0fb0*/  UIMAD UR4, UR4, UR19, UR17 ;  /* 0x00000013040472a4 */ /* 0x000fc8000f8e0211 */
[----:B------:R-:W-:Y:S02]  /*0fc0*/  USEL UR13, UR4, UR7, !UP2 ;  /* 0x00000007040d7287 */ /* 0x000fe4000d000000 */
[----:B------:R-:W-:-:S12]  /*0fd0*/  USEL UR14, UR7, UR4, !UP2 ;  /* 0x00000004070e7287 */ /* 0x000fd8000d000000 */
.L_x_8:
[----:B------:R-:W-:-:S08]  /*0fe0*/  NOP ;  /* 0x0000000000007918 */ /* 0x000fd00000000000 */
[----:B------:R-:W1:Y:S02]  /*0ff0*/  USETMAXREG.TRY_ALLOC.CTAPOOL UP0, 0xf0 ;  /* 0x000000f0000079c8 */ /* 0x000e640008000600 */
[----:B-1----:R-:W-:-:S13]  /*1000*/  PLOP3.LUT P0, PT, PT, PT, UP0, 0x80, 0x0 ;  /* 0x000000000000781c */ /* 0x002fda0003f0f008 */
[----:B------:R-:W-:Y:S05]  /*1010*/  @!P0 BRA `(.L_x_8) ;  /* 0xfffffffc00f08947 */ /* 0x000fea000383ffff */
[----:B------:R-:W-:Y:S01]  /*1020*/  ULDC.64 UR4, c[0x0][0x698] ;  /* 0x0001a60000047ab9 */ /* 0x000fe20000000a00 */
[----:B------:R-:W-:Y:S01]  /*1030*/  ULDC.64 UR18, c[0x0][0x208] ;  /* 0x0000820000127ab9 */ /* 0x000fe20000000a00 */
[----:B------:R-:W-:-:S04]  /*1040*/  ISETP.NE.U32.AND P0, PT, RZ, UR4, PT ;  /* 0x00000004ff007c0c */ /* 0x000fc8000bf05070 */
[----:B------:R-:W-:-:S13]  /*1050*/  ISETP.NE.AND.EX P0, PT, RZ, UR5, PT, P0 ;  /* 0x00000005ff007c0c */ /* 0x000fda000bf05300 */
[----:B------:R-:W-:Y:S05]  /*1060*/  @!P0 BRA `(.L_x_11) ;  /* 0x0000000000208947 */ /* 0x000fea0003800000 */
[----:B------:R-:W1:Y:S02]  /*1070*/  LDC.64 R2, c[0x0][0x698] ;  /* 0x0001a600ff027b82 */ /* 0x000e640000000a00 */
[----:B-1----:R-:W2:Y:S02]  /*1080*/  LDG.E.64 R2, desc[UR18][R2.64] ;  /* 0x0000001202027981 */ /* 0x002ea4000c1e1b00 */
[----:B--2---:R-:W-:-:S04]  /*1090*/  ISETP.NE.U32.AND P0, PT, R2, RZ, PT ;  /* 0x000000ff0200720c */ /* 0x004fc80003f05070 */
[----:B------:R-:W-:-:S13]  /*10a0*/  ISETP.NE.AND.EX P0, PT, R3, RZ, PT, P0 ;  /* 0x000000ff0300720c */ /* 0x000fda0003f05300 */
[----:B------:R-:W-:Y:S05]  /*10b0*/  @!P0 BRA `(.L_x_11) ;  /* 0x00000000000c8947 */ /* 0x000fea0003800000 */
[----:B------:R-:W2:Y:S02]  /*10c0*/  LD.E R2, desc[UR18][R2.64] ;  /* 0x0000001202027980 */ /* 0x000ea4000c101900 */
[----:B--2---:R-:W-:Y:S01]  /*10d0*/  R2UR UR22, R2 ;  /* 0x00000000021672ca */ /* 0x004fe200000e0000 */
[----:B------:R-:W-:-:S14]  /*10e0*/  BRA `(.L_x_12) ;  /* 0x0000000000247947 */ /* 0x000fdc0003800000 */
.L_x_11:
[----:B------:R-:W-:Y:S02]  /*10f0*/  ULDC.64 UR4, c[0x0][0x688] ;  /* 0x0001a20000047ab9 */ /* 0x000fe40000000a00 */
[----:B------:R-:W-:-:S04]  /*1100*/  ISETP.NE.U32.AND P0, PT, RZ, UR4, PT ;  /* 0x00000004ff007c0c */ /* 0x000fc8000bf05070 */
[----:B------:R-:W-:-:S13]  /*1110*/  ISETP.NE.AND.EX P0, PT, RZ, UR5, PT, P0 ;  /* 0x00000005ff007c0c */ /* 0x000fda000bf05300 */
[----:B------:R-:W-:Y:S05]  /*1120*/  @!P0 BRA `(.L_x_13) ;  /* 0x0000000000108947 */ /* 0x000fea0003800000 */
[----:B------:R-:W1:Y:S02]  /*1130*/  LDC.64 R2, c[0x0][0x688] ;  /* 0x0001a200ff027b82 */ /* 0x000e640000000a00 */
[----:B-1----:R-:W2:Y:S02]  /*1140*/  LDG.E R2, desc[UR18][R2.64] ;  /* 0x0000001202027981 */ /* 0x002ea4000c1e1900 */
[----:B--2---:R-:W-:Y:S01]  /*1150*/  R2UR UR22, R2 ;  /* 0x00000000021672ca */ /* 0x004fe200000e0000 */
[----:B------:R-:W-:-:S14]  /*1160*/  BRA `(.L_x_12) ;  /* 0x0000000000047947 */ /* 0x000fdc0003800000 */
.L_x_13:
[----:B------:R-:W-:-:S05]  /*1170*/  ULDC UR22, c[0x0][0x680] ;  /* 0x0001a00000167ab9 */ /* 0x000fca0000000800 */
.L_x_12:
[----:B------:R-:W-:Y:S02]  /*1180*/  ULDC.64 UR4, c[0x0][0x6a0] ;  /* 0x0001a80000047ab9 */ /* 0x000fe40000000a00 */
        /* <DEDUP_REMOVED lines=11> */
.L_x_14:
        /* <DEDUP_REMOVED lines=8> */
.L_x_16:
[----:B------:R-:W-:-:S05]  /*12c0*/  ULDC UR23, c[0x0][0x684] ;  /* 0x0001a10000177ab9 */ /* 0x000fca0000000800 */
.L_x_15:
[----:B------:R-:W-:-:S13]  /*12d0*/  LOP3.LUT P0, RZ, R0, 0xff, RZ, 0xc0, !PT ;  /* 0x000000ff00ff7812 */ /* 0x000fda000780c0ff */
[----:B------:R-:W-:Y:S05]  /*12e0*/  @!P0 EXIT ;  /* 0x000000000000894d */ /* 0x000fea0003800000 */
[----:B------:R-:W-:Y:S01]  /*12f0*/  ULDC UR4, c[0x0][0x28c] ;  /* 0x0000a30000047ab9 */ /* 0x000fe20000000800 */
[----:B------:R-:W-:Y:S02]  /*1300*/  ULOP3.LUT UR24, UR6, 0x1, URZ, 0xfc, !UPT ;  /* 0x0000000106187892 */ /* 0x000fe4000f8efc3f */
[----:B------:R-:W-:-:S04]  /*1310*/  UIADD3 UR4, UR4, 0x7f, URZ ;  /* 0x0000007f04047890 */ /* 0x000fc8000fffe03f */
[----:B------:R-:W-:-:S04]  /*1320*/  USHF.R.S32.HI UR5, URZ, 0x1f, UR4 ;  /* 0x0000001f3f057899 */ /* 0x000fc80008011404 */
[----:B------:R-:W-:-:S03]  /*1330*/  ULEA.HI UR5, UR5, UR4, URZ, 0x7 ;  /* 0x0000000405057291 */ /* 0x000fc6000f8f383f */
[----:B------:R-:W-:Y:S01]  /*1340*/  UMOV UR4, URZ ;  /* 0x0000003f00047c82 */ /* 0x000fe20008000000 */
[----:B------:R-:W-:-:S03]  /*1350*/  USHF.R.S32.HI UR7, URZ, 0x7, UR5 ;  /* 0x000000073f077899 */ /* 0x000fc60008011405 */
[----:B------:R-:W-:-:S09]  /*1360*/  UMOV UR5, URZ ;  /* 0x0000003f00057c82 */ /* 0x000fd20008000000 */
.L_x_413:
[----:B------:R-:W-:Y:S01]  /*1370*/  STL [R1], RZ ;  /* 0x000000ff01007387 */ /* 0x000fe20000100800 */
[----:B------:R-:W-:Y:S01]  /*1380*/  UISETP.LT.AND UP0, UPT, URZ, UR7, UPT ;  /* 0x000000073f00728c */ /* 0x000fe2000bf01270 */
[----:B------:R-:W-:Y:S02]  /*1390*/  CS2R R150, SRZ ;  /* 0x0000000000967805 */ /* 0x000fe4000001ff00 */
[----:B------:R-:W-:Y:S01]  /*13a0*/  CS2R R24, SRZ ;  /* 0x0000000000187805 */ /* 0x000fe2000001ff00 */
[----:B------:R-:W-:Y:S01]  /*13b0*/  STL [R1+0x4], RZ ;  /* 0x000004ff01007387 */ /* 0x000fe20000100800 */
[----:B------:R-:W-:Y:S01]  /*13c0*/  USEL UR8, URZ, UR7, UP0 ;  /* 0x000000073f087287 */ /* 0x000fe20008000000 */
[----:B------:R-:W-:Y:S02]  /*13d0*/  CS2R R26, SRZ ;  /* 0x00000000001a7805 */ /* 0x000fe4000001ff00 */
[----:B------:R-:W-:Y:S01]  /*13e0*/  CS2R R28, SRZ ;  /* 0x00000000001c7805 */ /* 0x000fe2000001ff00 */
[----:B------:R-:W-:Y:S01]  /*13f0*/  STL [R1+0x8], RZ ;  /* 0x000008ff01007387 */ /* 0x000fe20000100800 */
[----:B------:R-:W-:Y:S01]  /*1400*/  UIADD3 UR16, UR7, -UR8, URZ ;  /* 0x8000000807107290 */ /* 0x000fe2000fffe03f */
[----:B------:R-:W-:-:S02]  /*1410*/  CS2R R30, SRZ ;  /* 0x00000000001e7805 */ /* 0x000fc4000001ff00 */
[----:B------:R-:W-:Y:S01]  /*1420*/  CS2R R32, SRZ ;  /* 0x0000000000207805 */ /* 0x000fe2000001ff00 */
[----:B------:R-:W-:Y:S01]  /*1430*/  STL [R1+0xc], RZ ;  /* 0x00000cff01007387 */ /* 0x000fe20000100800 */
[----:B------:R-:W-:Y:S01]  /*1440*/  UISETP.GE.AND UP0, UPT, UR16, 0x1, UPT ;  /* 0x000000011000788c */ /* 0x000fe2000bf06270 */
[----:B------:R-:W-:Y:S02]  /*1450*/  CS2R R34, SRZ ;  /* 0x0000000000227805 */ /* 0x000fe4000001ff00 */
[----:B------:R-:W-:Y:S01]  /*1460*/  CS2R R36, SRZ ;  /* 0x0000000000247805 */ /* 0x000fe2000001ff00 */
[----:B------:R-:W-:Y:S01]  /*1470*/  STL [R1+0x10], RZ ;  /* 0x000010ff01007387 */ /* 0x000fe20000100800 */
[----:B------:R-:W-:Y:S02]  /*1480*/  CS2R R38, SRZ ;  /* 0x0000000000267805 */ /* 0x000fe4000001ff00 */
[----:B------:R-:W-:Y:S02]  /*1490*/  CS2R R40, SRZ ;  /* 0x0000000000287805 */ /* 0x000fe4000001ff00 */
[----:B------:R-:W-:Y:S01]  /*14a0*/  PLOP3.LUT P0, PT, PT, PT, UP0, 0x80, 0x0 ;  /* 0x000000000000781c */ /* 0x000fe20003f0f008 */
[----:B------:R-:W-:Y:S01]  /*14b0*/  STL [R1+0x14], RZ ;  /* 0x000014ff01007387 */ /* 0x000fe20000100800 */
[----:B------:R-:W-:-:S02]  /*14c0*/  CS2R R42, SRZ ;  /* 0x00000000002a7805 */ /* 0x000fc4000001ff00 */
[----:B------:R-:W-:Y:S02]  /*14d0*/  CS2R R44, SRZ ;  /* 0x00000000002c7805 */ /* 0x000fe4000001ff00 */
[----:B------:R-:W-:Y:S01]  /*14e0*/  CS2R R46, SRZ ;  /* 0x00000000002e7805 */ /* 0x000fe2000001ff00 */
[----:B------:R-:W-:Y:S01]  /*14f0*/  STL [R1+0x18], RZ ;  /* 0x000018ff01007387 */ /* 0x000fe20000100800 */
[----:B------:R-:W-:Y:S02]  /*1500*/  CS2R R48, SRZ ;  /* 0x0000000000307805 */ /* 0x000fe4000001ff00 */
[----:B------:R-:W-:Y:S02]  /*1510*/  CS2R R50, SRZ ;  /* 0x0000000000327805 */ /* 0x000fe4000001ff00 */
[----:B------:R-:W-:Y:S01]  /*1520*/  CS2R R52, SRZ ;  /* 0x0000000000347805 */ /* 0x000fe2000001ff00 */
        /* <DEDUP_REMOVED lines=64> */
[----:B------:R-:W-:Y:S04]  /*1930*/  STL [R1+0x5c], RZ ;  /* 0x00005cff01007387 */ /* 0x000fe80000100800 */
        /* <DEDUP_REMOVED lines=53> */
[----:B------:R-:W-:Y:S01]  /*1c90*/  STL [R1+0x134], RZ ;  /* 0x000134ff01007387 */ /* 0x000fe20000100800 */
[----:B-1----:R-:W1:Y:S03]  /*1ca0*/  S2R R0, SR_TID.X ;  /* 0x0000000000007919 */ /* 0x002e660000002100 */
        /* <DEDUP_REMOVED lines=8> */
[----:B-1----:R-:W-:-:S03]  /*1d30*/  LOP3.LUT R0, R0, 0x80, RZ, 0xc0, !PT ;  /* 0x0000008000007812 */ /* 0x002fc600078ec0ff */
[----:B------:R-:W-:Y:S01]  /*1d40*/  STL [R1+0x158], RZ ;  /* 0x000158ff01007387 */ /* 0x000fe20000100800 */
[----:B------:R-:W-:-:S03]  /*1d50*/  SHF.R.U32.HI R0, RZ, 0x7, R0 ;  /* 0x00000007ff007819 */ /* 0x000fc60000011600 */
        /* <DEDUP_REMOVED lines=33> */
[----:B------:R-:W1:Y:S04]  /*1f70*/  SHFL.IDX PT, R0, R0, RZ, 0x1f ;  /* 0x00001fff00007589 */ /* 0x000e6800000e0000 */
[----:B------:R2:W-:Y:S04]  /*1f80*/  STL [R1+0x1e0], RZ ;  /* 0x0001e0ff01007387 */ /* 0x0005e80000100800 */
[----:B------:R2:W-:Y:S04]  /*1f90*/  STL [R1+0x1e4], RZ ;  /* 0x0001e4ff01007387 */ /* 0x0005e80000100800 */
[----:B------:R2:W-:Y:S04]  /*1fa0*/  STL [R1+0x1e8], RZ ;  /* 0x0001e8ff01007387 */ /* 0x0005e80000100800 */
[----:B------:R2:W-:Y:S04]  /*1fb0*/  STL [R1+0x1ec], RZ ;  /* 0x0001ecff01007387 */ /* 0x0005e80000100800 */
[----:B------:R2:W-:Y:S04]  /*1fc0*/  STL [R1+0x1f0], RZ ;  /* 0x0001f0ff01007387 */ /* 0x0005e80000100800 */
[----:B------:R2:W-:Y:S01]  /*1fd0*/  STL [R1+0x1f4], RZ ;  /* 0x0001f4ff01007387 */ /* 0x0005e20000100800 */
[----:B-1----:R-:W-:-:S03]  /*1fe0*/  R2UR UR9, R0 ;  /* 0x00000000000972ca */ /* 0x002fc600000e0000 */
[----:B------:R2:W-:Y:S04]  /*1ff0*/  STL [R1+0x1f8], RZ ;  /* 0x0001f8ff01007387 */ /* 0x0005e80000100800 */
[----:B------:R2:W-:Y:S01]  /*2000*/  STL [R1+0x1fc], RZ ;  /* 0x0001fcff01007387 */ /* 0x0005e20000100800 */
[----:B---34-:R-:W-:Y:S07]  /*2010*/  @!P0 BRA `(.L_x_17) ;  /* 0x00000054008c8947 */ /* 0x018fee0003800000 */
[----:B------:R-:W1:Y:S01]  /*2020*/  S2UR UR11, SR_CgaCtaId ;  /* 0x00000000000b79c3 */ /* 0x000e620000008800 */
[----:B------:R-:W-:Y:S01]  /*2030*/  ULEA.HI UR8, UR9, UR9, URZ, 0x1 ;  /* 0x0000000909087291 */ /* 0x000fe2000f8f083f */
[----:B------:R-:W-:Y:S01]  /*2040*/  MOV R2, UR4 ;  /* 0x0000000400027c02 */ /* 0x000fe20008000f00 */
[----:B------:R-:W-:Y:S01]  /*2050*/  UMOV UR10, 0x400 ;  /* 0x00000400000a7882 */ /* 0x000fe20000000000 */
[----:B------:R-:W-:Y:S02]  /*2060*/  UPLOP3.LUT UP0, UPT, UPT, UPT, UPT, 0x40, 0x0 ;  /* 0x000000000000789c */ /* 0x000fe40003f0e870 */
[----:B------:R-:W-:Y:S01]  /*2070*/  ULOP3.LUT UR8, UR8, 0x7fffe, URZ, 0xc0, !UPT ;  /* 0x0007fffe08087892 */ /* 0x000fe2000f8ec03f */
[----:B------:R-:W-:Y:S01]  /*2080*/  UMOV UR17, UR5 ;  /* 0x0000000500117c82 */ /* 0x000fe20008000000 */
[----:B------:R-:W-:Y:S02]  /*2090*/  UMOV UR20, UR5 ;  /* 0x0000000500147c82 */ /* 0x000fe40008000000 */
[----:B------:R-:W-:-:S02]  /*20a0*/  UIADD3 UR8, UR9, -UR8, URZ ;  /* 0x8000000809087290 */ /* 0x000fc4000fffe03f */
[----:B-1----:R-:W-:-:S04]  /*20b0*/  ULEA UR10, UR11, UR10, 0x18 ;  /* 0x0000000a0b0a7291 */ /* 0x002fc8000f8ec03f */
[----:B------:R-:W-:-:S04]  /*20c0*/  ULEA UR8, UR8, UR10, 0xd ;  /* 0x0000000a08087291 */ /* 0x000fc8000f8e683f */
[----:B------:R-:W-:-:S04]  /*20d0*/  UIADD3 UR8, UR8, 0x100, URZ ;  /* 0x0000010008087890 */ /* 0x000fc8000fffe03f */
[----:B------:R-:W-:-:S04]  /*20e0*/  USHF.R.U32.HI UR8, URZ, 0x4, UR8 ;  /* 0x000000043f087899 */ /* 0x000fc80008011608 */
[----:B------:R-:W-:-:S12]  /*20f0*/  ULOP3.LUT UR15, UR8, 0x3fff, URZ, 0xc0, !UPT ;  /* 0x00003fff080f7892 */ /* 0x000fd8000f8ec03f */
.L_x_24:
[----:B------:R-:W-:-:S06]  /*2100*/  UISETP.NE.AND UP1, UPT, UR24, 0x3, UPT ;  /* 0x000000031800788c */ /* 0x000fcc000bf25270 */
[----:B------:R-:W-:-:S13]  /*2110*/  PLOP3.LUT P1, PT, PT, PT, UP1, 0x80, 0x0 ;  /* 0x000000000000781c */ /* 0x000fda0003f2f018 */
[----:B------:R-:W-:Y:S05]  /*2120*/  @!P1 BRA `(.L_x_18) ;  /* 0x0000000000049947 */ /* 0x000fea0003800000 */
[----:B------:R-:W-:Y:S01]  /*2130*/  BPT.TRAP 0x1 ;  /* 0x000000040000795c */ /* 0x000fe20000300000 */
.L_x_18:
[----:B------:R-:W1:Y:S01]  /*2140*/  S2UR UR8, SR_CgaCtaId ;  /* 0x00000000000879c3 */ /* 0x000e620000008800 */
[----:B------:R-:W-:Y:S01]  /*2150*/  UMOV UR21, 0x400 ;  /* 0x0000040000157882 */ /* 0x000fe20000000000 */
[----:B------:R-:W-:Y:S01]  /*2160*/  SHF.L.U32 R0, R2, 0x1f, RZ ;  /* 0x0000001f02007819 */ /* 0x000fe200000006ff */
[----:B-1----:R-:W-:-:S04]  /*2170*/  ULEA UR21, UR8, UR21, 0x18 ;  /* 0x0000001508157291 */ /* 0x002fc8000f8ec03f */
[----:B------:R-:W-:-:S09]  /*2180*/  ULEA UR8, UR17, UR21, 0x3 ;  /* 0x0000001511087291 */ /* 0x000fd2000f8e183f */
[----:B------:R1:W3:Y:S01]  /*2190*/  SYNCS.PHASECHK.TRANS64.TRYWAIT P0, [UR8], R0 ;  /* 0x00000000ff0075a7 */ /* 0x0002e20008000148 */
[----:B------:R-:W-:Y:S05]  /*21a0*/  @!P1 BRA `(.L_x_19) ;  /* 0x0000000000049947 */ /* 0x000fea0003800000 */
[----:B------:R-:W-:Y:S01]  /*21b0*/  BPT.TRAP 0x1 ;  /* 0x000000040000795c */ /* 0x000fe20000300000 */
.L_x_19:
[----:B---3--:R-:W-:Y:S05]  /*21c0*/  @P0 BRA `(.L_x_20) ;  /* 0x0000000000080947 */ /* 0x008fea0003800000 */
[----:B------:R-:W3:Y:S02]  /*21d0*/  SYNCS.PHASECHK.TRANS64.TRYWAIT P0, [UR8], R0 ;  /* 0x00000000ff0075a7 */ /* 0x000ee40008000148 */
[----:B---3--:R-:W-:Y:S05]  /*21e0*/  @!P0 BRA `(.L_x_21) ;  /* 0x0000019c00d48947 */ /* 0x008fea0003800000 */
.L_x_20:
[----:B------:R-:W-:Y:S04]  /*21f0*/  STL.64 [R1+0xa60], R150 ;  /* 0x000a609601007387 */ /* 0x000fe80000100a00 */
        /* <DEDUP_REMOVED lines=62> */
[----:B------:R4:W-:Y:S04]  /*25e0*/  STL.64 [R1+0x868], R24 ;  /* 0x0008681801007387 */ /* 0x0009e80000100a00 */
[----:B----4-:R-:W4:Y:S04]  /*25f0*/  LDL.LU.64 R24, [R1] ;  /* 0x0000000001187983 */ /* 0x010f280000300a00 */
[----:B------:R-:W4:Y:S04]  /*2600*/  LDL.LU.64 R26, [R1+0x8] ;  /* 0x00000800011a7983 */ /* 0x000f280000300a00 */
        /* <DEDUP_REMOVED lines=61> */
[----:B------:R-:W4:Y:S01]  /*29e0*/  LDL.LU.64 R150, [R1+0x1f8] ;  /* 0x0001f80001967983 */ /* 0x000f220000300a00 */
[----:B------:R-:W-:-:S02]  /*29f0*/  USHF.L.U32 UR8, UR17, 0xc, URZ ;  /* 0x0000000c11087899 */ /* 0x000fc4000800063f */
[----:B------:R-:W-:Y:S01]  /*2a00*/  UIADD3 UR9, UR21, 0x10100, URZ ;  /* 0x0001010015097890 */ /* 0x000fe2000fffe03f */
[----:B---3--:R-:W3:Y:S01]  /*2a10*/  S2R R3, SR_TID.X ;  /* 0x0000000000037919 */ /* 0x008ee20000002100 */
[----:B------:R-:W-:Y:S02]  /*2a20*/  ULOP3.LUT UR25, UR15, 0x10000, URZ, 0xfc, !UPT ;  /* 0x000100000f197892 */ /* 0x000fe4000f8efc3f */
[----:B------:R-:W-:Y:S01]  /*2a30*/  USHF.R.U32.HI UR9, URZ, 0x4, UR9 ;  /* 0x000000043f097899 */ /* 0x000fe20008011609 */
[----:B------:R-:W-:Y:S01]  /*2a40*/  STL [R1+0x460], R161 ;  /* 0x000460a101007387 */ /* 0x000fe20000100800 */
[----:B------:R-:W-:Y:S02]  /*2a50*/  ULEA UR25, UR17, UR25, 0xb ;  /* 0x0000001911197291 */ /* 0x000fe4000f8e583f */
[----:B------:R-:W-:Y:S01]  /*2a60*/  ULOP3.LUT UR9, UR9, 0x3fff, URZ, 0xc0, !UPT ;  /* 0x00003fff09097892 */ /* 0x000fe2000f8ec03f */
[----:B------:R-:W-:Y:S01]  /*2a70*/  STL [R1+0x45c], R160 ;  /* 0x00045ca001007387 */ /* 0x000fe20000100800 */
[----:B------:R-:W-:-:S02]  /*2a80*/  UMOV UR11, 0x40000040 ;  /* 0x40000040000b7882 */ /* 0x000fc40000000000 */
[----:B------:R-:W-:Y:S01]  /*2a90*/  ULOP3.LUT UR9, UR9, 0x10000, URZ, 0xfc, !UPT ;  /* 0x0001000009097892 */ /* 0x000fe2000f8efc3f */
[----:B------:R-:W-:Y:S03]  /*2aa0*/  STL [R1+0x458], R2 ;  /* 0x0004580201007387 */ /* 0x000fe60000100800 */
[----:B------:R-:W-:-:S03]  /*2ab0*/  UIADD3 UR26, UR8, UR9, URZ ;  /* 0x00000009081a7290 */ /* 0x000fc6000fffe03f */
[----:B------:R-:W-:-:S04]  /*2ac0*/  UMOV UR9, 0x40000040 ;  /* 0x4000004000097882 */ /* 0x000fc80000000000 */
[----:B------:R-:W-:Y:S01]  /*2ad0*/  UMOV UR10, UR26 ;  /* 0x0000001a000a7c82 */ /* 0x000fe20008000000 */
[C---:B---3--:R-:W-:Y:S02]  /*2ae0*/  IMAD.SHL.U32 R152, R3.reuse, 0x40, RZ ;  /* 0x0000004003987824 */ /* 0x048fe400078e00ff */
[----:B-1----:R-:W-:-:S03]  /*2af0*/  IMAD.SHL.U32 R0, R3, 0x400, RZ ;  /* 0x0000040003007824 */ /* 0x002fc600078e00ff */
[----:B------:R-:W-:-:S04]  /*2b00*/  LOP3.LUT R152, R152, 0x3800, RZ, 0xc0, !PT ;  /* 0x0000380098987812 */ /* 0x000fc800078ec0ff */
[----:B------:R-:W-:Y:S01]  /*2b10*/  LOP3.LUT R152, R152, 0x400, R0, 0xf8, !PT ;  /* 0x0000040098987812 */ /* 0x000fe200078ef800 */
[----:B------:R-:W-:-:S05]  /*2b20*/  IMAD.SHL.U32 R0, R3, 0x20, RZ ;  /* 0x0000002003007824 */ /* 0x000fca00078e00ff */
[----:B------:R-:W-:-:S04]  /*2b30*/  LOP3.LUT R152, R152, 0x380, R0, 0xf8, !PT ;  /* 0x0000038098987812 */ /* 0x000fc800078ef800 */
[----:B------:R-:W-:Y:S01]  /*2b40*/  LEA.HI R152, R152, UR8, RZ, 0x1d ;  /* 0x0000000898987c11 */ /* 0x000fe2000f8fe8ff */
[----:B------:R-:W-:-:S04]  /*2b50*/  UMOV UR8, UR25 ;  /* 0x0000001900087c82 */ /* 0x000fc80008000000 */
[----:B------:R-:W4:Y:S04]  /*2b60*/  LDS.128 R156, [R152+UR21+0x30100] ;  /* 0x03010015989c7984 */ /* 0x000f280008000c00 */
[----:B------:R-:W1:Y:S01]  /*2b70*/  LDS.128 R152, [R152+UR21+0x30900] ;  /* 0x0309001598987984 */ /* 0x000e620008000c00 */
[----:B----4-:R-:W-:-:S06]  /*2b80*/  WARPGROUP.ARRIVE ;  /* 0x00000000000079c5 */ /* 0x010fcc0000000000 */
[----:B------:R-:W-:Y:S03]  /*2b90*/  HGMMA.SP.64x256x32.F32.BF16 R24, gdesc[UR8], R24, UP0, R156, 0x0, gsb0 ;  /* 0x0be09c00081879f0 */ /* 0x000fe6000b801a18 */
[----:B------:R-:W-:Y:S02]  /*2ba0*/  WARPGROUP.DEPBAR.LE gsb0, 0x0 ;  /* 0x00008000000079c5 */ /* 0x000fe40000010000 */
[----:B------:R-:W-:Y:S01]  /*2bb0*/  STL.64 [R1], R24 ;  /* 0x0000001801007387 */ /* 0x000fe20000100a00 */
[----:B------:R-:W-:Y:S01]  /*2bc0*/  IMAD.MOV.U32 R2, RZ, RZ, R150 ;  /* 0x000000ffff027224 */ /* 0x000fe200078e0096 */
[----:B------:R-:W-:Y:S01]  /*2bd0*/  MOV R3, R149 ;  /* 0x0000009500037202 */ /* 0x000fe20000000f00 */
[----:B------:R-:W-:Y:S01]  /*2be0*/  IMAD.MOV.U32 R0, RZ, RZ, R151 ;  /* 0x000000ffff007224 */ /* 0x000fe200078e0097 */
[----:B------:R-:W-:Y:S01]  /*2bf0*/  STL.64 [R1+0x8], R26 ;  /* 0x0000081a01007387 */ /* 0x000fe20000100a00 */
[----:B------:R-:W-:Y:S01]  /*2c00*/  IMAD.MOV.U32 R4, RZ, RZ, R148 ;  /* 0x000000ffff047224 */ /* 0x000fe200078e0094 */
[----:B0-----:R-:W-:Y:S01]  /*2c10*/  MOV R7, R145 ;  /* 0x0000009100077202 */ /* 0x001fe20000000f00 */
[----:B------:R-:W-:Y:S01]  /*2c20*/  IMAD.MOV.U32 R6, RZ, RZ, R146 ;  /* 0x000000ffff067224 */ /* 0x000fe200078e0092 */
[----:B------:R-:W-:Y:S01]  /*2c30*/  STL.64 [R1+0x10], R28 ;  /* 0x0000101c01007387 */ /* 0x000fe20000100a00 */
[----:B------:R-:W-:Y:S01]  /*2c40*/  IMAD.MOV.U32 R5, RZ, RZ, R147 ;  /* 0x000000ffff057224 */ /* 0x000fe200078e0093 */
[----:B------:R-:W-:Y:S01]  /*2c50*/  MOV R11, R141 ;  /* 0x0000008d000b7202 */ /* 0x000fe20000000f00 */
        /* <DEDUP_REMOVED lines=45> */
[----:B------:R0:W-:Y:S01]  /*2f30*/  STL [R1+0x70], R52 ;  /* 0x0000703401007387 */ /* 0x0001e20000100800 */
[----:B------:R-:W-:Y:S01]  /*2f40*/  IMAD.MOV.U32 R173, RZ, RZ, R115 ;  /* 0x000000ffffad7224 */ /* 0x000fe200078e0073 */
[----:B------:R-:W-:Y:S01]  /*2f50*/  MOV R195, R93 ;  /* 0x0000005d00c37202 */ /* 0x000fe20000000f00 */
[----:B------:R-:W-:Y:S01]  /*2f60*/  IMAD.MOV.U32 R176, RZ, RZ, R112 ;  /* 0x000000ffffb07224 */ /* 0x000fe200078e0070 */
[----:B------:R-:W3:Y:S01]  /*2f70*/  LDL.LU.64 R150, [R1+0xa60] ;  /* 0x000a600001967983 */ /* 0x000ee20000300a00 */
        /* <DEDUP_REMOVED lines=40> */
[----:B------:R-:W-:-:S02]  /*3200*/  IMAD.MOV.U32 R204, RZ, RZ, R84 ;  /* 0x000000ffffcc7224 */ /* 0x000fc400078e0054 */
[----:B------:R-:W-:Y:S01]  /*3210*/  IMAD.MOV.U32 R206, RZ, RZ, R82 ;  /* 0x000000ffffce7224 */ /* 0x000fe200078e0052 */
[----:B------:R-:W3:Y:S01]  /*3220*/  LDL.LU.64 R128, [R1+0xa08] ;  /* 0x000a080001807983 */ /* 0x000ee20000300a00 */
[----:B------:R-:W-:Y:S02]  /*3230*/  IMAD.MOV.U32 R205, RZ, RZ, R83 ;  /* 0x000000ffffcd7224 */ /* 0x000fe400078e0053 */
[----:B------:R-:W-:Y:S01]  /*3240*/  IMAD.MOV.U32 R208, RZ, RZ, R80 ;  /* 0x000000ffffd07224 */ /* 0x000fe200078e0050 */
[----:B------:R-:W3:Y:S01]  /*3250*/  LDL.LU.64 R126, [R1+0xa00] ;  /* 0x000a0000017e7983 */ /* 0x000ee20000300a00 */
[----:B------:R-:W-:Y:S02]  /*3260*/  IMAD.MOV.U32 R210, RZ, RZ, R78 ;  /* 0x000000ffffd27224 */ /* 0x000fe400078e004e */
        /* <DEDUP_REMOVED lines=28> */
[----:B------:R-:W3:Y:S04]  /*3430*/  LDL.LU.64 R106, [R1+0x9b0] ;  /* 0x0009b000016a7983 */ /* 0x000ee80000300a00 */
        /* <DEDUP_REMOVED lines=26> */
[----:B0-----:R-:W3:Y:S04]  /*35e0*/  LDL.LU.64 R52, [R1+0x8d8] ;  /* 0x0008d80001347983 */ /* 0x001ee80000300a00 */
        /* <DEDUP_REMOVED lines=13> */
[----:B------:R-:W3:Y:S01]  /*36c0*/  LDL.LU.64 R24, [R1+0x868] ;  /* 0x0008680001187983 */ /* 0x000ee20000300a00 */
[----:B------:R-:W-:Y:S01]  /*36d0*/  UIADD3 UR8, UR25, 0x400, URZ ;  /* 0x0000040019087890 */ /* 0x000fe2000fffe03f */
[----:B------:R-:W-:-:S02]  /*36e0*/  UMOV UR9, 0x40000040 ;  /* 0x4000004000097882 */ /* 0x000fc40000000000 */
[----:B-1----:R-:W-:Y:S04]  /*36f0*/  STL.64 [R1+0x860], R154 ;  /* 0x0008609a01007387 */ /* 0x002fe80000100a00 */
[----:B------:R-:W-:Y:S01]  /*3700*/  STL.64 [R1+0x858], R152 ;  /* 0x0008589801007387 */ /* 0x000fe20000100a00 */
[----:B---3--:R-:W-:-:S06]  /*3710*/  WARPGROUP.ARRIVE ;  /* 0x00000000000079c5 */ /* 0x008fcc0000000000 */
[----:B------:R-:W-:Y:S03]  /*3720*/  HGMMA.SP.64x256x32.F32.BF16 R24, gdesc[UR8], R24, UP0, R152, 0x0, gsb0 ;  /* 0x0be09800081879f0 */ /* 0x000fe6000b801a18 */
[----:B------:R-:W-:Y:S02]  /*3730*/  WARPGROUP.DEPBAR.LE gsb0, 0x0 ;  /* 0x00008000000079c5 */ /* 0x000fe40000010000 */
        /* <DEDUP_REMOVED lines=62> */
[----:B0-----:R-:W3:Y:S04]  /*3b20*/  LDL.LU R28, [R1] ;  /* 0x00000000011c7983 */ /* 0x001ee80000300800 */
[----:B------:R-:W3:Y:S04]  /*3b30*/  LDL.LU R29, [R1+0x4] ;  /* 0x00000400011d7983 */ /* 0x000ee80000300800 */
        /* <DEDUP_REMOVED lines=26> */
[----:B------:R-:W3:Y:S01]  /*3ce0*/  LDL.LU R56, [R1+0x70] ;  /* 0x0000700001387983 */ /* 0x000ee20000300800 */
[----:B------:R-:W-:Y:S01]  /*3cf0*/  IMAD.MOV.U32 R57, RZ, RZ, R235 ;  /* 0x000000ffff397224 */ /* 0x000fe200078e00eb */
[----:B------:R-:W-:Y:S01]  /*3d00*/  MOV R58, R234 ;  /* 0x000000ea003a7202 */ /* 0x000fe20000000f00 */
        /* <DEDUP_REMOVED lines=48> */
[----:B------:R-:W-:-:S02]  /*4010*/  IMAD.MOV.U32 R91, RZ, RZ, R201 ;  /* 0x000000ffff5b7224 */ /* 0x000fc400078e00c9 */
[----:B------:R-:W-:Y:S02]  /*4020*/  IMAD.MOV.U32 R92, RZ, RZ, R200 ;  /* 0x000000ffff5c7224 */ /* 0x000fe400078e00c8 */
[----:B------:R-:W-:Y:S02]  /*4030*/  IMAD.MOV.U32 R93, RZ, RZ, R199 ;  /* 0x000000ffff5d7224 */ /* 0x000fe400078e00c7 */
[----:B------:R-:W-:Y:S02]  /*4040*/  IMAD.MOV.U32 R95, RZ, RZ, R197 ;  /* 0x000000ffff5f7224 */ /* 0x000fe400078e00c5 */
[----:B------:R-:W-:Y:S02]  /*4050*/  IMAD.MOV.U32 R96, RZ, RZ, R196 ;  /* 0x000000ffff607224 */ /* 0x000fe400078e00c4 */
[----:B------:R-:W-:Y:S02]  /*4060*/  IMAD.MOV.U32 R97, RZ, RZ, R195 ;  /* 0x000000ffff617224 */ /* 0x000fe400078e00c3 */
        /* <DEDUP_REMOVED lines=42> */
[----:B------:R-:W-:Y:S01]  /*4310*/  IMAD.MOV.U32 R155, RZ, RZ, R0 ;  /* 0x000000ffff9b7224 */ /* 0x000fe200078e0000 */
[----:B------:R-:W-:-:S02]  /*4320*/  UIADD3 UR8, UR25, 0x2, URZ ;  /* 0x0000000219087890 */ /* 0x000fc4000fffe03f */
[----:B------:R-:W-:Y:S01]  /*4330*/  UIADD3 UR10, UR26, 0x4, URZ ;  /* 0x000000041a0a7890 */ /* 0x000fe2000fffe03f */
[----:B------:R-:W-:Y:S01]  /*4340*/  UMOV UR9, 0x40000040 ;  /* 0x4000004000097882 */ /* 0x000fe20000000000 */
[----:B------:R-:W-:Y:S01]  /*4350*/  UMOV UR11, 0x40000040 ;  /* 0x40000040000b7882 */ /* 0x000fe20000000000 */
[----:B---3--:R-:W-:-:S06]  /*4360*/  WARPGROUP.ARRIVE ;  /* 0x00000000000079c5 */ /* 0x008fcc0000000000 */
[----:B------:R-:W-:Y:S03]  /*4370*/  HGMMA.SP.64x256x32.F32.BF16 R28, gdesc[UR8], R28, R157, 0x0, gsb0 ;  /* 0x0be09d00081c79f0 */ /* 0x000fe60008001a1c */
[----:B------:R-:W-:Y:S02]  /*4380*/  WARPGROUP.DEPBAR.LE gsb0, 0x0 ;  /* 0x00008000000079c5 */ /* 0x000fe40000010000 */
[----:B------:R-:W-:Y:S04]  /*4390*/  STL.64 [R1], R28 ;  /* 0x0000001c01007387 */ /* 0x000fe80000100a00 */
        /* <DEDUP_REMOVED lines=63> */
[----:B0-----:R-:W3:Y:S04]  /*4790*/  LDL.LU.64 R154, [R1+0x860] ;  /* 0x00086000019a7983 */ /* 0x001ee80000300a00 */
        /* <DEDUP_REMOVED lines=63> */
[----:B------:R-:W-:Y:S01]  /*4b90*/  UIADD3 UR8, UR25, 0x402, URZ ;  /* 0x0000040219087890 */ /* 0x000fe2000fffe03f */
[----:B------:R-:W-:Y:S01]  /*4ba0*/  UMOV UR9, 0x40000040 ;  /* 0x4000004000097882 */ /* 0x000fe20000000000 */
[----:B----4-:R-:W-:-:S07]  /*4bb0*/  WARPGROUP.ARRIVE ;  /* 0x00000000000079c5 */ /* 0x010fce0000000000 */
[----:B------:R-:W-:Y:S03]  /*4bc0*/  HGMMA.SP.64x256x32.F32.BF16 R24, gdesc[UR8], R24, R153, 0x0, gsb0 ;  /* 0x0be09900081879f0 */ /* 0x000fe60008001a18 */
        /* <DEDUP_REMOVED lines=65> */
[----:B0-----:R-:W4:Y:S04]  /*4fe0*/  LDL.LU.64 R24, [R1] ;  /* 0x0000000001187983 */ /* 0x001f280000300a00 */
        /* <DEDUP_REMOVED lines=63> */
[----:B------:R-:W-:-:S02]  /*53e0*/  UIADD3 UR8, UR25, 0x4, URZ ;  /* 0x0000000419087890 */ /* 0x000fc4000fffe03f */
[----:B------:R-:W-:Y:S01]  /*53f0*/  UIADD3 UR10, UR26, 0x800, URZ ;  /* 0x000008001a0a7890 */ /* 0x000fe2000fffe03f */
[----:B------:R-:W-:Y:S01]  /*5400*/  UMOV UR9, 0x40000040 ;  /* 0x4000004000097882 */ /* 0x000fe20000000000 */
[----:B------:R-:W-:Y:S01]  /*5410*/  UMOV UR11, 0x40000040 ;  /* 0x40000040000b7882 */ /* 0x000fe20000000000 */
[----:B----4-:R-:W-:-:S06]  /*5420*/  WARPGROUP.ARRIVE ;  /* 0x00000000000079c5 */ /* 0x010fcc0000000000 */
        /* <DEDUP_REMOVED lines=10> */
[----:B------:R-:W-:Y:S01]  /*54d0*/  STL.64 [R1+0x40], R40 ;  /* 0x0000402801007387 */ /* 0x000fe20000100a00 */
[----:B------:R-:W-:-:S03]  /*54e0*/  IMAD.MOV.U32 R3, RZ, RZ, R150 ;  /* 0x000000ffff037224 */ /* 0x000fc600078e0096 */
[----:B------:R-:W-:Y:S01]  /*54f0*/  STL.64 [R1+0x48], R42 ;  /* 0x0000482a01007387 */ /* 0x000fe20000100a00 */
[----:B------:R-:W-:-:S03]  /*5500*/  MOV R0, R151 ;  /* 0x0000009700007202 */ /* 0x000fc60000000f00 */
[----:B------:R-:W-:Y:S01]  /*5510*/  STL.64 [R1+0x50], R44 ;  /* 0x0000502c01007387 */ /* 0x000fe20000100a00 */
[----:B------:R-:W-:-:S03]  /*5520*/  IMAD.MOV.U32 R5, RZ, RZ, R148 ;  /* 0x000000ffff057224 */ /* 0x000fc600078e0094 */
[----:B------:R-:W-:Y:S01]  /*5530*/  STL.64 [R1+0x58], R46 ;  /* 0x0000582e01007387 */ /* 0x000fe20000100a00 */
[----:B------:R-:W-:Y:S01]  /*5540*/  IMAD.MOV.U32 R4, RZ, RZ, R149 ;  /* 0x000000ffff047224 */ /* 0x000fe200078e0095 */
[----:B------:R-:W-:Y:S02]  /*5550*/  MOV R6, R147 ;  /* 0x0000009300067202 */ /* 0x000fe40000000f00 */
[----:B------:R0:W-:Y:S01]  /*5560*/  STL [R1+0x60], R48 ;  /* 0x0000603001007387 */ /* 0x0001e20000100800 */
[----:B------:R-:W-:-:S03]  /*5570*/  IMAD.MOV.U32 R7, RZ, RZ, R146 ;  /* 0x000000ffff077224 */ /* 0x000fc600078e0092 */
[----:B------:R-:W4:Y:S01]  /*5580*/  LDL.LU.64 R150, [R1+0x660] ;  /* 0x0006600001967983 */ /* 0x000f220000300a00 */
[----:B------:R-:W-:Y:S01]  /*5590*/  IMAD.MOV.U32 R9, RZ, RZ, R144 ;  /* 0x000000ffff097224 */ /* 0x000fe200078e0090 */
[----:B------:R-:W-:Y:S01]  /*55a0*/  MOV R10, R143 ;  /* 0x0000008f000a7202 */ /* 0x000fe20000000f00 */
[----:B------:R-:W-:Y:S01]  /*55b0*/  IMAD.MOV.U32 R8, RZ, RZ, R145 ;  /* 0x000000ffff087224 */ /* 0x000fe200078e0091 */
[----:B------:R-:W4:Y:S01]  /*55c0*/  LDL.LU.64 R148, [R1+0x658] ;  /* 0x0006580001947983 */ /* 0x000f220000300a00 */
        /* <DEDUP_REMOVED lines=140> */
[----:B------:R-:W-:-:S03]  /*5e90*/  IMAD.MOV.U32 R161, RZ, RZ, R49 ;  /* 0x000000ffffa17224 */ /* 0x000fc600078e0031 */
[----:B------:R-:W4:Y:S04]  /*5ea0*/  LDL.LU.64 R52, [R1+0x4d8] ;  /* 0x0004d80001347983 */ /* 0x000f280000300a00 */
[----:B------:R-:W4:Y:S04]  /*5eb0*/  LDL.LU.64 R50, [R1+0x4d0] ;  /* 0x0004d00001327983 */ /* 0x000f280000300a00 */
[----:B0-----:R-:W4:Y:S04]  /*5ec0*/  LDL.LU.64 R48, [R1+0x4c8] ;  /* 0x0004c80001307983 */ /* 0x001f280000300a00 */
        /* <DEDUP_REMOVED lines=13> */
[----:B------:R-:W-:-:S02]  /*5fa0*/  UMOV UR9, 0x40000040 ;  /* 0x4000004000097882 */ /* 0x000fc40000000000 */
[----:B---3--:R-:W-:Y:S01]  /*5fb0*/  STL.64 [R1+0x450], R154 ;  /* 0x0004509a01007387 */ /* 0x008fe20000100a00 */
[----:B----4-:R-:W-:-:S06]  /*5fc0*/  WARPGROUP.ARRIVE ;  /* 0x00000000000079c5 */ /* 0x010fcc0000000000 */
        /* <DEDUP_REMOVED lines=139> */
[----:B------:R-:W-:Y:S01]  /*6880*/  UIADD3 UR8, UR25, 0x6, URZ ;  /* 0x0000000619087890 */ /* 0x000fe2000fffe03f */
[----:B------:R-:W-:Y:S01]  /*6890*/  IMAD.MOV.U32 R85, RZ, RZ, R206 ;  /* 0x000000ffff557224 */ /* 0x000fe200078e00ce */
[----:B------:R-:W-:Y:S01]  /*68a0*/  UIADD3 UR10, UR26, 0x804, URZ ;  /* 0x000008041a0a7890 */ /* 0x000fe2000fffe03f */
[----:B------:R-:W-:Y:S01]  /*68b0*/  IMAD.MOV.U32 R86, RZ, RZ, R205 ;  /* 0x000000ffff567224 */ /* 0x000fe200078e00cd */
[----:B------:R-:W-:Y:S01]  /*68c0*/  UMOV UR9, 0x40000040 ;  /* 0x4000004000097882 */ /* 0x000fe20000000000 */
[----:B------:R-:W-:Y:S01]  /*68d0*/  IMAD.MOV.U32 R87, RZ, RZ, R204 ;  /* 0x000000ffff577224 */ /* 0x000fe200078e00cc */
[----:B------:R-:W-:Y:S01]  /*68e0*/  UMOV UR11, 0x40000040 ;  /* 0x40000040000b7882 */ /* 0x000fe20000000000 */
[----:B------:R-:W-:Y:S01]  /*68f0*/  IMAD.MOV.U32 R89, RZ, RZ, R202 ;  /* 0x000000ffff597224 */ /* 0x000fe200078e00ca */
[----:B------:R0:W5:Y:S01]  /*6900*/  LDL.LU R161, [R1+0x460] ;  /* 0x0004600001a17983 */ /* 0x0001620000300800 */
[----:B------:R-:W-:-:S02]  /*6910*/  IMAD.MOV.U32 R90, RZ, RZ, R201 ;  /* 0x000000ffff5a7224 */ /* 0x000fc400078e00c9 */
[----:B------:R-:W-:Y:S01]  /*6920*/  IMAD.MOV.U32 R91, RZ, RZ, R200 ;  /* 0x000000ffff5b7224 */ /* 0x000fe200078e00c8 */
[----:B------:R0:W5:Y:S01]  /*6930*/  LDL.LU R160, [R1+0x45c] ;  /* 0x00045c0001a07983 */ /* 0x0001620000300800 */
[----:B------:R-:W-:Y:S02]  /*6940*/  IMAD.MOV.U32 R93, RZ, RZ, R198 ;  /* 0x000000ffff5d7224 */ /* 0x000fe400078e00c6 */
[----:B------:R-:W-:Y:S01]  /*6950*/  IMAD.MOV.U32 R94, RZ, RZ, R197 ;  /* 0x000000ffff5e7224 */ /* 0x000fe200078e00c5 */
[----:B------:R0:W5:Y:S01]  /*6960*/  LDL.LU R2, [R1+0x458] ;  /* 0x0004580001027983 */ /* 0x0001620000300800 */
        /* <DEDUP_REMOVED lines=44> */
[----:B------:R-:W-:-:S06]  /*6c30*/  IMAD.MOV.U32 R155, RZ, RZ, R0 ;  /* 0x000000ffff9b7224 */ /* 0x000fcc00078e0000 */
        /* <DEDUP_REMOVED lines=67> */
[----:B-1----:R-:W3:Y:S04]  /*7070*/  LDL.LU.64 R154, [R1+0x450] ;  /* 0x00045000019a7983 */ /* 0x002ee80000300a00 */
        /* <DEDUP_REMOVED lines=63> */
[----:B------:R-:W-:Y:S01]  /*7470*/  UMOV UR9, 0x40000040 ;  /* 0x4000004000097882 */ /* 0x000fe20000000000 */
[----:B---3--:R-:W-:-:S07]  /*7480*/  WARPGROUP.ARRIVE ;  /* 0x00000000000079c5 */ /* 0x008fce0000000000 */
[----:B------:R-:W-:Y:S03]  /*7490*/  HGMMA.SP.64x256x32.F32.BF16 R24, gdesc[UR8], R24, R155, 0x0, gsb0 ;  /* 0x0be09b00081879f0 */ /* 0x000fe60008001a18 */
[----:B------:R-:W-:Y:S02]  /*74a0*/  WARPGROUP.DEPBAR.LE gsb0, 0x0 ;  /* 0x00008000000079c5 */ /* 0x000fe40000010000 */
[----:B0-----:R-:W-:Y:S05]  /*74b0*/  @!P1 BRA `(.L_x_22) ;  /* 0x0000000000049947 */ /* 0x001fea0003800000 */
[----:B------:R-:W-:Y:S01]  /*74c0*/  BPT.TRAP 0x1 ;  /* 0x000000040000795c */ /* 0x000fe20000300000 */
.L_x_22:
[----:B------:R-:W3:Y:S01]  /*74d0*/  LDL R0, [R1+0x200] ;  /* 0x0002000001007983 */ /* 0x000ee20000100800 */
[----:B------:R-:W-:Y:S01]  /*74e0*/  UISETP.GT.U32.AND UP0, UPT, UR6, 0x1, UPT ;  /* 0x000000010600788c */ /* 0x000fe2000bf04070 */
[----:B---3-5:R-:W-:Y:S02]  /*74f0*/  LOP3.LUT P0, RZ, R161, R0, RZ, 0xc0, !PT ;  /* 0x00000000a1ff7212 */ /* 0x028fe4000780c0ff */
[----:B------:R-:W-:-:S11]  /*7500*/  MOV R0, UR20 ;  /* 0x0000001400007c02 */ /* 0x000fd60008000f00 */
[----:B------:R-:W-:-:S05]  /*7510*/  @P0 LEA R0, R0, UR21, 0x3 ;  /* 0x0000001500000c11 */ /* 0x000fca000f8e18ff */
[----:B------:R-:W-:-:S05]  /*7520*/  @P0 VIADD R0, R0, 0x10 ;  /* 0x0000001000000836 */ /* 0x000fca0000000000 */
[----:B------:R-:W-:-:S04]  /*7530*/  @P0 PRMT R0, R160, 0x654, R0 ;  /* 0x00000654a0000816 */ /* 0x000fc80000000000 */
[----:B------:R0:W-:Y:S01]  /*7540*/  @P0 SYNCS.ARRIVE.TRANS64.RED.A1T0 RZ, [R0+URZ], RZ ;  /* 0x000000ff00ff09a7 */ /* 0x0001e2000810043f */
[----:B------:R-:W-:-:S13]  /*7550*/  PLOP3.LUT P0, PT, PT, PT, UP0, 0x80, 0x0 ;  /* 0x000000000000781c */ /* 0x000fda0003f0f008 */
[----:B0-----:R-:W-:Y:S05]  /*7560*/  @P0 BRA `(.L_x_23) ;  /* 0x0000000000040947 */ /* 0x001fea0003800000 */
[----:B------:R-:W-:Y:S01]  /*7570*/  BPT.TRAP 0x1 ;  /* 0x000000040000795c */ /* 0x000fe20000300000 */
.L_x_23:
[----:B------:R-:W-:Y:S02]  /*7580*/  UISETP.GT.AND UP3, UPT, UR16, 0x1, UPT ;  /* 0x000000011000788c */ /* 0x000fe4000bf64270 */
[----:B------:R-:W-:Y:S02]  /*7590*/  UIADD3 UR17, UR17, 0x1, URZ ;  /* 0x0000000111117890 */ /* 0x000fe4000fffe03f */
[----:B------:R-:W-:Y:S02]  /*75a0*/  UIADD3 UR20, UR20, 0x1, URZ ;  /* 0x0000000114147890 */ /* 0x000fe4000fffe03f */
[----:B------:R-:W-:Y:S01]  /*75b0*/  PLOP3.LUT P0, PT, PT, PT, UP3, 0x80, 0x0 ;  /* 0x000000000000781c */ /* 0x000fe20003f0f038 */
[----:B------:R-:W-:Y:S02]  /*75c0*/  UISETP.NE.AND UP0, UPT, UR17, 0x2, UPT ;  /* 0x000000021100788c */ /* 0x000fe4000bf05270 */
[----:B------:R-:W-:Y:S02]  /*75d0*/  UISETP.NE.AND UP1, UPT, UR20, 0x2, UPT ;  /* 0x000000021400788c */ /* 0x000fe4000bf25270 */
[----:B------:R-:W-:-:S02]  /*75e0*/  USEL UR8, URZ, 0x1, UP0 ;  /* 0x000000013f087887 */ /* 0x000fc40008000000 */
[----:B------:R-:W-:Y:S02]  /*75f0*/  USEL UR17, UR17, URZ, UP0 ;  /* 0x0000003f11117287 */ /* 0x000fe40008000000 */
[----:B------:R-:W-:Y:S02]  /*7600*/  UIADD3 UR16, UR16, -0x1, URZ ;  /* 0xffffffff10107890 */ /* 0x000fe4000fffe03f */
[----:B------:R-:W-:Y:S01]  /*7610*/  USEL UR20, UR20, URZ, UP1 ;  /* 0x0000003f14147287 */ /* 0x000fe20008800000 */
[----:B------:R-:W-:Y:S01]  /*7620*/  LOP3.LUT R2, R2, UR8, RZ, 0x3c, !PT ;  /* 0x0000000802027c12 */ /* 0x000fe2000f8e3cff */
[----:B------:R-:W-:Y:S01]  /*7630*/  UPLOP3.LUT UP0, UPT, UPT, UPT, UPT, 0x80, 0x0 ;  /* 0x000000000000789c */ /* 0x000fe20003f0f070 */
[----:B------:R-:W-:Y:S10]  /*7640*/  @P0 BRA `(.L_x_24) ;  /* 0xffffffa800ac0947 */ /* 0x000ff4000383ffff */
.L_x_17:
[----:B------:R-:W1:Y:S01]  /*7650*/  S2R R5, SR_TID.X ;  /* 0x0000000000057919 */ /* 0x000e620000002100 */
[----:B------:R-:W-:Y:S02]  /*7660*/  USHF.L.U32 UR14, UR14, 0x8, URZ ;  /* 0x000000080e0e7899 */ /* 0x000fe4000800063f */
[----:B------:R-:W-:Y:S01]  /*7670*/  USHF.R.S32.HI UR9, URZ, 0x1f, UR12 ;  /* 0x0000001f3f097899 */ /* 0x000fe2000801140c */
[----:B------:R-:W3:Y:S01]  /*7680*/  S2R R4, SR_TID.X ;  /* 0x0000000000047919 */ /* 0x000ee20000002100 */
[----:B------:R-:W-:Y:S01]  /*7690*/  ULDC.64 UR10, c[0x0][0x6d0] ;  /* 0x0001b400000a7ab9 */ /* 0x000fe20000000a00 */
[----:B------:R-:W-:Y:S01]  /*76a0*/  UIADD3 UR5, UR7, UR5, URZ ;  /* 0x0000000507057290 */ /* 0x000fe2000fffe03f */
[----:B------:R-:W-:Y:S01]  /*76b0*/  IMAD.U32 R12, RZ, RZ, UR10 ;  /* 0x0000000aff0c7e24 */ /* 0x000fe2000f8e00ff */
[----:B------:R-:W-:Y:S01]  /*76c0*/  UIMAD UR8, UR9, UR10, URZ ;  /* 0x0000000a090872a4 */ /* 0x000fe2000f8e023f */
[----:B------:R-:W-:Y:S02]  /*76d0*/  ULDC UR15, c[0x0][0x288] ;  /* 0x0000a200000f7ab9 */ /* 0x000fe40000000800 */
[----:B------:R-:W-:Y:S01]  /*76e0*/  ULDC UR10, c[0x0][0x284] ;  /* 0x0000a100000a7ab9 */ /* 0x000fe20000000800 */
[----:B------:R-:W-:Y:S01]  /*76f0*/  UIMAD UR8, UR12, UR11, UR8 ;  /* 0x0000000b0c0872a4 */ /* 0x000fe2000f8e0208 */
[----:B------:R-:W-:Y:S01]  /*7700*/  IMAD.U32 R231, RZ, RZ, UR10 ;  /* 0x0000000affe77e24 */ /* 0x000fe2000f8e00ff */
[----:B------:R-:W-:-:S02]  /*7710*/  USHF.L.U32 UR11, UR13, 0x8, URZ ;  /* 0x000000080d0b7899 */ /* 0x000fc4000800063f */
[----:B------:R-:W-:Y:S02]  /*7720*/  UISETP.GT.U32.AND UP0, UPT, UR5, 0x1, UPT ;  /* 0x000000010500788c */ /* 0x000fe4000bf04070 */
[----:B------:R-:W-:Y:S02]  /*7730*/  UISETP.GE.AND UP1, UPT, UR11, UR15, UPT ;  /* 0x0000000f0b00728c */ /* 0x000fe4000bf26270 */
[----:B------:R-:W-:Y:S02]  /*7740*/  UISETP.LT.U32.AND UP0, UPT, UR7, 0x2, UP0 ;  /* 0x000000020700788c */ /* 0x000fe40008701070 */
[----:B------:R-:W-:Y:S02]  /*7750*/  UISETP.GE.OR UP1, UPT, UR14, UR10, UP1 ;  /* 0x0000000a0e00728c */ /* 0x000fe40008f26670 */
[----:B------:R-:W-:-:S04]  /*7760*/  USEL UR10, URZ, 0x1, !UP0 ;  /* 0x000000013f0a7887 */ /* 0x000fc8000c000000 */
[----:B------:R-:W-:Y:S02]  /*7770*/  PLOP3.LUT P0, PT, PT, PT, UP1, 0x80, 0x0 ;  /* 0x000000000000781c */ /* 0x000fe40003f0f018 */
[----:B-1----:R-:W-:Y:S02]  /*7780*/  LOP3.LUT R3, R5, 0x60, RZ, 0xc0, !PT ;  /* 0x0000006005037812 */ /* 0x002fe400078ec0ff */
[----:B------:R-:W-:Y:S02]  /*7790*/  SHF.R.U32.HI R2, RZ, 0x2, R5 ;  /* 0x00000002ff027819 */ /* 0x000fe40000011605 */
[----:B------:R-:W-:Y:S02]  /*77a0*/  SHF.R.U32.HI R3, RZ, 0x5, R3 ;  /* 0x00000005ff037819 */ /* 0x000fe40000011603 */
[----:B------:R-:W-:Y:S02]  /*77b0*/  LOP3.LUT R2, R2, 0x7, RZ, 0xc0, !PT ;  /* 0x0000000702027812 */ /* 0x000fe400078ec0ff */
[----:B---3--:R-:W-:Y:S01]  /*77c0*/  SHF.R.U32.HI R4, RZ, 0x7, R4 ;  /* 0x00000007ff047819 */ /* 0x008fe20000011604 */
[----:B------:R-:W-:-:S02]  /*77d0*/  IMAD.SHL.U32 R0, R3, 0x10, RZ ;  /* 0x0000001003007824 */ /* 0x000fc400078e00ff */
[----:B------:R-:W-:-:S03]  /*77e0*/  IMAD R3, R3, -0x10, -R2 ;  /* 0xfffffff003037824 */ /* 0x000fc600078e0a02 */
[----:B------:R-:W-:Y:S02]  /*77f0*/  LOP3.LUT R0, R0, 0xfffffff0, R2, 0xe2, !PT ;  /* 0xfffffff000007812 */ /* 0x000fe400078ee202 */
[----:B------:R-:W-:-:S04]  /*7800*/  SHF.R.U32.HI R2, RZ, 0x1, R5 ;  /* 0x00000001ff027819 */ /* 0x000fc80000011605 */
[----:B------:R-:W-:Y:S02]  /*7810*/  LOP3.LUT R2, R0, 0x40, R2, 0xf8, !PT ;  /* 0x0000004000027812 */ /* 0x000fe400078ef802 */
[----:B------:R-:W-:Y:S01]  /*7820*/  LOP3.LUT R0, R4, 0x1, RZ, 0xc0, !PT ;  /* 0x0000000104007812 */ /* 0x000fe200078ec0ff */
[----:B------:R-:W-:Y:S01]  /*7830*/  IMAD.MOV.U32 R4, RZ, RZ, -0x2 ;  /* 0xfffffffeff047424 */ /* 0x000fe200078e00ff */
[----:B------:R-:W-:-:S03]  /*7840*/  LOP3.LUT R2, R2, UR14, RZ, 0xfc, !PT ;  /* 0x0000000e02027c12 */ /* 0x000fc6000f8efcff */
[----:B------:R-:W-:Y:S01]  /*7850*/  IMAD R0, R0, -0x40, R3 ;  /* 0xffffffc000007824 */ /* 0x000fe200078e0203 */
[----:B------:R-:W-:-:S04]  /*7860*/  SHF.R.S32.HI R3, RZ, 0x1f, R2 ;  /* 0x0000001fff037819 */ /* 0x000fc80000011402 */
[----:B------:R-:W-:Y:S01]  /*7870*/  IADD3 R231, R231, -UR14, R0 ;  /* 0x8000000ee7e77c10 */ /* 0x000fe2000fffe000 */
[----:B------:R-:W-:Y:S01]  /*7880*/  IMAD.WIDE.U32 R12, R12, UR12, R2 ;  /* 0x0000000c0c0c7c25 */ /* 0x000fe2000f8e0002 */
[----:B------:R-:W-:-:S04]  /*7890*/  LOP3.LUT R0, R5, 0x3, RZ, 0xc0, !PT ;  /* 0x0000000305007812 */ /* 0x000fc800078ec0ff */
[----:B------:R-:W-:Y:S01]  /*78a0*/  IADD3 R13, R13, UR8, RZ ;  /* 0x000000080d0d7c10 */ /* 0x000fe2000fffe0ff */
[----:B------:R-:W-:Y:S01]  /*78b0*/  USHF.R.U32.HI UR8, URZ, 0x1, UR5 ;  /* 0x000000013f087899 */ /* 0x000fe20008011605 */
[----:B------:R-:W-:Y:S01]  /*78c0*/  IMAD R0, R0, R4, UR15 ;  /* 0x0000000f00007e24 */ /* 0x000fe2000f8e0204 */
[----:B------:R-:W-:Y:S02]  /*78d0*/  ULOP3.LUT UR5, UR5, 0x1, URZ, 0xc0, !UPT ;  /* 0x0000000105057892 */ /* 0x000fe4000f8ec03f */
[----:B------:R-:W-:Y:S01]  /*78e0*/  ULOP3.LUT UR8, UR8, 0x1, URZ, 0xc0, !UPT ;  /* 0x0000000108087892 */ /* 0x000fe2000f8ec03f */
[----:B------:R-:W-:-:S03]  /*78f0*/  VIADD R0, R0, -UR11 ;  /* 0x8000000b00007c36 */ /* 0x000fc60008000000 */
[----:B------:R-:W-:-:S04]  /*7900*/  UISETP.NE.U32.AND UP3, UPT, UR8, 0x1, UPT ;  /* 0x000000010800788c */ /* 0x000fc8000bf65070 */
[----:B------:R-:W-:-:S04]  /*7910*/  UISETP.GT.U32.AND UP3, UPT, UR7, 0x1, !UP3 ;  /* 0x000000010700788c */ /* 0x000fc8000df64070 */
[----:B------:R-:W-:-:S04]  /*7920*/  USEL UR8, URZ, 0x1, !UP3 ;  /* 0x000000013f087887 */ /* 0x000fc8000d800000 */
[----:B------:R-:W-:Y:S01]  /*7930*/  ULOP3.LUT UR4, UR8, UR4, UR10, 0x96, !UPT ;  /* 0x0000000408047292 */ /* 0x000fe2000f8e960a */
[----:B------:R-:W-:Y:S11]  /*7940*/  @P0 BRA `(.L_x_25) ;  /* 0x0000012800600947 */ /* 0x000ff60003800000 */
[----:B------:R-:W-:Y:S01]  /*7950*/  UIMAD.WIDE UR10, UR13, 0x100, URZ ;  /* 0x000001000d0a78a5 */ /* 0x000fe2000f8e023f */
[----:B------:R-:W-:Y:S01]  /*7960*/  FSETP.NEU.AND P1, PT, RZ, UR23, PT ;  /* 0x00000017ff007c0b */ /* 0x000fe2000bf2d000 */
[----:B------:R-:W-:Y:S01]  /*7970*/  ULDC.64 UR28, c[0x0][0x6c8] ;  /* 0x0001b200001c7ab9 */ /* 0x000fe20000000a00 */
[----:B------:R-:W-:Y:S01]  /*7980*/  SHF.L.U32 R4, R5, 0x1, RZ ;  /* 0x0000000105047819 */ /* 0x000fe200000006ff */
[----:B------:R-:W-:Y:S01]  /*7990*/  UIMAD UR8, UR11, UR28, URZ ;  /* 0x0000001c0b0872a4 */ /* 0x000fe2000f8e023f */
[----:B------:R-:W-:Y:S01]  /*79a0*/  IMAD.U32 R18, RZ, RZ, UR29 ;  /* 0x0000001dff127e24 */ /* 0x000fe2000f8e00ff */
[----:B------:R-:W-:Y:S01]  /*79b0*/  ISETP.GT.AND P2, PT, R231, RZ, PT ;  /* 0x000000ffe700720c */ /* 0x000fe20003f44270 */
[----:B------:R-:W-:Y:S01]  /*79c0*/  IMAD.U32 R8, RZ, RZ, UR10 ;  /* 0x0000000aff087e24 */ /* 0x000fe2000f8e00ff */
[----:B------:R-:W-:Y:S02]  /*79d0*/  BSSY B0, `(.L_x_25) ;  /* 0x000128f000007945 */ /* 0x000fe40003800000 */
[----:B------:R-:W-:-:S02]  /*79e0*/  ISETP.GT.AND P0, PT, R0, RZ, P2 ;  /* 0x000000ff0000720c */ /* 0x000fc40001704270 */
[----:B------:R-:W-:-:S05]  /*79f0*/  LOP3.LUT R8, R8, 0x6, R4, 0xf8, !PT ;  /* 0x0000000608087812 */ /* 0x000fca00078ef804 */
[----:B------:R-:W-:-:S04]  /*7a00*/  IMAD.WIDE.U32 R12, R8, UR28, R12 ;  /* 0x0000001c080c7c25 */ /* 0x000fc8000f8e000c */
[----:B------:R-:W-:-:S04]  /*7a10*/  IMAD R18, R8, R18, UR8 ;  /* 0x0000000808127e24 */ /* 0x000fc8000f8e0212 */
[----:B------:R-:W-:Y:S01]  /*7a20*/  IMAD.IADD R18, R13, 0x1, R18 ;  /* 0x000000010d127824 */ /* 0x000fe200078e0212 */
[----:B------:R-:W-:Y:S06]  /*7a30*/  @!P1 BRA `(.L_x_26) ;  /* 0x000000d800949947 */ /* 0x000fec0003800000 */
[----:B------:R-:W-:Y:S01]  /*7a40*/  ULDC.64 UR16, c[0x0][0x6b8] ;  /* 0x0001ae0000107ab9 */ /* 0x000fe20000000a00 */
[----:B------:R-:W-:Y:S01]  /*7a50*/  ULDC.64 UR26, c[0x0][0x6b0] ;  /* 0x0001ac00001a7ab9 */ /* 0x000fe20000000a00 */
[----:B------:R-:W-:Y:S02]  /*7a60*/  UIMAD UR9, UR9, UR16, URZ ;  /* 0x00000010090972a4 */ /* 0x000fe4000f8e023f */
[----:B------:R-:W-:Y:S01]  /*7a70*/  MOV R10, UR16 ;  /* 0x00000010000a7c02 */ /* 0x000fe20008000f00 */
[----:B------:R-:W-:Y:S01]  /*7a80*/  ULDC.64 UR20, c[0x0][0x6a8] ;  /* 0x0001aa0000147ab9 */ /* 0x000fe20000000a00 */
[----:B------:R-:W3:Y:S01]  /*7a90*/  LDL.LU R19, [R1] ;  /* 0x0000000001137983 */ /* 0x000ee20000300800 */
[----:B------:R-:W-:Y:S02]  /*7aa0*/  UIMAD UR9, UR12, UR17, UR9 ;  /* 0x000000110c0972a4 */ /* 0x000fe4000f8e0209 */
[----:B0-----:R-:W-:Y:S01]  /*7ab0*/  IMAD.WIDE.U32 R6, R10, UR12, R2 ;  /* 0x0000000c0a067c25 */ /* 0x001fe2000f8e0002 */
[----:B------:R-:W-:Y:S01]  /*7ac0*/  UIMAD UR10, UR11, UR26, URZ ;  /* 0x0000001a0b0a72a4 */ /* 0x000fe2000f8e023f */
[----:B------:R-:W-:-:S02]  /*7ad0*/  ULDC.64 UR14, c[0x0][0x6b0] ;  /* 0x0001ac00000e7ab9 */ /* 0x000fc40000000a00 */
[----:B------:R-:W-:Y:S01]  /*7ae0*/  IMAD.U32 R9, RZ, RZ, UR27 ;  /* 0x0000001bff097e24 */ /* 0x000fe2000f8e00ff */
[----:B------:R-:W-:Y:S01]  /*7af0*/  ISETP.GT.AND P3, PT, R0, 0x1, P2 ;  /* 0x000000010000780c */ /* 0x000fe20001764270 */
[----:B------:R-:W-:Y:S01]  /*7b00*/  VIADD R5, R7, UR9 ;  /* 0x0000000907057c36 */ /* 0x000fe20008000000 */
[----:B------:R-:W4:Y:S01]  /*7b10*/  LDL.LU R21, [R1+0x4] ;  /* 0x0000040001157983 */ /* 0x000f220000300800 */
[----:B------:R-:W-:Y:S02]  /*7b20*/  IMAD.MOV.U32 R4, RZ, RZ, R6 ;  /* 0x000000ffff047224 */ /* 0x000fe400078e0006 */
[C---:B------:R-:W-:Y:S01]  /*7b30*/  IMAD R9, R8.reuse, R9, UR10 ;  /* 0x0000000a08097e24 */ /* 0x040fe2000f8e0209 */
[----:B------:R-:W-:Y:S01]  /*7b40*/  ULDC.64 UR10, c[0x0][0x6c0] ;  /* 0x0001b000000a7ab9 */ /* 0x000fe20000000a00 */
[----:B------:R-:W-:-:S05]  /*7b50*/  IMAD.WIDE.U32 R14, R8, UR26, R4 ;  /* 0x0000001a080e7c25 */ /* 0x000fca000f8e0004 */
[----:B------:R-:W-:Y:S02]  /*7b60*/  IADD3 R11, R15, R9, RZ ;  /* 0x000000090f0b7210 */ /* 0x000fe40007ffe0ff */
[----:B------:R-:W-:-:S04]  /*7b70*/  LEA R16, P1, R14, UR20, 0x2 ;  /* 0x000000140e107c11 */ /* 0x000fc8000f8210ff */
[----:B------:R-:W-:-:S05]  /*7b80*/  LEA.HI.X R17, R14, UR21, R11, 0x2, P1 ;  /* 0x000000150e117c11 */ /* 0x000fca00088f140b */
[----:B------:R0:W5:Y:S01]  /*7b90*/  @P0 LDG.E.LTC128B R11, desc[UR18][R16.64] ;  /* 0x00000012100b0981 */ /* 0x000162000c1e1920 */
[----:B------:R-:W-:-:S04]  /*7ba0*/  LEA R14, P1, R12, UR10, 0x2 ;  /* 0x0000000a0c0e7c11 */ /* 0x000fc8000f8210ff */
[----:B------:R-:W-:Y:S01]  /*7bb0*/  LEA.HI.X R15, R12, UR11, R18, 0x2, P1 ;  /* 0x0000000b0c0f7c11 */ /* 0x000fe200088f1412 */
[----:B0-----:R-:W-:-:S04]  /*7bc0*/  IMAD.U32 R16, RZ, RZ, UR26 ;  /* 0x0000001aff107e24 */ /* 0x001fc8000f8e00ff */
[----:B------:R-:W-:-:S04]  /*7bd0*/  IMAD.WIDE.U32 R16, R8, R16, UR14 ;  /* 0x0000000e08107e25 */ /* 0x000fc8000f8e0010 */
[----:B------:R-:W-:Y:S01]  /*7be0*/  IMAD.IADD R20, R9, 0x1, R17 ;  /* 0x0000000109147824 */ /* 0x000fe200078e0211 */
[----:B------:R-:W-:-:S05]  /*7bf0*/  IADD3 R13, P1, R6, R16, RZ ;  /* 0x00000010060d7210 */ /* 0x000fca0007f3e0ff */
[----:B------:R-:W-:Y:S02]  /*7c00*/  IMAD.X R18, R20, 0x1, R5, P1 ;  /* 0x0000000114127824 */ /* 0x000fe400008e0605 */
[----:B-----5:R-:W-:-:S04]  /*7c10*/  FMUL R12, R11, UR23 ;  /* 0x000000170b0c7c20 */ /* 0x020fc80008400000 */
[----:B---3--:R-:W-:Y:S01]  /*7c20*/  FFMA R19, R19, UR22, R12 ;  /* 0x0000001613137c23 */ /* 0x008fe2000800000c */
[----:B------:R-:W-:-:S04]  /*7c30*/  LEA R12, P1, R13, UR20, 0x2 ;  /* 0x000000140d0c7c11 */ /* 0x000fc8000f8210ff */
[----:B------:R-:W-:Y:S01]  /*7c40*/  LEA.HI.X R13, R13, UR21, R18, 0x2, P1 ;  /* 0x000000150d0d7c11 */ /* 0x000fe200088f1412 */
[----:B------:R-:W-:Y:S04]  /*7c50*/  @P0 STG.E desc[UR18][R14.64], R19 ;  /* 0x000000130e000986 */ /* 0x000fe8000c101912 */
[----:B------:R0:W3:Y:S01]  /*7c60*/  @P3 LDG.E.LTC128B R11, desc[UR18][R12.64] ;  /* 0x000000120c0b3981 */ /* 0x0000e2000c1e1920 */
[----:B------:R-:W-:Y:S01]  /*7c70*/  USHF.L.U64.HI UR8, UR28, 0x2, UR29 ;  /* 0x000000021c087899 */ /* 0x000fe2000801021d */
[----:B------:R-:W-:Y:S01]  /*7c80*/  BSSY B1, `(.L_x_27) ;  /* 0x0000015000017945 */ /* 0x000fe20003800000 */
[----:B0-----:R-:W-:-:S04]  /*7c90*/  MOV R12, UR28 ;  /* 0x0000001c000c7c02 */ /* 0x001fc80008000f00 */
[----:B------:R-:W-:-:S04]  /*7ca0*/  LEA R12, P0, R12, R14, 0x2 ;  /* 0x0000000e0c0c7211 */ /* 0x000fc800078010ff */
[----:B------:R-:W-:Y:S01]  /*7cb0*/  IADD3.X R13, R15, UR8, RZ, P0, !PT ;  /* 0x000000080f0d7c10 */ /* 0x000fe200087fe4ff */
[----:B---3--:R-:W-:-:S04]  /*7cc0*/  FMUL R18, R11, UR23 ;  /* 0x000000170b127c20 */ /* 0x008fc80008400000 */
[----:B----4-:R-:W-:-:S05]  /*7cd0*/  FFMA R18, R21, UR22, R18 ;  /* 0x0000001615127c23 */ /* 0x010fca0008000012 */
[----:B------:R0:W-:Y:S02]  /*7ce0*/  @P3 STG.E desc[UR18][R12.64], R18 ;  /* 0x000000120c003986 */ /* 0x0001e4000c101912 */
[----:B0-----:R-:W-:-:S04]  /*7cf0*/  IMAD.WIDE.U32 R18, R8, UR26, R2 ;  /* 0x0000001a08127c25 */ /* 0x001fc8000f8e0002 */
[----:B------:R-:W-:Y:S02]  /*7d00*/  IMAD.IADD R19, R9, 0x1, R19 ;  /* 0x0000000109137824 */ /* 0x000fe400078e0213 */
[----:B------:R-:W-:-:S04]  /*7d10*/  IMAD.WIDE.U32 R18, R10, UR12, R18 ;  /* 0x0000000c0a127c25 */ /* 0x000fc8000f8e0012 */
[----:B------:R-:W-:Y:S01]  /*7d20*/  VIADD R19, R19, UR9 ;  /* 0x0000000913137c36 */ /* 0x000fe20008000000 */
[----:B------:R-:W-:-:S04]  /*7d30*/  LEA R22, P0, R18, UR20, 0x2 ;  /* 0x0000001412167c11 */ /* 0x000fc8000f8010ff */
[----:B------:R-:W-:Y:S02]  /*7d40*/  LEA.HI.X R23, R18, UR21, R19, 0x2, P0 ;  /* 0x0000001512177c11 */ /* 0x000fe400080f1413 */
[----:B------:R-:W-:Y:S02]  /*7d50*/  ISETP.GT.AND P0, PT, R231, 0x8, PT ;  /* 0x00000008e700780c */ /* 0x000fe40003f04270 */
[----:B------:R-:W-:Y:S01]  /*7d60*/  IADD3 R18, P1, R2, R16, RZ ;  /* 0x0000001002127210 */ /* 0x000fe20007f3e0ff */
[----:B------:R0:W-:Y:S01]  /*7d70*/  STL.64 [R1+0x258], R22 ;  /* 0x0002581601007387 */ /* 0x0001e20000100a00 */
[----:B------:R-:W-:-:S03]  /*7d80*/  ISETP.GT.AND P3, PT, R0, RZ, P0 ;  /* 0x000000ff0000720c */ /* 0x000fc60000764270 */
[----:B------:R-:W-:Y:S02]  /*7d90*/  IMAD.X R19, R3, 0x1, R20, P1 ;  /* 0x0000000103137824 */ /* 0x000fe400008e0614 */
[----:B------:R-:W-:-:S08]  /*7da0*/  IMAD.WIDE.U32 R18, R10, UR12, R18 ;  /* 0x0000000c0a127c25 */ /* 0x000fd0000f8e0012 */
[----:B0-----:R-:W-:Y:S05]  /*7db0*/  @!P3 BRA `(.L_x_28) ;  /* 0x000000000004b947 */ /* 0x001fea0003800000 */
[----:B------:R0:W5:Y:S02]  /*7dc0*/  LDG.E.LTC128B R11, desc[UR18][R22.64+0x20] ;  /* 0x00002012160b7981 */ /* 0x000164000c1e1920 */
.L_x_28:
[----:B------:R-:W-:Y:S05]  /*7dd0*/  BSYNC B1 ;  /* 0x0000000000017941 */ /* 0x000fea0003800000 */
.L_x_27:
[----:B------:R-:W0:Y:S01]  /*7de0*/  LDL.LU R21, [R1+0x8] ;  /* 0x0000080001157983 */ /* 0x000e220000300800 */
[----:B-----5:R-:W-:Y:S01]  /*7df0*/  FMUL R17, R11, UR23 ;  /* 0x000000170b117c20 */ /* 0x020fe20008400000 */
[----:B------:R-:W-:Y:S01]  /*7e00*/  LEA R152, P1, R18, UR20, 0x2 ;  /* 0x0000001412987c11 */ /* 0x000fe2000f8210ff */
[----:B------:R-:W-:Y:S01]  /*7e10*/  UIMAD UR8, UR27, 0x7, URZ ;  /* 0x000000071b0878a4 */ /* 0x000fe2000f8e023f */
[----:B------:R-:W-:Y:S01]  /*7e20*/  ISETP.GT.AND P4, PT, R0, 0x1, P0 ;  /* 0x000000010000780c */ /* 0x000fe20000784270 */
[----:B------:R-:W-:Y:S01]  /*7e30*/  BSSY B1, `(.L_x_29) ;  /* 0x000000c000017945 */ /* 0x000fe20003800000 */
[----:B0-----:R-:W-:Y:S01]  /*7e40*/  FFMA R22, R21, UR22, R17 ;  /* 0x0000001615167c23 */ /* 0x001fe20008000011 */
[----:B------:R-:W-:Y:S01]  /*7e50*/  IADD3 R17, R19, UR9, RZ ;  /* 0x0000000913117c10 */ /* 0x000fe2000fffe0ff */
[----:B------:R-:W-:Y:S02]  /*7e60*/  IMAD.MOV.U32 R21, RZ, RZ, R20 ;  /* 0x000000ffff157224 */ /* 0x000fe400078e0014 */
[----:B------:R-:W-:Y:S01]  /*7e70*/  IMAD.MOV.U32 R20, RZ, RZ, R16 ;  /* 0x000000ffff147224 */ /* 0x000fe200078e0010 */
[----:B------:R-:W-:Y:S01]  /*7e80*/  LEA.HI.X R153, R18, UR21, R17, 0x2, P1 ;  /* 0x0000001512997c11 */ /* 0x000fe200088f1411 */
[----:B------:R0:W-:Y:S01]  /*7e90*/  @P3 STG.E desc[UR18][R14.64+0x20], R22 ;  /* 0x000020160e003986 */ /* 0x0001e2000c101912 */
[----:B------:R-:W-:-:S03]  /*7ea0*/  IMAD.U32 R16, RZ, RZ, UR26 ;  /* 0x0000001aff107e24 */ /* 0x000fc6000f8e00ff */
[----:B------:R0:W-:Y:S01]  /*7eb0*/  STL.64 [R1+0x250], R152 ;  /* 0x0002509801007387 */ /* 0x0001e20000100a00 */
[----:B------:R-:W-:Y:S01]  /*7ec0*/  IMAD.WIDE.U32 R20, R16, 0x7, R20 ;  /* 0x0000000710147825 */ /* 0x000fe200078e0014 */
[----:B------:R-:W-:Y:S06]  /*7ed0*/  @!P4 BRA `(.L_x_30) ;  /* 0x000000000004c947 */ /* 0x000fec0003800000 */
[----:B------:R1:W5:Y:S02]  /*7ee0*/  LDG.E.LTC128B R11, desc[UR18][R152.64+0x20] ;  /* 0x00002012980b7981 */ /* 0x000364000c1e1920 */
.L_x_30:
[----:B------:R-:W-:Y:S05]  /*7ef0*/  BSYNC B1 ;  /* 0x0000000000017941 */ /* 0x000fea0003800000 */
.L_x_29:
[----:B------:R-:W3:Y:S01]  /*7f00*/  LDL.LU R17, [R1+0xc] ;  /* 0x00000c0001117983 */ /* 0x000ee20000300800 */
[----:B-----5:R-:W-:Y:S01]  /*7f10*/  FMUL R16, R11, UR23 ;  /* 0x000000170b107c20 */ /* 0x020fe20008400000 */
[----:B------:R-:W-:Y:S02]  /*7f20*/  IADD3 R21, R21, UR8, RZ ;  /* 0x0000000815157c10 */ /* 0x000fe4000fffe0ff */
[----:B------:R-:W-:Y:S01]  /*7f30*/  ISETP.GT.AND P1, PT, R0, 0x8, P2 ;  /* 0x000000080000780c */ /* 0x000fe20001724270 */
[----:B01----:R-:W4:Y:S01]  /*7f40*/  LDL.LU R152, [R1+0x10] ;  /* 0x0000100001987983 */ /* 0x003f220000300800 */
[----:B------:R-:W-:-:S03]  /*7f50*/  UIMAD UR13, UR29, 0x1c, URZ ;  /* 0x0000001c1d0d78a4 */ /* 0x000fc6000f8e023f */
[----:B------:R-:W2:Y:S01]  /*7f60*/  LDL.LU R23, [R1+0x14] ;  /* 0x0000140001177983 */ /* 0x000ea20000300800 */
[----:B---3--:R-:W-:Y:S01]  /*7f70*/  FFMA R19, R17, UR22, R16 ;  /* 0x0000001611137c23 */ /* 0x008fe20008000010 */
[----:B------:R-:W-:-:S04]  /*7f80*/  IADD3 R17, P3, R6, R20, RZ ;  /* 0x0000001406117210 */ /* 0x000fc80007f7e0ff */
[----:B------:R0:W-:Y:S01]  /*7f90*/  @P4 STG.E desc[UR18][R12.64+0x20], R19 ;  /* 0x000020130c004986 */ /* 0x0001e2000c101912 */
[----:B------:R-:W-:Y:S01]  /*7fa0*/  IMAD.X R18, R21, 0x1, R5, P3 ;  /* 0x0000000115127824 */ /* 0x000fe200018e0605 */
[----:B------:R-:W-:-:S04]  /*7fb0*/  LEA R16, P3, R17, UR20, 0x2 ;  /* 0x0000001411107c11 */ /* 0x000fc8000f8610ff */
[----:B------:R-:W-:-:S05]  /*7fc0*/  LEA.HI.X R17, R17, UR21, R18, 0x2, P3 ;  /* 0x0000001511117c11 */ /* 0x000fca00098f1412 */
[----:B------:R1:W3:Y:S01]  /*7fd0*/  @P1 LDG.E.LTC128B R11, desc[UR18][R16.64] ;  /* 0x00000012100b1981 */ /* 0x0002e2000c1e1920 */
[----:B------:R-:W-:Y:S01]  /*7fe0*/  IADD3 R20, P3, R20, UR26, RZ ;  /* 0x0000001a14147c10 */ /* 0x000fe2000ff7e0ff */
[----:B------:R-:W-:-:S03]  /*7ff0*/  IMAD.U32 R18, RZ, RZ, UR28 ;  /* 0x0000001cff127e24 */ /* 0x000fc6000f8e00ff */
[----:B------:R-:W-:Y:S01]  /*8000*/  IADD3.X R21, R21, UR27, RZ, P3, !PT ;  /* 0x0000001b15157c10 */ /* 0x000fe20009ffe4ff */
[----:B0-----:R-:W-:Y:S01]  /*8010*/  IMAD.WIDE.U32 R18, R18, 0x1c, R12 ;  /* 0x0000001c12127825 */ /* 0x001fe200078e000c */
[----:B-1----:R-:W-:-:S04]  /*8020*/  IADD3 R17, P3, R20, R6, RZ ;  /* 0x0000000614117210 */ /* 0x002fc80007f7e0ff */
[----:B------:R-:W-:Y:S01]  /*8030*/  IADD3 R19, R19, UR13, RZ ;  /* 0x0000000d13137c10 */ /* 0x000fe2000fffe0ff */
[----:B------:R-:W-:Y:S01]  /*8040*/  IMAD.X R22, R21, 0x1, R5, P3 ;  /* 0x0000000115167824 */ /* 0x000fe200018e0605 */
[----:B------:R-:W-:-:S04]  /*8050*/  LEA R16, P3, R17, UR20, 0x2 ;  /* 0x0000001411107c11 */ /* 0x000fc8000f8610ff */
[----:B------:R-:W-:Y:S02]  /*8060*/  LEA.HI.X R17, R17, UR21, R22, 0x2, P3 ;  /* 0x0000001511117c11 */ /* 0x000fe400098f1416 */
[----:B------:R-:W-:Y:S01]  /*8070*/  ISETP.GT.AND P3, PT, R0, 0x9, P2 ;  /* 0x000000090000780c */ /* 0x000fe20001764270 */
[----:B---3--:R-:W-:-:S04]  /*8080*/  FMUL R22, R11, UR23 ;  /* 0x000000170b167c20 */ /* 0x008fc80008400000 */
[----:B----4-:R-:W-:-:S05]  /*8090*/  FFMA R22, R152, UR22, R22 ;  /* 0x0000001698167c23 */ /* 0x010fca0008000016 */
[----:B------:R2:W-:Y:S04]  /*80a0*/  @P1 STG.E desc[UR18][R18.64], R22 ;  /* 0x0000001612001986 */ /* 0x0005e8000c101912 */
[----:B------:R-:W3:Y:S01]  /*80b0*/  @P3 LDG.E.LTC128B R11, desc[UR18][R16.64] ;  /* 0x00000012100b3981 */ /* 0x000ee2000c1e1920 */
[----:B------:R-:W-:Y:S01]  /*80c0*/  USHF.L.U32 UR11, UR28, 0x5, URZ ;  /* 0x000000051c0b7899 */ /* 0x000fe2000800063f */
[----:B------:R-:W-:Y:S01]  /*80d0*/  BSSY B1, `(.L_x_31) ;  /* 0x0000016000017945 */ /* 0x000fe20003800000 */
[----:B------:R-:W-:Y:S02]  /*80e0*/  USHF.L.U64.HI UR10, UR28, 0x5, UR29 ;  /* 0x000000051c0a7899 */ /* 0x000fe4000801021d */
[----:B------:R-:W-:-:S04]  /*80f0*/  UIMAD.WIDE.U32 UR14, UR26, 0x7, UR14 ;  /* 0x000000071a0e78a5 */ /* 0x000fc8000f8e000e */
[----:B------:R-:W-:-:S03]  /*8100*/  UIADD3 UR17, UR8, UR15, URZ ;  /* 0x0000000f08117290 */ /* 0x000fc6000fffe03f */
[----:B------:R-:W-:Y:S01]  /*8110*/  UMOV UR16, UR14 ;  /* 0x0000000e00107c82 */ /* 0x000fe20008000000 */
[----:B---3--:R-:W-:-:S04]  /*8120*/  FMUL R16, R11, UR23 ;  /* 0x000000170b107c20 */ /* 0x008fc80008400000 */
[----:B--2---:R-:W-:Y:S01]  /*8130*/  FFMA R22, R23, UR22, R16 ;  /* 0x0000001617167c23 */ /* 0x004fe20008000010 */
[----:B------:R-:W-:-:S04]  /*8140*/  IADD3 R16, P1, R12, UR11, RZ ;  /* 0x0000000b0c107c10 */ /* 0x000fc8000ff3e0ff */
[----:B------:R-:W-:-:S05]  /*8150*/  IADD3.X R17, R13, UR10, RZ, P1, !PT ;  /* 0x0000000a0d117c10 */ /* 0x000fca0008ffe4ff */
[----:B------:R0:W-:Y:S02]  /*8160*/  @P3 STG.E desc[UR18][R16.64], R22 ;  /* 0x0000001610003986 */ /* 0x0001e4000c101912 */
[----:B0-----:R-:W-:-:S04]  /*8170*/  IMAD.U32 R22, RZ, RZ, UR26 ;  /* 0x0000001aff167e24 */ /* 0x001fc8000f8e00ff */
[----:B------:R-:W-:-:S03]  /*8180*/  IMAD.WIDE.U32 R22, R8, R22, UR16 ;  /* 0x0000001008167e25 */ /* 0x000fc6000f8e0016 */
[----:B------:R-:W-:-:S04]  /*8190*/  IADD3 R22, P1, R2, R22, RZ ;  /* 0x0000001602167210 */ /* 0x000fc80007f3e0ff */
[----:B------:R-:W-:-:S03]  /*81a0*/  IADD3.X R23, R3, R9, R23, P1, !PT ;  /* 0x0000000903177210 */ /* 0x000fc60000ffe417 */
[----:B------:R-:W-:-:S04]  /*81b0*/  IMAD.WIDE.U32 R22, R10, UR12, R22 ;  /* 0x0000000c0a167c25 */ /* 0x000fc8000f8e0016 */
[----:B------:R-:W-:Y:S01]  /*81c0*/  VIADD R23, R23, UR9 ;  /* 0x0000000917177c36 */ /* 0x000fe20008000000 */
[----:B------:R-:W-:-:S04]  /*81d0*/  LEA R152, P1, R22, UR20, 0x2 ;  /* 0x0000001416987c11 */ /* 0x000fc8000f8210ff */
[----:B------:R-:W-:Y:S02]  /*81e0*/  LEA.HI.X R153, R22, UR21, R23, 0x2, P1 ;  /* 0x0000001516997c11 */ /* 0x000fe400088f1417 */
[----:B------:R-:W-:-:S03]  /*81f0*/  ISETP.GT.AND P1, PT, R0, 0x8, P0 ;  /* 0x000000080000780c */ /* 0x000fc60000724270 */
[----:B------:R0:W-:Y:S10]  /*8200*/  STL.64 [R1+0x248], R152 ;  /* 0x0002489801007387 */ /* 0x0001f40000100a00 */
[----:B------:R-:W-:Y:S05]  /*8210*/  @!P1 BRA `(.L_x_32) ;  /* 0x0000000000049947 */ /* 0x000fea0003800000 */
[----:B------:R1:W5:Y:S02]  /*8220*/  LDG.E.LTC128B R11, desc[UR18][R152.64+0x20] ;  /* 0x00002012980b7981 */ /* 0x000364000c1e1920 */
.L_x_32:
[----:B------:R-:W-:Y:S05]  /*8230*/  BSYNC B1 ;  /* 0x0000000000017941 */ /* 0x000fea0003800000 */
.L_x_31:
[----:B------:R-:W2:Y:S01]  /*8240*/  LDL.LU R23, [R1+0x18] ;  /* 0x0000180001177983 */ /* 0x000ea20000300800 */
[----:B-----5:R-:W-:Y:S01]  /*8250*/  FMUL R22, R11, UR23 ;  /* 0x000000170b167c20 */ /* 0x020fe20008400000 */
[----:B------:R-:W-:Y:S01]  /*8260*/  UIADD3 UR14, UP0, UR14, UR26, URZ ;  /* 0x0000001a0e0e7290 */ /* 0x000fe2000ff1e03f */
[----:B------:R-:W-:Y:S01]  /*8270*/  ISETP.GT.AND P3, PT, R0, 0x9, P0 ;  /* 0x000000090000780c */ /* 0x000fe20000764270 */
[----:B------:R-:W-:Y:S02]  /*8280*/  BSSY B1, `(.L_x_33) ;  /* 0x0000011000017945 */ /* 0x000fe40003800000 */
[----:B------:R-:W-:Y:S01]  /*8290*/  UIADD3.X UR15, UR17, UR27, URZ, UP0, !UPT ;  /* 0x0000001b110f7290 */ /* 0x000fe200087fe43f */
[----:B--2---:R-:W-:-:S05]  /*82a0*/  FFMA R22, R23, UR22, R22 ;  /* 0x0000001617167c23 */ /* 0x004fca0008000016 */
[----:B------:R2:W-:Y:S02]  /*82b0*/  @P1 STG.E desc[UR18][R18.64+0x20], R22 ;  /* 0x0000201612001986 */ /* 0x0005e4000c101912 */
[----:B--2---:R-:W-:-:S04]  /*82c0*/  IMAD.U32 R18, RZ, RZ, UR26 ;  /* 0x0000001aff127e24 */ /* 0x004fc8000f8e00ff */
[----:B------:R-:W-:-:S03]  /*82d0*/  IMAD.WIDE.U32 R18, R8, R18, UR14 ;  /* 0x0000000e08127e25 */ /* 0x000fc6000f8e0012 */
[----:B------:R-:W-:-:S04]  /*82e0*/  IADD3 R18, P1, R2, R18, RZ ;  /* 0x0000001202127210 */ /* 0x000fc80007f3e0ff */
[----:B------:R-:W-:-:S03]  /*82f0*/  IADD3.X R19, R3, R9, R19, P1, !PT ;  /* 0x0000000903137210 */ /* 0x000fc60000ffe413 */
[----:B------:R-:W-:-:S05]  /*8300*/  IMAD.WIDE.U32 R18, R10, UR12, R18 ;  /* 0x0000000c0a127c25 */ /* 0x000fca000f8e0012 */
[----:B------:R-:W-:Y:S02]  /*8310*/  IADD3 R19, R19, UR9, RZ ;  /* 0x0000000913137c10 */ /* 0x000fe4000fffe0ff */
[----:B01----:R-:W-:-:S04]  /*8320*/  LEA R152, P1, R18, UR20, 0x2 ;  /* 0x0000001412987c11 */ /* 0x003fc8000f8210ff */
[----:B------:R-:W-:Y:S01]  /*8330*/  LEA.HI.X R153, R18, UR21, R19, 0x2, P1 ;  /* 0x0000001512997c11 */ /* 0x000fe200088f1413 */
[----:B------:R-:W-:-:S04]  /*8340*/  IMAD.U32 R18, RZ, RZ, UR26 ;  /* 0x0000001aff127e24 */ /* 0x000fc8000f8e00ff */
[----:B------:R0:W-:Y:S01]  /*8350*/  STL.64 [R1+0x240], R152 ;  /* 0x0002409801007387 */ /* 0x0001e20000100a00 */
[----:B------:R-:W-:Y:S01]  /*8360*/  IMAD.WIDE.U32 R20, R18, 0x7, R20 ;  /* 0x0000000712147825 */ /* 0x000fe200078e0014 */
[----:B------:R-:W-:Y:S06]  /*8370*/  @!P3 BRA `(.L_x_34) ;  /* 0x000000000004b947 */ /* 0x000fec0003800000 */
[----:B------:R1:W5:Y:S02]  /*8380*/  LDG.E.LTC128B R11, desc[UR18][R152.64+0x20] ;  /* 0x00002012980b7981 */ /* 0x000364000c1e1920 */
.L_x_34:
[----:B------:R-:W-:Y:S05]  /*8390*/  BSYNC B1 ;  /* 0x0000000000017941 */ /* 0x000fea0003800000 */
.L_x_33:
[----:B------:R-:W2:Y:S01]  /*83a0*/  LDL.LU R19, [R1+0x1c] ;  /* 0x00001c0001137983 */ /* 0x000ea20000300800 */
[----:B-----5:R-:W-:Y:S01]  /*83b0*/  FMUL R18, R11, UR23 ;  /* 0x000000170b127c20 */ /* 0x020fe20008400000 */
[----:B------:R-:W-:Y:S01]  /*83c0*/  VIADD R21, R21, UR8 ;  /* 0x0000000815157c36 */ /* 0x000fe20008000000 */
[----:B------:R-:W-:Y:S01]  /*83d0*/  ISETP.GT.AND P4, PT, R0, 0x10, P2 ;  /* 0x000000100000780c */ /* 0x000fe20001784270 */
[----:B01----:R-:W3:Y:S01]  /*83e0*/  LDL.LU R152, [R1+0x20] ;  /* 0x0000200001987983 */ /* 0x003ee20000300800 */
[----:B--2---:R-:W-:Y:S01]  /*83f0*/  FFMA R23, R19, UR22, R18 ;  /* 0x0000001613177c23 */ /* 0x004fe20008000012 */
[----:B------:R-:W-:-:S04]  /*8400*/  IADD3 R19, P1, R6, R20, RZ ;  /* 0x0000001406137210 */ /* 0x000fc80007f3e0ff */
[----:B------:R0:W-:Y:S01]  /*8410*/  @P3 STG.E desc[UR18][R16.64+0x20], R23 ;  /* 0x0000201710003986 */ /* 0x0001e2000c101912 */
[----:B------:R-:W-:Y:S01]  /*8420*/  IMAD.X R22, R21, 0x1, R5, P1 ;  /* 0x0000000115167824 */ /* 0x000fe200008e0605 */
[----:B------:R-:W-:-:S04]  /*8430*/  LEA R18, P1, R19, UR20, 0x2 ;  /* 0x0000001413127c11 */ /* 0x000fc8000f8210ff */
[----:B------:R-:W-:-:S05]  /*8440*/  LEA.HI.X R19, R19, UR21, R22, 0x2, P1 ;  /* 0x0000001513137c11 */ /* 0x000fca00088f1416 */
[----:B------:R1:W2:Y:S01]  /*8450*/  @P4 LDG.E.LTC128B R11, desc[UR18][R18.64] ;  /* 0x00000012120b4981 */ /* 0x0002a2000c1e1920 */
[----:B------:R-:W-:Y:S01]  /*8460*/  IADD3 R20, P1, R20, UR26, RZ ;  /* 0x0000001a14147c10 */ /* 0x000fe2000ff3e0ff */
[----:B------:R-:W-:Y:S01]  /*8470*/  BSSY B1, `(.L_x_35) ;  /* 0x000000f000017945 */ /* 0x000fe20003800000 */
[----:B------:R-:W-:Y:S02]  /*8480*/  ISETP.GT.AND P3, PT, R0, 0x11, P2 ;  /* 0x000000110000780c */ /* 0x000fe40001764270 */
[----:B------:R-:W-:Y:S02]  /*8490*/  IADD3.X R21, R21, UR27, RZ, P1, !PT ;  /* 0x0000001b15157c10 */ /* 0x000fe40008ffe4ff */
[----:B0-----:R-:W-:Y:S02]  /*84a0*/  IADD3 R23, P1, R20, R6, RZ ;  /* 0x0000000614177210 */ /* 0x001fe40007f3e0ff */
[----:B-1----:R-:W-:-:S05]  /*84b0*/  MOV R18, UR28 ;  /* 0x0000001c00127c02 */ /* 0x002fca0008000f00 */
[----:B------:R-:W-:-:S04]  /*84c0*/  IMAD.WIDE.U32 R18, R18, 0x1c, R16 ;  /* 0x0000001c12127825 */ /* 0x000fc800078e0010 */
[----:B------:R-:W-:Y:S02]  /*84d0*/  VIADD R19, R19, UR13 ;  /* 0x0000000d13137c36 */ /* 0x000fe40008000000 */
[----:B--2---:R-:W-:-:S04]  /*84e0*/  FMUL R22, R11, UR23 ;  /* 0x000000170b167c20 */ /* 0x004fc80008400000 */
[----:B---3--:R-:W-:Y:S01]  /*84f0*/  FFMA R22, R152, UR22, R22 ;  /* 0x0000001698167c23 */ /* 0x008fe20008000016 */
[----:B------:R-:W-:-:S04]  /*8500*/  IMAD.X R152, R21, 0x1, R5, P1 ;  /* 0x0000000115987824 */ /* 0x000fc800008e0605 */
[----:B------:R0:W-:Y:S02]  /*8510*/  @P4 STG.E desc[UR18][R18.64], R22 ;  /* 0x0000001612004986 */ /* 0x0001e4000c101912 */
[----:B0-----:R-:W-:-:S04]  /*8520*/  LEA R22, P1, R23, UR20, 0x2 ;  /* 0x0000001417167c11 */ /* 0x001fc8000f8210ff */
[----:B------:R-:W-:Y:S01]  /*8530*/  LEA.HI.X R23, R23, UR21, R152, 0x2, P1 ;  /* 0x0000001517177c11 */ /* 0x000fe200088f1498 */
[----:B------:R-:W-:Y:S08]  /*8540*/  @!P3 BRA `(.L_x_36) ;  /* 0x000000000004b947 */ /* 0x000ff00003800000 */
[----:B------:R0:W5:Y:S02]  /*8550*/  LDG.E.LTC128B R11, desc[UR18][R22.64] ;  /* 0x00000012160b7981 */ /* 0x000164000c1e1920 */
.L_x_36:
[----:B------:R-:W-:Y:S05]  /*8560*/  BSYNC B1 ;  /* 0x0000000000017941 */ /* 0x000fea0003800000 */
.L_x_35:
[----:B0-----:R-:W2:Y:S01]  /*8570*/  LDL.LU R23, [R1+0x24] ;  /* 0x0000240001177983 */ /* 0x001ea20000300800 */
[----:B------:R-:W-:Y:S01]  /*8580*/  IADD3 R16, P1, R16, UR11, RZ ;  /* 0x0000000b10107c10 */ /* 0x000fe2000ff3e0ff */
[----:B-----5:R-:W-:Y:S01]  /*8590*/  FMUL R22, R11, UR23 ;  /* 0x000000170b167c20 */ /* 0x020fe20008400000 */
[----:B------:R-:W-:Y:S01]  /*85a0*/  UIMAD.WIDE.U32 UR16, UR26, 0x7, UR16 ;  /* 0x000000071a1078a5 */ /* 0x000fe2000f8e0010 */
[----:B------:R-:W-:Y:S01]  /*85b0*/  BSSY B1, `(.L_x_37) ;  /* 0x0000012000017945 */ /* 0x000fe20003800000 */
[----:B------:R-:W-:Y:S02]  /*85c0*/  IADD3.X R17, R17, UR10, RZ, P1, !PT ;  /* 0x0000000a11117c10 */ /* 0x000fe40008ffe4ff */
[----:B------:R-:W-:-:S04]  /*85d0*/  UIADD3 UR16, UP0, UR16, UR26, URZ ;  /* 0x0000001a10107290 */ /* 0x000fc8000ff1e03f */
[----:B------:R-:W-:Y:S01]  /*85e0*/  UIADD3.X UR17, UR27, UR8, UR17, UP0, !UPT ;  /* 0x000000081b117290 */ /* 0x000fe200087fe411 */
[----:B--2---:R-:W-:-:S05]  /*85f0*/  FFMA R22, R23, UR22, R22 ;  /* 0x0000001617167c23 */ /* 0x004fca0008000016 */
[----:B------:R0:W-:Y:S02]  /*8600*/  @P3 STG.E desc[UR18][R16.64], R22 ;  /* 0x0000001610003986 */ /* 0x0001e4000c101912 */
[----:B0-----:R-:W-:-:S04]  /*8610*/  IMAD.U32 R22, RZ, RZ, UR26 ;  /* 0x0000001aff167e24 */ /* 0x001fc8000f8e00ff */
[----:B------:R-:W-:-:S03]  /*8620*/  IMAD.WIDE.U32 R22, R8, R22, UR16 ;  /* 0x0000001008167e25 */ /* 0x000fc6000f8e0016 */
[----:B------:R-:W-:-:S04]  /*8630*/  IADD3 R22, P1, R2, R22, RZ ;  /* 0x0000001602167210 */ /* 0x000fc80007f3e0ff */
[----:B------:R-:W-:-:S03]  /*8640*/  IADD3.X R23, R3, R9, R23, P1, !PT ;  /* 0x0000000903177210 */ /* 0x000fc60000ffe417 */
[----:B------:R-:W-:-:S05]  /*8650*/  IMAD.WIDE.U32 R22, R10, UR12, R22 ;  /* 0x0000000c0a167c25 */ /* 0x000fca000f8e0016 */
[----:B------:R-:W-:Y:S02]  /*8660*/  IADD3 R23, R23, UR9, RZ ;  /* 0x0000000917177c10 */ /* 0x000fe4000fffe0ff */
[----:B------:R-:W-:-:S04]  /*8670*/  LEA R152, P1, R22, UR20, 0x2 ;  /* 0x0000001416987c11 */ /* 0x000fc8000f8210ff */
[----:B------:R-:W-:Y:S02]  /*8680*/  LEA.HI.X R153, R22, UR21, R23, 0x2, P1 ;  /* 0x0000001516997c11 */ /* 0x000fe400088f1417 */
[----:B------:R-:W-:-:S03]  /*8690*/  ISETP.GT.AND P1, PT, R0, 0x10, P0 ;  /* 0x000000100000780c */ /* 0x000fc60000724270 */
[----:B------:R0:W-:Y:S10]  /*86a0*/  STL.64 [R1+0x238], R152 ;  /* 0x0002389801007387 */ /* 0x0001f40000100a00 */
[----:B------:R-:W-:Y:S05]  /*86b0*/  @!P1 BRA `(.L_x_38) ;  /* 0x0000000000049947 */ /* 0x000fea0003800000 */
[----:B------:R1:W5:Y:S02]  /*86c0*/  LDG.E.LTC128B R11, desc[UR18][R152.64+0x20] ;  /* 0x00002012980b7981 */ /* 0x000364000c1e1920 */
.L_x_38:
[----:B------:R-:W-:Y:S05]  /*86d0*/  BSYNC B1 ;  /* 0x0000000000017941 */ /* 0x000fea0003800000 */
.L_x_37:
[----:B------:R-:W2:Y:S01]  /*86e0*/  LDL.LU R23, [R1+0x28] ;  /* 0x0000280001177983 */ /* 0x000ea20000300800 */
[----:B-----5:R-:W-:Y:S01]  /*86f0*/  FMUL R22, R11, UR23 ;  /* 0x000000170b167c20 */ /* 0x020fe20008400000 */
[----:B------:R-:W-:Y:S01]  /*8700*/  UIMAD.WIDE.U32 UR14, UR26, 0x7, UR14 ;  /* 0x000000071a0e78a5 */ /* 0x000fe2000f8e000e */
[----:B------:R-:W-:Y:S01]  /*8710*/  ISETP.GT.AND P3, PT, R0, 0x11, P0 ;  /* 0x000000110000780c */ /* 0x000fe20000764270 */
[----:B------:R-:W-:Y:S02]  /*8720*/  BSSY B1, `(.L_x_39) ;  /* 0x0000012000017945 */ /* 0x000fe40003800000 */
[----:B------:R-:W-:-:S04]  /*8730*/  UIADD3 UR14, UP0, UR14, UR26, URZ ;  /* 0x0000001a0e0e7290 */ /* 0x000fc8000ff1e03f */
[----:B------:R-:W-:Y:S01]  /*8740*/  UIADD3.X UR15, UR27, UR8, UR15, UP0, !UPT ;  /* 0x000000081b0f7290 */ /* 0x000fe200087fe40f */
[----:B--2---:R-:W-:-:S05]  /*8750*/  FFMA R22, R23, UR22, R22 ;  /* 0x0000001617167c23 */ /* 0x004fca0008000016 */
[----:B------:R2:W-:Y:S02]  /*8760*/  @P1 STG.E desc[UR18][R18.64+0x20], R22 ;  /* 0x0000201612001986 */ /* 0x0005e4000c101912 */
[----:B--2---:R-:W-:-:S04]  /*8770*/  IMAD.U32 R18, RZ, RZ, UR26 ;  /* 0x0000001aff127e24 */ /* 0x004fc8000f8e00ff */
[----:B------:R-:W-:-:S03]  /*8780*/  IMAD.WIDE.U32 R18, R8, R18, UR14 ;  /* 0x0000000e08127e25 */ /* 0x000fc6000f8e0012 */
[----:B------:R-:W-:-:S04]  /*8790*/  IADD3 R18, P1, R2, R18, RZ ;  /* 0x0000001202127210 */ /* 0x000fc80007f3e0ff */
[----:B------:R-:W-:-:S03]  /*87a0*/  IADD3.X R19, R3, R9, R19, P1, !PT ;  /* 0x0000000903137210 */ /* 0x000fc60000ffe413 */
[----:B------:R-:W-:-:S04]  /*87b0*/  IMAD.WIDE.U32 R18, R10, UR12, R18 ;  /* 0x0000000c0a127c25 */ /* 0x000fc8000f8e0012 */
[----:B------:R-:W-:Y:S01]  /*87c0*/  VIADD R19, R19, UR9 ;  /* 0x0000000913137c36 */ /* 0x000fe20008000000 */
[----:B01----:R-:W-:-:S04]  /*87d0*/  LEA R152, P1, R18, UR20, 0x2 ;  /* 0x0000001412987c11 */ /* 0x003fc8000f8210ff */
[----:B------:R-:W-:Y:S01]  /*87e0*/  LEA.HI.X R153, R18, UR21, R19, 0x2, P1 ;  /* 0x0000001512997c11 */ /* 0x000fe200088f1413 */
[----:B------:R-:W-:-:S04]  /*87f0*/  IMAD.U32 R18, RZ, RZ, UR26 ;  /* 0x0000001aff127e24 */ /* 0x000fc8000f8e00ff */
[----:B------:R0:W-:Y:S01]  /*8800*/  STL.64 [R1+0x230], R152 ;  /* 0x0002309801007387 */ /* 0x0001e20000100a00 */
[----:B------:R-:W-:Y:S01]  /*8810*/  IMAD.WIDE.U32 R20, R18, 0x7, R20 ;  /* 0x0000000712147825 */ /* 0x000fe200078e0014 */
[----:B------:R-:W-:Y:S06]  /*8820*/  @!P3 BRA `(.L_x_40) ;  /* 0x000000000004b947 */ /* 0x000fec0003800000 */
[----:B------:R1:W5:Y:S02]  /*8830*/  LDG.E.LTC128B R11, desc[UR18][R152.64+0x20] ;  /* 0x00002012980b7981 */ /* 0x000364000c1e1920 */
.L_x_40:
[----:B------:R-:W-:Y:S05]  /*8840*/  BSYNC B1 ;  /* 0x0000000000017941 */ /* 0x000fea0003800000 */
.L_x_39:
[----:B------:R-:W2:Y:S01]  /*8850*/  LDL.LU R19, [R1+0x2c] ;  /* 0x00002c0001137983 */ /* 0x000ea20000300800 */
[----:B-----5:R-:W-:Y:S01]  /*8860*/  FMUL R18, R11, UR23 ;  /* 0x000000170b127c20 */ /* 0x020fe20008400000 */
[----:B------:R-:W-:Y:S02]  /*8870*/  IADD3 R21, R21, UR8, RZ ;  /* 0x0000000815157c10 */ /* 0x000fe4000fffe0ff */
        /* <DEDUP_REMOVED lines=9> */
[----:B------:R-:W-:Y:S01]  /*8910*/  ISETP.GT.AND P3, PT, R0, 0x19, P2 ;  /* 0x000000190000780c */ /* 0x000fe20001764270 */
[----:B------:R-:W-:Y:S01]  /*8920*/  BSSY B1, `(.L_x_41) ;  /* 0x000000f000017945 */ /* 0x000fe20003800000 */
[----:B------:R-:W-:-:S04]  /*8930*/  IADD3 R20, P1, R20, UR26, RZ ;  /* 0x0000001a14147c10 */ /* 0x000fc8000ff3e0ff */
[----:B------:R-:W-:Y:S02]  /*8940*/  IADD3.X R21, R21, UR27, RZ, P1, !PT ;  /* 0x0000001b15157c10 */ /* 0x000fe40008ffe4ff */
[----:B0-----:R-:W-:Y:S01]  /*8950*/  IADD3 R23, P1, R20, R6, RZ ;  /* 0x0000000614177210 */ /* 0x001fe20007f3e0ff */
[----:B-1----:R-:W-:-:S04]  /*8960*/  IMAD.U32 R18, RZ, RZ, UR28 ;  /* 0x0000001cff127e24 */ /* 0x002fc8000f8e00ff */
[----:B------:R-:W-:-:S04]  /*8970*/  IMAD.WIDE.U32 R18, R18, 0x1c, R16 ;  /* 0x0000001c12127825 */ /* 0x000fc800078e0010 */
[----:B------:R-:W-:Y:S02]  /*8980*/  VIADD R19, R19, UR13 ;  /* 0x0000000d13137c36 */ /* 0x000fe40008000000 */
[----:B--2---:R-:W-:-:S04]  /*8990*/  FMUL R22, R11, UR23 ;  /* 0x000000170b167c20 */ /* 0x004fc80008400000 */
[----:B---3--:R-:W-:Y:S01]  /*89a0*/  FFMA R22, R152, UR22, R22 ;  /* 0x0000001698167c23 */ /* 0x008fe20008000016 */
[----:B------:R-:W-:-:S04]  /*89b0*/  IADD3.X R152, R21, R5, RZ, P1, !PT ;  /* 0x0000000515987210 */ /* 0x000fc80000ffe4ff */
[----:B------:R0:W-:Y:S02]  /*89c0*/  @P4 STG.E desc[UR18][R18.64], R22 ;  /* 0x0000001612004986 */ /* 0x0001e4000c101912 */
[----:B0-----:R-:W-:-:S04]  /*89d0*/  LEA R22, P1, R23, UR20, 0x2 ;  /* 0x0000001417167c11 */ /* 0x001fc8000f8210ff */
[----:B------:R-:W-:Y:S01]  /*89e0*/  LEA.HI.X R23, R23, UR21, R152, 0x2, P1 ;  /* 0x0000001517177c11 */ /* 0x000fe200088f1498 */
[----:B------:R-:W-:Y:S08]  /*89f0*/  @!P3 BRA `(.L_x_42) ;  /* 0x000000000004b947 */ /* 0x000ff00003800000 */
[----:B------:R0:W5:Y:S02]  /*8a00*/  LDG.E.LTC128B R11, desc[UR18][R22.64] ;  /* 0x00000012160b7981 */ /* 0x000164000c1e1920 */
.L_x_42:
[----:B------:R-:W-:Y:S05]  /*8a10*/  BSYNC B1 ;  /* 0x0000000000017941 */ /* 0x000fea0003800000 */
.L_x_41:
        /* <DEDUP_REMOVED lines=22> */
.L_x_44:
[----:B------:R-:W-:Y:S05]  /*8b80*/  BSYNC B1 ;  /* 0x0000000000017941 */ /* 0x000fea0003800000 */
.L_x_43:
        /* <DEDUP_REMOVED lines=22> */
.L_x_46:
[----:B------:R-:W-:Y:S05]  /*8cf0*/  BSYNC B1 ;  /* 0x0000000000017941 */ /* 0x000fea0003800000 */
.L_x_45:
        /* <DEDUP_REMOVED lines=28> */
.L_x_48:
[----:B------:R-:W-:Y:S05]  /*8ec0*/  BSYNC B1 ;  /* 0x0000000000017941 */ /* 0x000fea0003800000 */
.L_x_47:
        /* <DEDUP_REMOVED lines=22> */
.L_x_50:
[----:B------:R-:W-:Y:S05]  /*9030*/  BSYNC B1 ;  /* 0x0000000000017941 */ /* 0x000fea0003800000 */
.L_x_49:
        /* <DEDUP_REMOVED lines=22> */
.L_x_52:
[----:B------:R-:W-:Y:S05]  /*91a0*/  BSYNC B1 ;  /* 0x0000000000017941 */ /* 0x000fea0003800000 */
.L_x_51:
        /* <DEDUP_REMOVED lines=28> */
.L_x_54:
[----:B------:R-:W-:Y:S05]  /*9370*/  BSYNC B1 ;  /* 0x0000000000017941 */ /* 0x000fea0003800000 */
.L_x_53:
        /* <DEDUP_REMOVED lines=22> */
.L_x_56:
[----:B------:R-:W-:Y:S05]  /*94e0*/  BSYNC B1 ;  /* 0x0000000000017941 */ /* 0x000fea0003800000 */
.L_x_55:
        /* <DEDUP_REMOVED lines=22> */
.L_x_58:
[----:B------:R-:W-:Y:S05]  /*9650*/  BSYNC B1 ;  /* 0x0000000000017941 */ /* 0x000fea0003800000 */
.L_x_57:
        /* <DEDUP_REMOVED lines=28> */
.L_x_60:
[----:B------:R-:W-:Y:S05]  /*9820*/  BSYNC B1 ;  /* 0x0000000000017941 */ /* 0x000fea0003800000 */
.L_x_59:
        /* <DEDUP_REMOVED lines=22> */
.L_x_62:
[----:B------:R-:W-:Y:S05]  /*9990*/  BSYNC B1 ;  /* 0x0000000000017941 */ /* 0x000fea0003800000 */
.L_x_61:
        /* <DEDUP_REMOVED lines=22> */
.L_x_64:
[----:B------:R-:W-:Y:S05]  /*9b00*/  BSYNC B1 ;  /* 0x0000000000017941 */ /* 0x000fea0003800000 */
.L_x_63:
        /* <DEDUP_REMOVED lines=28> */
.L_x_66:
[----:B------:R-:W-:Y:S05]  /*9cd0*/  BSYNC B1 ;  /* 0x0000000000017941 */ /* 0x000fea0003800000 */
.L_x_65:
        /* <DEDUP_REMOVED lines=22> */
.L_x_68:
[----:B------:R-:W-:Y:S05]  /*9e40*/  BSYNC B1 ;  /* 0x0000000000017941 */ /* 0x000fea0003800000 */
.L_x_67:
        /* <DEDUP_REMOVED lines=22> */
.L_x_70:
[----:B------:R-:W-:Y:S05]  /*9fb0*/  BSYNC B1 ;  /* 0x0000000000017941 */ /* 0x000fea0003800000 */
.L_x_69:
        /* <DEDUP_REMOVED lines=28> */
.L_x_72:
[----:B------:R-:W-:Y:S05]  /*a180*/  BSYNC B1 ;  /* 0x0000000000017941 */ /* 0x000fea0003800000 */
.L_x_71:
        /* <DEDUP_REMOVED lines=22> */
.L_x_74:
[----:B------:R-:W-:Y:S05]  /*a2f0*/  BSYNC B1 ;  /* 0x0000000000017941 */ /* 0x000fea0003800000 */
.L_x_73:
        /* <DEDUP_REMOVED lines=22> */
.L_x_76:
[----:B------:R-:W-:Y:S05]  /*a460*/  BSYNC B1 ;  /* 0x0000000000017941 */ /* 0x000fea0003800000 */
.L_x_75:
        /* <DEDUP_REMOVED lines=28> */
.L_x_78:
[----:B------:R-:W-:Y:S05]  /*a630*/  BSYNC B1 ;  /* 0x0000000000017941 */ /* 0x000fea0003800000 */
.L_x_77:
        /* <DEDUP_REMOVED lines=22> */
.L_x_80:
[----:B------:R-:W-:Y:S05]  /*a7a0*/  BSYNC B1 ;  /* 0x0000000000017941 */ /* 0x000fea0003800000 */
.L_x_79:
        /* <DEDUP_REMOVED lines=18> */
[----:B------:R0:W-:Y:S01]  /*a8d0*/  STL.64 [R1], R152 ;  /* 0x0000009801007387 */ /* 0x0001e20000100a00 */
[----:B------:R-:W-:Y:S01]  /*a8e0*/  IMAD.WIDE.U32 R20, R18, 0x7, R20 ;  /* 0x0000000712147825 */ /* 0x000fe200078e0014 */
[----:B------:R-:W-:Y:S06]  /*a8f0*/  @!P3 BRA `(.L_x_82) ;  /* 0x000000000004b947 */ /* 0x000fec0003800000 */
[----:B------:R1:W5:Y:S02]  /*a900*/  LDG.E.LTC128B R11, desc[UR18][R152.64+0x20] ;  /* 0x00002012980b7981 */ /* 0x000364000c1e1920 */
.L_x_82:
[----:B------:R-:W-:Y:S05]  /*a910*/  BSYNC B1 ;  /* 0x0000000000017941 */ /* 0x000fea0003800000 */
.L_x_81:
        /* <DEDUP_REMOVED lines=28> */
.L_x_84:
[----:B------:R-:W-:Y:S05]  /*aae0*/  BSYNC B1 ;  /* 0x0000000000017941 */ /* 0x000fea0003800000 */
.L_x_83:
        /* <DEDUP_REMOVED lines=18> */
[----:B------:R-:W-:-:S13]  /*ac10*/  ISETP.GT.AND P1, PT, R0, 0x50, P0 ;  /* 0x000000500000780c */ /* 0x000fda0000724270 */
[----:B------:R-:W-:Y:S05]  /*ac20*/  @!P1 BRA `(.L_x_86) ;  /* 0x0000000000049947 */ /* 0x000fea0003800000 */
[----:B------:R0:W5:Y:S02]  /*ac30*/  LDG.E.LTC128B R11, desc[UR18][R236.64+0x20] ;  /* 0x00002012ec0b7981 */ /* 0x000164000c1e1920 */
.L_x_86:
[----:B------:R-:W-:Y:S05]  /*ac40*/  BSYNC B1 ;  /* 0x0000000000017941 */ /* 0x000fea0003800000 */
.L_x_85:
        /* <DEDUP_REMOVED lines=9> */
[----:B-1----:R-:W-:-:S04]  /*ace0*/  IMAD.U32 R18, RZ, RZ, UR26 ;  /* 0x0000001aff127e24 */ /* 0x002fc8000f8e00ff */
[----:B------:R-:W-:-:S03]  /*acf0*/  IMAD.WIDE.U32 R18, R8, R18, UR14 ;  /* 0x0000000e08127e25 */ /* 0x000fc6000f8e0012 */
[----:B------:R-:W-:-:S04]  /*ad00*/  IADD3 R18, P1, R2, R18, RZ ;  /* 0x0000001202127210 */ /* 0x000fc80007f3e0ff */
[----:B------:R-:W-:-:S03]  /*ad10*/  IADD3.X R19, R3, R9, R19, P1, !PT ;  /* 0x0000000903137210 */ /* 0x000fc60000ffe413 */
[----:B------:R-:W-:-:S04]  /*ad20*/  IMAD.WIDE.U32 R18, R10, UR12, R18 ;  /* 0x0000000c0a127c25 */ /* 0x000fc8000f8e0012 */
[----:B------:R-:W-:Y:S01]  /*ad30*/  VIADD R19, R19, UR9 ;  /* 0x0000000913137c36 */ /* 0x000fe20008000000 */
[----:B------:R-:W-:-:S04]  /*ad40*/  LEA R234, P1, R18, UR20, 0x2 ;  /* 0x0000001412ea7c11 */ /* 0x000fc8000f8210ff */
[----:B------:R-:W-:Y:S01]  /*ad50*/  LEA.HI.X R235, R18, UR21, R19, 0x2, P1 ;  /* 0x0000001512eb7c11 */ /* 0x000fe200088f1413 */
[----:B------:R-:W-:-:S04]  /*ad60*/  IMAD.U32 R18, RZ, RZ, UR26 ;  /* 0x0000001aff127e24 */ /* 0x000fc8000f8e00ff */
[----:B------:R-:W-:Y:S01]  /*ad70*/  IMAD.WIDE.U32 R20, R18, 0x7, R20 ;  /* 0x0000000712147825 */ /* 0x000fe200078e0014 */
[----:B------:R-:W-:Y:S06]  /*ad80*/  @!P3 BRA `(.L_x_88) ;  /* 0x000000000004b947 */ /* 0x000fec0003800000 */
[----:B------:R1:W5:Y:S02]  /*ad90*/  LDG.E.LTC128B R11, desc[UR18][R234.64+0x20] ;  /* 0x00002012ea0b7981 */ /* 0x000364000c1e1920 */
.L_x_88:
[----:B------:R-:W-:Y:S05]  /*ada0*/  BSYNC B1 ;  /* 0x0000000000017941 */ /* 0x000fea0003800000 */
.L_x_87:
[----:B------:R-:W2:Y:S01]  /*adb0*/  LDL.LU R18, [R1+0xac] ;  /* 0x0000ac0001127983 */ /* 0x000ea20000300800 */
[----:B------:R-:W-:Y:S01]  /*adc0*/  IADD3 R21, R21, UR8, RZ ;  /* 0x0000000815157c10 */ /* 0x000fe2000fffe0ff */
[----:B-----5:R-:W-:Y:S01]  /*add0*/  FMUL R23, R11, UR23 ;  /* 0x000000170b177c20 */ /* 0x020fe20008400000 */
[----:B------:R-:W-:Y:S01]  /*ade0*/  IADD3 R19, P1, R6, R20, RZ ;  /* 0x0000001406137210 */ /* 0x000fe20007f3e0ff */
[----:B------:R-:W3:Y:S01]  /*adf0*/  LDL.LU R152, [R1+0xb0] ;  /* 0x0000b00001987983 */ /* 0x000ee20000300800 */
[----:B------:R-:W-:-:S03]  /*ae00*/  ISETP.GT.AND P4, PT, R0, 0x58, P2 ;  /* 0x000000580000780c */ /* 0x000fc60001784270 */
[----:B------:R-:W-:Y:S02]  /*ae10*/  IMAD.X R22, R21, 0x1, R5, P1 ;  /* 0x0000000115167824 */ /* 0x000fe400008e0605 */
[----:B--2---:R-:W-:Y:S01]  /*ae20*/  FFMA R23, R18, UR22, R23 ;  /* 0x0000001612177c23 */ /* 0x004fe20008000017 */
[----:B------:R-:W-:-:S04]  /*ae30*/  LEA R18, P1, R19, UR20, 0x2 ;  /* 0x0000001413127c11 */ /* 0x000fc8000f8210ff */
[----:B------:R-:W-:Y:S01]  /*ae40*/  LEA.HI.X R19, R19, UR21, R22, 0x2, P1 ;  /* 0x0000001513137c11 */ /* 0x000fe200088f1416 */
[----:B------:R2:W-:Y:S04]  /*ae50*/  @P3 STG.E desc[UR18][R16.64+0x20], R23 ;  /* 0x0000201710003986 */ /* 0x0005e8000c101912 */
[----:B------:R4:W3:Y:S01]  /*ae60*/  @P4 LDG.E.LTC128B R11, desc[UR18][R18.64] ;  /* 0x00000012120b4981 */ /* 0x0008e2000c1e1920 */
[----:B------:R-:W-:Y:S01]  /*ae70*/  ISETP.GT.AND P3, PT, R0, 0x59, P2 ;  /* 0x000000590000780c */ /* 0x000fe20001764270 */
[----:B------:R-:W-:Y:S01]  /*ae80*/  BSSY B1, `(.L_x_89) ;  /* 0x000000f000017945 */ /* 0x000fe20003800000 */
[----:B------:R-:W-:-:S04]  /*ae90*/  IADD3 R20, P1, R20, UR26, RZ ;  /* 0x0000001a14147c10 */ /* 0x000fc8000ff3e0ff */
[----:B------:R-:W-:Y:S02]  /*aea0*/  IADD3.X R21, R21, UR27, RZ, P1, !PT ;  /* 0x0000001b15157c10 */ /* 0x000fe40008ffe4ff */
[----:B--2---:R-:W-:Y:S01]  /*aeb0*/  IADD3 R23, P1, R20, R6, RZ ;  /* 0x0000000614177210 */ /* 0x004fe20007f3e0ff */
[----:B----4-:R-:W-:-:S04]  /*aec0*/  IMAD.U32 R18, RZ, RZ, UR28 ;  /* 0x0000001cff127e24 */ /* 0x010fc8000f8e00ff */
[----:B------:R-:W-:-:S04]  /*aed0*/  IMAD.WIDE.U32 R18, R18, 0x1c, R16 ;  /* 0x0000001c12127825 */ /* 0x000fc800078e0010 */
[----:B------:R-:W-:Y:S02]  /*aee0*/  VIADD R19, R19, UR13 ;  /* 0x0000000d13137c36 */ /* 0x000fe40008000000 */
[----:B---3--:R-:W-:-:S04]  /*aef0*/  FMUL R22, R11, UR23 ;  /* 0x000000170b167c20 */ /* 0x008fc80008400000 */
[----:B------:R-:W-:Y:S01]  /*af00*/  FFMA R22, R152, UR22, R22 ;  /* 0x0000001698167c23 */ /* 0x000fe20008000016 */
[----:B------:R-:W-:-:S04]  /*af10*/  IADD3.X R152, R21, R5, RZ, P1, !PT ;  /* 0x0000000515987210 */ /* 0x000fc80000ffe4ff */
[----:B------:R2:W-:Y:S02]  /*af20*/  @P4 STG.E desc[UR18][R18.64], R22 ;  /* 0x0000001612004986 */ /* 0x0005e4000c101912 */
[----:B--2---:R-:W-:-:S04]  /*af30*/  LEA R22, P1, R23, UR20, 0x2 ;  /* 0x0000001417167c11 */ /* 0x004fc8000f8210ff */
[----:B------:R-:W-:Y:S01]  /*af40*/  LEA.HI.X R23, R23, UR21, R152, 0x2, P1 ;  /* 0x0000001517177c11 */ /* 0x000fe200088f1498 */
[----:B------:R-:W-:Y:S08]  /*af50*/  @!P3 BRA `(.L_x_90) ;  /* 0x000000000004b947 */ /* 0x000ff00003800000 */
[----:B------:R2:W5:Y:S02]  /*af60*/  LDG.E.LTC128B R11, desc[UR18][R22.64] ;  /* 0x00000012160b7981 */ /* 0x000564000c1e1920 */
.L_x_90:
[----:B------:R-:W-:Y:S05]  /*af70*/  BSYNC B1 ;  /* 0x0000000000017941 */ /* 0x000fea0003800000 */
.L_x_89:
[----:B--2---:R-:W2:Y:S01]  /*af80*/  LDL.LU R23, [R1+0xb4] ;  /* 0x0000b40001177983 */ /* 0x004ea20000300800 */
        /* <DEDUP_REMOVED lines=15> */
[----:B------:R-:W-:-:S04]  /*b080*/  LEA R232, P1, R22, UR20, 0x2 ;  /* 0x0000001416e87c11 */ /* 0x000fc8000f8210ff */
[----:B------:R-:W-:Y:S02]  /*b090*/  LEA.HI.X R233, R22, UR21, R23, 0x2, P1 ;  /* 0x0000001516e97c11 */ /* 0x000fe400088f1417 */
[----:B------:R-:W-:-:S13]  /*b0a0*/  ISETP.GT.AND P1, PT, R0, 0x58, P0 ;  /* 0x000000580000780c */ /* 0x000fda0000724270 */
[----:B------:R-:W-:Y:S05]  /*b0b0*/  @!P1 BRA `(.L_x_92) ;  /* 0x0000000000049947 */ /* 0x000fea0003800000 */
[----:B------:R2:W5:Y:S02]  /*b0c0*/  LDG.E.LTC128B R11, desc[UR18][R232.64+0x20] ;  /* 0x00002012e80b7981 */ /* 0x000564000c1e1920 */
.L_x_92:
[----:B------:R-:W-:Y:S05]  /*b0d0*/  BSYNC B1 ;  /* 0x0000000000017941 */ /* 0x000fea0003800000 */
.L_x_91:
[----:B------:R-:W3:Y:S01]  /*b0e0*/  LDL.LU R23, [R1+0xb8] ;  /* 0x0000b80001177983 */ /* 0x000ee20000300800 */
[----:B-----5:R-:W-:Y:S01]  /*b0f0*/  FMUL R22, R11, UR23 ;  /* 0x000000170b167c20 */ /* 0x020fe20008400000 */
[----:B------:R-:W-:Y:S01]  /*b100*/  UIMAD.WIDE.U32 UR14, UR26, 0x7, UR14 ;  /* 0x000000071a0e78a5 */ /* 0x000fe2000f8e000e */
[----:B------:R-:W-:Y:S01]  /*b110*/  ISETP.GT.AND P3, PT, R0, 0x59, P0 ;  /* 0x000000590000780c */ /* 0x000fe20000764270 */
[----:B------:R-:W-:Y:S02]  /*b120*/  BSSY B1, `(.L_x_93) ;  /* 0x0000011000017945 */ /* 0x000fe40003800000 */
[----:B------:R-:W-:-:S04]  /*b130*/  UIADD3 UR14, UP0, UR14, UR26, URZ ;  /* 0x0000001a0e0e7290 */ /* 0x000fc8000ff1e03f */
[----:B------:R-:W-:Y:S01]  /*b140*/  UIADD3.X UR15, UR27, UR8, UR15, UP0, !UPT ;  /* 0x000000081b0f7290 */ /* 0x000fe200087fe40f */
[----:B---3--:R-:W-:-:S05]  /*b150*/  FFMA R22, R23, UR22, R22 ;  /* 0x0000001617167c23 */ /* 0x008fca0008000016 */
[----:B------:R3:W-:Y:S02]  /*b160*/  @P1 STG.E desc[UR18][R18.64+0x20], R22 ;  /* 0x0000201612001986 */ /* 0x0007e4000c101912 */
[----:B---3--:R-:W-:-:S04]  /*b170*/  IMAD.U32 R18, RZ, RZ, UR26 ;  /* 0x0000001aff127e24 */ /* 0x008fc8000f8e00ff */
[----:B------:R-:W-:-:S03]  /*b180*/  IMAD.WIDE.U32 R18, R8, R18, UR14 ;  /* 0x0000000e08127e25 */ /* 0x000fc6000f8e0012 */
[----:B------:R-:W-:-:S04]  /*b190*/  IADD3 R18, P1, R2, R18, RZ ;  /* 0x0000001202127210 */ /* 0x000fc80007f3e0ff */
[----:B------:R-:W-:-:S03]  /*b1a0*/  IADD3.X R19, R3, R9, R19, P1, !PT ;  /* 0x0000000903137210 */ /* 0x000fc60000ffe413 */
[----:B------:R-:W-:-:S05]  /*b1b0*/  IMAD.WIDE.U32 R18, R10, UR12, R18 ;  /* 0x0000000c0a127c25 */ /* 0x000fca000f8e0012 */
[----:B------:R-:W-:Y:S02]  /*b1c0*/  IADD3 R19, R19, UR9, RZ ;  /* 0x0000000913137c10 */ /* 0x000fe4000fffe0ff */
[----:B------:R-:W-:-:S04]  /*b1d0*/  LEA R228, P1, R18, UR20, 0x2 ;  /* 0x0000001412e47c11 */ /* 0x000fc8000f8210ff */
[----:B------:R-:W-:Y:S01]  /*b1e0*/  LEA.HI.X R229, R18, UR21, R19, 0x2, P1 ;  /* 0x0000001512e57c11 */ /* 0x000fe200088f1413 */
[----:B------:R-:W-:-:S04]  /*b1f0*/  IMAD.U32 R18, RZ, RZ, UR26 ;  /* 0x0000001aff127e24 */ /* 0x000fc8000f8e00ff */
[----:B------:R-:W-:Y:S01]  /*b200*/  IMAD.WIDE.U32 R18, R18, 0x7, R20 ;  /* 0x0000000712127825 */ /* 0x000fe200078e0014 */
[----:B------:R-:W-:Y:S06]  /*b210*/  @!P3 BRA `(.L_x_94) ;  /* 0x000000000004b947 */ /* 0x000fec0003800000 */
[----:B------:R3:W5:Y:S02]  /*b220*/  LDG.E.LTC128B R11, desc[UR18][R228.64+0x20] ;  /* 0x00002012e40b7981 */ /* 0x000764000c1e1920 */
.L_x_94:
[----:B------:R-:W-:Y:S05]  /*b230*/  BSYNC B1 ;  /* 0x0000000000017941 */ /* 0x000fea0003800000 */
.L_x_93:
[----:B------:R-:W4:Y:S01]  /*b240*/  LDL.LU R20, [R1+0xbc] ;  /* 0x0000bc0001147983 */ /* 0x000f220000300800 */
[----:B------:R-:W-:Y:S01]  /*b250*/  IADD3 R21, P1, R6, R18, RZ ;  /* 0x0000001206157210 */ /* 0x000fe20007f3e0ff */
[----:B-----5:R-:W-:Y:S01]  /*b260*/  FMUL R23, R11, UR23 ;  /* 0x000000170b177c20 */ /* 0x020fe20008400000 */
[----:B------:R-:W-:Y:S01]  /*b270*/  VIADD R19, R19, UR8 ;  /* 0x0000000813137c36 */ /* 0x000fe20008000000 */
[----:B------:R-:W-:Y:S01]  /*b280*/  ISETP.GT.AND P4, PT, R0, 0x60, P2 ;  /* 0x000000600000780c */ /* 0x000fe20001784270 */
[----:B------:R-:W2:Y:S02]  /*b290*/  LDL.LU R152, [R1+0xc0] ;  /* 0x0000c00001987983 */ /* 0x000ea40000300800 */
[----:B------:R-:W-:Y:S02]  /*b2a0*/  IMAD.X R22, R19, 0x1, R5, P1 ;  /* 0x0000000113167824 */ /* 0x000fe400008e0605 */
[----:B----4-:R-:W-:Y:S01]  /*b2b0*/  FFMA R23, R20, UR22, R23 ;  /* 0x0000001614177c23 */ /* 0x010fe20008000017 */
[----:B------:R-:W-:-:S04]  /*b2c0*/  LEA R20, P1, R21, UR20, 0x2 ;  /* 0x0000001415147c11 */ /* 0x000fc8000f8210ff */
[----:B------:R-:W-:Y:S01]  /*b2d0*/  LEA.HI.X R21, R21, UR21, R22, 0x2, P1 ;  /* 0x0000001515157c11 */ /* 0x000fe200088f1416 */
[----:B------:R4:W-:Y:S04]  /*b2e0*/  @P3 STG.E desc[UR18][R16.64+0x20], R23 ;  /* 0x0000201710003986 */ /* 0x0009e8000c101912 */
[----:B------:R0:W3:Y:S01]  /*b2f0*/  @P4 LDG.E.LTC128B R11, desc[UR18][R20.64] ;  /* 0x00000012140b4981 */ /* 0x0000e2000c1e1920 */
[----:B------:R-:W-:Y:S01]  /*b300*/  IADD3 R18, P1, R18, UR26, RZ ;  /* 0x0000001a12127c10 */ /* 0x000fe2000ff3e0ff */
[----:B------:R-:W-:Y:S01]  /*b310*/  BSSY B1, `(.L_x_95) ;  /* 0x000000f000017945 */ /* 0x000fe20003800000 */
[----:B------:R-:W-:Y:S02]  /*b320*/  ISETP.GT.AND P3, PT, R0, 0x61, P2 ;  /* 0x000000610000780c */ /* 0x000fe40001764270 */
[----:B------:R-:W-:-:S02]  /*b330*/  IADD3.X R19, R19, UR27, RZ, P1, !PT ;  /* 0x0000001b13137c10 */ /* 0x000fc40008ffe4ff */
[----:B----4-:R-:W-:Y:S02]  /*b340*/  IADD3 R23, P1, R18, R6, RZ ;  /* 0x0000000612177210 */ /* 0x010fe40007f3e0ff */
[----:B0-----:R-:W-:-:S05]  /*b350*/  MOV R20, UR28 ;  /* 0x0000001c00147c02 */ /* 0x001fca0008000f00 */
[----:B------:R-:W-:-:S04]  /*b360*/  IMAD.WIDE.U32 R20, R20, 0x1c, R16 ;  /* 0x0000001c14147825 */ /* 0x000fc800078e0010 */
[----:B------:R-:W-:Y:S02]  /*b370*/  VIADD R21, R21, UR13 ;  /* 0x0000000d15157c36 */ /* 0x000fe40008000000 */
[----:B---3--:R-:W-:-:S04]  /*b380*/  FMUL R22, R11, UR23 ;  /* 0x000000170b167c20 */ /* 0x008fc80008400000 */
[----:B--2---:R-:W-:Y:S01]  /*b390*/  FFMA R22, R152, UR22, R22 ;  /* 0x0000001698167c23 */ /* 0x004fe20008000016 */
[----:B------:R-:W-:-:S04]  /*b3a0*/  IMAD.X R152, R19, 0x1, R5, P1 ;  /* 0x0000000113987824 */ /* 0x000fc800008e0605 */
[----:B------:R0:W-:Y:S02]  /*b3b0*/  @P4 STG.E desc[UR18][R20.64], R22 ;  /* 0x0000001614004986 */ /* 0x0001e4000c101912 */
[----:B0-----:R-:W-:-:S04]  /*b3c0*/  LEA R22, P1, R23, UR20, 0x2 ;  /* 0x0000001417167c11 */ /* 0x001fc8000f8210ff */
[----:B------:R-:W-:Y:S01]  /*b3d0*/  LEA.HI.X R23, R23, UR21, R152, 0x2, P1 ;  /* 0x0000001517177c11 */ /* 0x000fe200088f1498 */
[----:B------:R-:W-:Y:S08]  /*b3e0*/  @!P3 BRA `(.L_x_96) ;  /* 0x000000000004b947 */ /* 0x000ff00003800000 */
[----:B------:R0:W5:Y:S02]  /*b3f0*/  LDG.E.LTC128B R11, desc[UR18][R22.64] ;  /* 0x00000012160b7981 */ /* 0x000164000c1e1920 */
.L_x_96:
[----:B------:R-:W-:Y:S05]  /*b400*/  BSYNC B1 ;  /* 0x0000000000017941 */ /* 0x000fea0003800000 */
.L_x_95:
        /* <DEDUP_REMOVED lines=21> */
.L_x_98:
[----:B------:R-:W-:Y:S05]  /*b560*/  BSYNC B1 ;  /* 0x0000000000017941 */ /* 0x000fea0003800000 */
.L_x_97:
        /* <DEDUP_REMOVED lines=21> */
.L_x_100:
[----:B------:R-:W-:Y:S05]  /*b6c0*/  BSYNC B1 ;  /* 0x0000000000017941 */ /* 0x000fea0003800000 */
.L_x_99:
[----:B------:R-:W3:Y:S01]  /*b6d0*/  LDL.LU R22, [R1+0xcc] ;  /* 0x0000cc0001167983 */ /* 0x000ee20000300800 */
[----:B------:R-:W-:Y:S01]  /*b6e0*/  IADD3 R152, R19, UR8, RZ ;  /* 0x0000000813987c10 */ /* 0x000fe2000fffe0ff */
[----:B-----5:R-:W-:Y:S01]  /*b6f0*/  FMUL R153, R11, UR23 ;  /* 0x000000170b997c20 */ /* 0x020fe20008400000 */
[----:B------:R-:W-:Y:S01]  /*b700*/  IADD3 R19, P1, R6, R18, RZ ;  /* 0x0000001206137210 */ /* 0x000fe20007f3e0ff */
[----:B------:R-:W4:Y:S01]  /*b710*/  LDL.LU R154, [R1+0xd0] ;  /* 0x0000d000019a7983 */ /* 0x000f220000300800 */
[----:B------:R-:W-:-:S03]  /*b720*/  ISETP.GT.AND P4, PT, R0, 0x68, P2 ;  /* 0x000000680000780c */ /* 0x000fc60001784270 */
[----:B------:R-:W-:Y:S02]  /*b730*/  IMAD.X R23, R152, 0x1, R5, P1 ;  /* 0x0000000198177824 */ /* 0x000fe400008e0605 */
[----:B---3--:R-:W-:Y:S01]  /*b740*/  FFMA R153, R22, UR22, R153 ;  /* 0x0000001616997c23 */ /* 0x008fe20008000099 */
[----:B------:R-:W-:-:S04]  /*b750*/  LEA R22, P1, R19, UR20, 0x2 ;  /* 0x0000001413167c11 */ /* 0x000fc8000f8210ff */
[----:B------:R-:W-:Y:S01]  /*b760*/  LEA.HI.X R23, R19, UR21, R23, 0x2, P1 ;  /* 0x0000001513177c11 */ /* 0x000fe200088f1417 */
[----:B------:R-:W-:Y:S04]  /*b770*/  @P3 STG.E desc[UR18][R16.64+0x20], R153 ;  /* 0x0000209910003986 */ /* 0x000fe8000c101912 */
[----:B------:R3:W2:Y:S01]  /*b780*/  @P4 LDG.E.LTC128B R11, desc[UR18][R22.64] ;  /* 0x00000012160b4981 */ /* 0x0006a2000c1e1920 */
[----:B------:R-:W-:Y:S01]  /*b790*/  ISETP.GT.AND P3, PT, R0, 0x69, P2 ;  /* 0x000000690000780c */ /* 0x000fe20001764270 */
[----:B------:R-:W-:Y:S01]  /*b7a0*/  BSSY B1, `(.L_x_101) ;  /* 0x000000f000017945 */ /* 0x000fe20003800000 */
[----:B---3--:R-:W-:Y:S01]  /*b7b0*/  IADD3 R22, P1, R18, UR26, RZ ;  /* 0x0000001a12167c10 */ /* 0x008fe2000ff3e0ff */
[----:B------:R-:W-:-:S04]  /*b7c0*/  IMAD.U32 R18, RZ, RZ, UR28 ;  /* 0x0000001cff127e24 */ /* 0x000fc8000f8e00ff */
[----:B------:R-:W-:-:S04]  /*b7d0*/  IMAD.WIDE.U32 R18, R18, 0x1c, R16 ;  /* 0x0000001c12127825 */ /* 0x000fc800078e0010 */
[----:B------:R-:W-:Y:S02]  /*b7e0*/  VIADD R19, R19, UR13 ;  /* 0x0000000d13137c36 */ /* 0x000fe40008000000 */
[----:B--2---:R-:W-:-:S04]  /*b7f0*/  FMUL R23, R11, UR23 ;  /* 0x000000170b177c20 */ /* 0x004fc80008400000 */
[----:B----4-:R-:W-:-:S05]  /*b800*/  FFMA R23, R154, UR22, R23 ;  /* 0x000000169a177c23 */ /* 0x010fca0008000017 */
[----:B------:R2:W-:Y:S02]  /*b810*/  @P4 STG.E desc[UR18][R18.64], R23 ;  /* 0x0000001712004986 */ /* 0x0005e4000c101912 */
[----:B--2---:R-:W-:Y:S02]  /*b820*/  IADD3.X R23, R152, UR27, RZ, P1, !PT ;  /* 0x0000001b98177c10 */ /* 0x004fe40008ffe4ff */
[----:B------:R-:W-:-:S04]  /*b830*/  IADD3 R153, P1, R22, R6, RZ ;  /* 0x0000000616997210 */ /* 0x000fc80007f3e0ff */
[----:B------:R-:W-:Y:S02]  /*b840*/  IADD3.X R154, R23, R5, RZ, P1, !PT ;  /* 0x00000005179a7210 */ /* 0x000fe40000ffe4ff */
[----:B------:R-:W-:-:S04]  /*b850*/  LEA R152, P1, R153, UR20, 0x2 ;  /* 0x0000001499987c11 */ /* 0x000fc8000f8210ff */
[----:B------:R-:W-:Y:S01]  /*b860*/  LEA.HI.X R153, R153, UR21, R154, 0x2, P1 ;  /* 0x0000001599997c11 */ /* 0x000fe200088f149a */
[----:B------:R-:W-:Y:S08]  /*b870*/  @!P3 BRA `(.L_x_102) ;  /* 0x000000000004b947 */ /* 0x000ff00003800000 */
[----:B------:R2:W5:Y:S02]  /*b880*/  LDG.E.LTC128B R11, desc[UR18][R152.64] ;  /* 0x00000012980b7981 */ /* 0x000564000c1e1920 */
.L_x_102:
[----:B------:R-:W-:Y:S05]  /*b890*/  BSYNC B1 ;  /* 0x0000000000017941 */ /* 0x000fea0003800000 */
.L_x_101:
        /* <DEDUP_REMOVED lines=21> */
.L_x_104:
[----:B------:R-:W-:Y:S05]  /*b9f0*/  BSYNC B1 ;  /* 0x0000000000017941 */ /* 0x000fea0003800000 */
.L_x_103:
        /* <DEDUP_REMOVED lines=21> */
.L_x_106:
[----:B------:R-:W-:Y:S05]  /*bb50*/  BSYNC B1 ;  /* 0x0000000000017941 */ /* 0x000fea0003800000 */
.L_x_105:
[----:B------:R-:W4:Y:S01]  /*bb60*/  LDL.LU R154, [R1+0xdc] ;  /* 0x0000dc00019a7983 */ /* 0x000f220000300800 */
[----:B------:R-:W-:Y:S01]  /*bb70*/  VIADD R156, R23, UR8 ;  /* 0x00000008179c7c36 */ /* 0x000fe20008000000 */
[----:B------:R-:W-:Y:S01]  /*bb80*/  IADD3 R23, P1, R6, R22, RZ ;  /* 0x0000001606177210 */ /* 0x000fe20007f3e0ff */
[----:B-----5:R-:W-:Y:S01]  /*bb90*/  FMUL R157, R11, UR23 ;  /* 0x000000170b9d7c20 */ /* 0x020fe20008400000 */
[----:B------:R-:W-:Y:S01]  /*bba0*/  ISETP.GT.AND P4, PT, R0, 0x70, P2 ;  /* 0x000000700000780c */ /* 0x000fe20001784270 */
[----:B------:R-:W2:Y:S02]  /*bbb0*/  LDL.LU R158, [R1+0xe0] ;  /* 0x0000e000019e7983 */ /* 0x000ea40000300800 */
[----:B------:R-:W-:Y:S02]  /*bbc0*/  IMAD.X R155, R156, 0x1, R5, P1 ;  /* 0x000000019c9b7824 */ /* 0x000fe400008e0605 */
[----:B----4-:R-:W-:Y:S01]  /*bbd0*/  FFMA R157, R154, UR22, R157 ;  /* 0x000000169a9d7c23 */ /* 0x010fe2000800009d */
[----:B------:R-:W-:-:S04]  /*bbe0*/  LEA R154, P1, R23, UR20, 0x2 ;  /* 0x00000014179a7c11 */ /* 0x000fc8000f8210ff */
[----:B------:R-:W-:Y:S01]  /*bbf0*/  LEA.HI.X R155, R23, UR21, R155, 0x2, P1 ;  /* 0x00000015179b7c11 */ /* 0x000fe200088f149b */
[----:B------:R-:W-:Y:S04]  /*bc00*/  @P3 STG.E desc[UR18][R16.64+0x20], R157 ;  /* 0x0000209d10003986 */ /* 0x000fe8000c101912 */
[----:B------:R4:W3:Y:S01]  /*bc10*/  @P4 LDG.E.LTC128B R11, desc[UR18][R154.64] ;  /* 0x000000129a0b4981 */ /* 0x0008e2000c1e1920 */
[----:B------:R-:W-:Y:S01]  /*bc20*/  ISETP.GT.AND P3, PT, R0, 0x71, P2 ;  /* 0x000000710000780c */ /* 0x000fe20001764270 */
[----:B------:R-:W-:Y:S01]  /*bc30*/  BSSY B1, `(.L_x_107) ;  /* 0x000000f000017945 */ /* 0x000fe20003800000 */
[----:B----4-:R-:W-:Y:S02]  /*bc40*/  IADD3 R154, P1, R22, UR26, RZ ;  /* 0x0000001a169a7c10 */ /* 0x010fe4000ff3e0ff */
[----:B------:R-:W-:-:S05]  /*bc50*/  MOV R22, UR28 ;  /* 0x0000001c00167c02 */ /* 0x000fca0008000f00 */
[----:B------:R-:W-:-:S04]  /*bc60*/  IMAD.WIDE.U32 R22, R22, 0x1c, R16 ;  /* 0x0000001c16167825 */ /* 0x000fc800078e0010 */
[----:B------:R-:W-:Y:S02]  /*bc70*/  VIADD R23, R23, UR13 ;  /* 0x0000000d17177c36 */ /* 0x000fe40008000000 */
[----:B---3--:R-:W-:-:S04]  /*bc80*/  FMUL R155, R11, UR23 ;  /* 0x000000170b9b7c20 */ /* 0x008fc80008400000 */
[----:B--2---:R-:W-:-:S05]  /*bc90*/  FFMA R155, R158, UR22, R155 ;  /* 0x000000169e9b7c23 */ /* 0x004fca000800009b */
[----:B------:R2:W-:Y:S02]  /*bca0*/  @P4 STG.E desc[UR18][R22.64], R155 ;  /* 0x0000009b16004986 */ /* 0x0005e4000c101912 */
[----:B--2---:R-:W-:Y:S02]  /*bcb0*/  IADD3.X R155, R156, UR27, RZ, P1, !PT ;  /* 0x0000001b9c9b7c10 */ /* 0x004fe40008ffe4ff */
[----:B------:R-:W-:-:S05]  /*bcc0*/  IADD3 R157, P1, R154, R6, RZ ;  /* 0x000000069a9d7210 */ /* 0x000fca0007f3e0ff */
[----:B------:R-:W-:Y:S01]  /*bcd0*/  IMAD.X R158, R155, 0x1, R5, P1 ;  /* 0x000000019b9e7824 */ /* 0x000fe200008e0605 */
[----:B------:R-:W-:-:S04]  /*bce0*/  LEA R156, P1, R157, UR20, 0x2 ;  /* 0x000000149d9c7c11 */ /* 0x000fc8000f8210ff */
[----:B------:R-:W-:Y:S01]  /*bcf0*/  LEA.HI.X R157, R157, UR21, R158, 0x2, P1 ;  /* 0x000000159d9d7c11 */ /* 0x000fe200088f149e */
[----:B------:R-:W-:Y:S08]  /*bd00*/  @!P3 BRA `(.L_x_108) ;  /* 0x000000000004b947 */ /* 0x000ff00003800000 */
[----:B------:R2:W5:Y:S02]  /*bd10*/  LDG.E.LTC128B R11, desc[UR18][R156.64] ;  /* 0x000000129c0b7981 */ /* 0x000564000c1e1920 */
.L_x_108:
[----:B------:R-:W-:Y:S05]  /*bd20*/  BSYNC B1 ;  /* 0x0000000000017941 */ /* 0x000fea0003800000 */
.L_x_107:
        /* <DEDUP_REMOVED lines=21> */
.L_x_110:
[----:B------:R-:W-:Y:S05]  /*be80*/  BSYNC B1 ;  /* 0x0000000000017941 */ /* 0x000fea0003800000 */
.L_x_109:
        /* <DEDUP_REMOVED lines=21> */
.L_x_112:
[----:B------:R-:W-:Y:S05]  /*bfe0*/  BSYNC B1 ;  /* 0x0000000000017941 */ /* 0x000fea0003800000 */
.L_x_111:
[----:B------:R-:W4:Y:S01]  /*bff0*/  LDL.LU R158, [R1+0xec] ;  /* 0x0000ec00019e7983 */ /* 0x000f220000300800 */
[----:B------:R-:W-:Y:S01]  /*c000*/  IADD3 R162, R155, UR8, RZ ;  /* 0x000000089ba27c10 */ /* 0x000fe2000fffe0ff */
[----:B-----5:R-:W-:Y:S01]  /*c010*/  FMUL R163, R11, UR23 ;  /* 0x000000170ba37c20 */ /* 0x020fe20008400000 */
[----:B------:R-:W-:Y:S01]  /*c020*/  IADD3 R155, P1, R6, R154, RZ ;  /* 0x0000009a069b7210 */ /* 0x000fe20007f3e0ff */
[----:B------:R-:W2:Y:S01]  /*c030*/  LDL.LU R164, [R1+0xf0] ;  /* 0x0000f00001a47983 */ /* 0x000ea20000300800 */
[----:B------:R-:W-:-:S03]  /*c040*/  ISETP.GT.AND P4, PT, R0, 0x78, P2 ;  /* 0x000000780000780c */ /* 0x000fc60001784270 */
        /* <DEDUP_REMOVED lines=8> */
[----:B----4-:R-:W-:Y:S01]  /*c0d0*/  IADD3 R158, P1, R154, UR26, RZ ;  /* 0x0000001a9a9e7c10 */ /* 0x010fe2000ff3e0ff */
[----:B------:R-:W-:-:S04]  /*c0e0*/  IMAD.U32 R154, RZ, RZ, UR28 ;  /* 0x0000001cff9a7e24 */ /* 0x000fc8000f8e00ff */
[----:B------:R-:W-:-:S04]  /*c0f0*/  IMAD.WIDE.U32 R154, R154, 0x1c, R16 ;  /* 0x0000001c9a9a7825 */ /* 0x000fc800078e0010 */
[----:B------:R-:W-:Y:S02]  /*c100*/  VIADD R155, R155, UR13 ;  /* 0x0000000d9b9b7c36 */ /* 0x000fe40008000000 */
[----:B---3--:R-:W-:-:S04]  /*c110*/  FMUL R159, R11, UR23 ;  /* 0x000000170b9f7c20 */ /* 0x008fc80008400000 */
[----:B--2---:R-:W-:-:S05]  /*c120*/  FFMA R159, R164, UR22, R159 ;  /* 0x00000016a49f7c23 */ /* 0x004fca000800009f */
        /* <DEDUP_REMOVED lines=8> */
.L_x_114:
[----:B------:R-:W-:Y:S05]  /*c1b0*/  BSYNC B1 ;  /* 0x0000000000017941 */ /* 0x000fea0003800000 */
.L_x_113:
        /* <DEDUP_REMOVED lines=21> */
.L_x_116:
[----:B------:R-:W-:Y:S05]  /*c310*/  BSYNC B1 ;  /* 0x0000000000017941 */ /* 0x000fea0003800000 */
.L_x_115:
        /* <DEDUP_REMOVED lines=21> */
.L_x_118:
[----:B------:R-:W-:Y:S05]  /*c470*/  BSYNC B1 ;  /* 0x0000000000017941 */ /* 0x000fea0003800000 */
.L_x_117:
        /* <DEDUP_REMOVED lines=28> */
.L_x_120:
[----:B------:R-:W-:Y:S05]  /*c640*/  BSYNC B1 ;  /* 0x0000000000017941 */ /* 0x000fea0003800000 */
.L_x_119:
        /* <DEDUP_REMOVED lines=21> */
.L_x_122:
[----:B------:R-:W-:Y:S05]  /*c7a0*/  BSYNC B1 ;  /* 0x0000000000017941 */ /* 0x000fea0003800000 */
.L_x_121:
        /* <DEDUP_REMOVED lines=21> */
.L_x_124:
[----:B------:R-:W-:Y:S05]  /*c900*/  BSYNC B1 ;  /* 0x0000000000017941 */ /* 0x000fea0003800000 */
.L_x_123:
        /* <DEDUP_REMOVED lines=28> */
.L_x_126:
[----:B------:R-:W-:Y:S05]  /*cad0*/  BSYNC B1 ;  /* 0x0000000000017941 */ /* 0x000fea0003800000 */
.L_x_125:
        /* <DEDUP_REMOVED lines=21> */
.L_x_128:
[----:B------:R-:W-:Y:S05]  /*cc30*/  BSYNC B1 ;  /* 0x0000000000017941 */ /* 0x000fea0003800000 */
.L_x_127:
        /* <DEDUP_REMOVED lines=21> */
.L_x_130:
[----:B------:R-:W-:Y:S05]  /*cd90*/  BSYNC B1 ;  /* 0x0000000000017941 */ /* 0x000fea0003800000 */
.L_x_129:
        /* <DEDUP_REMOVED lines=28> */
.L_x_132:
[----:B------:R-:W-:Y:S05]  /*cf60*/  BSYNC B1 ;  /* 0x0000000000017941 */ /* 0x000fea0003800000 */
.L_x_131:
        /* <DEDUP_REMOVED lines=21> */
.L_x_134:
[----:B------:R-:W-:Y:S05]  /*d0c0*/  BSYNC B1 ;  /* 0x0000000000017941 */ /* 0x000fea0003800000 */
.L_x_133:
        /* <DEDUP_REMOVED lines=21> */
.L_x_136:
[----:B------:R-:W-:Y:S05]  /*d220*/  BSYNC B1 ;  /* 0x0000000000017941 */ /* 0x000fea0003800000 */
.L_x_135:
        /* <DEDUP_REMOVED lines=28> */
.L_x_138:
[----:B------:R-:W-:Y:S05]  /*d3f0*/  BSYNC B1 ;  /* 0x0000000000017941 */ /* 0x000fea0003800000 */
.L_x_137:
        /* <DEDUP_REMOVED lines=21> */
.L_x_140:
[----:B------:R-:W-:Y:S05]  /*d550*/  BSYNC B1 ;  /* 0x0000000000017941 */ /* 0x000fea0003800000 */
.L_x_139:
        /* <DEDUP_REMOVED lines=21> */
.L_x_142:
[----:B------:R-:W-:Y:S05]  /*d6b0*/  BSYNC B1 ;  /* 0x0000000000017941 */ /* 0x000fea0003800000 */
.L_x_141:
        /* <DEDUP_REMOVED lines=28> */
.L_x_144:
[----:B------:R-:W-:Y:S05]  /*d880*/  BSYNC B1 ;  /* 0x0000000000017941 */ /* 0x000fea0003800000 */
.L_x_143:
        /* <DEDUP_REMOVED lines=21> */
.L_x_146:
[----:B------:R-:W-:Y:S05]  /*d9e0*/  BSYNC B1 ;  /* 0x0000000000017941 */ /* 0x000fea0003800000 */
.L_x_145:
        /* <DEDUP_REMOVED lines=21> */
.L_x_148:
[----:B------:R-:W-:Y:S05]  /*db40*/  BSYNC B1 ;  /* 0x0000000000017941 */ /* 0x000fea0003800000 */
.L_x_147:
        /* <DEDUP_REMOVED lines=28> */
.L_x_150:
[----:B------:R-:W-:Y:S05]  /*dd10*/  BSYNC B1 ;  /* 0x0000000000017941 */ /* 0x000fea0003800000 */
.L_x_149:
        /* <DEDUP_REMOVED lines=21> */
.L_x_152:
[----:B------:R-:W-:Y:S05]  /*de70*/  BSYNC B1 ;  /* 0x0000000000017941 */ /* 0x000fea0003800000 */
.L_x_151:
        /* <DEDUP_REMOVED lines=21> */
.L_x_154:
[----:B------:R-:W-:Y:S05]  /*dfd0*/  BSYNC B1 ;  /* 0x0000000000017941 */ /* 0x000fea0003800000 */
.L_x_153:
        /* <DEDUP_REMOVED lines=28> */
.L_x_156:
[----:B------:R-:W-:Y:S05]  /*e1a0*/  BSYNC B1 ;  /* 0x0000000000017941 */ /* 0x000fea0003800000 */
.L_x_155:
        /* <DEDUP_REMOVED lines=21> */
.L_x_158:
[----:B------:R-:W-:Y:S05]  /*e300*/  BSYNC B1 ;  /* 0x0000000000017941 */ /* 0x000fea0003800000 */
.L_x_157:
        /* <DEDUP_REMOVED lines=21> */
.L_x_160:
[----:B------:R-:W-:Y:S05]  /*e460*/  BSYNC B1 ;  /* 0x0000000000017941 */ /* 0x000fea0003800000 */
.L_x_159:
        /* <DEDUP_REMOVED lines=28> */
.L_x_162:
[----:B------:R-:W-:Y:S05]  /*e630*/  BSYNC B1 ;  /* 0x0000000000017941 */ /* 0x000fea0003800000 */
.L_x_161:
        /* <DEDUP_REMOVED lines=21> */
.L_x_164:
[----:B------:R-:W-:Y:S05]  /*e790*/  BSYNC B1 ;  /* 0x0000000000017941 */ /* 0x000fea0003800000 */
.L_x_163:
        /* <DEDUP_REMOVED lines=21> */
.L_x_166:
[----:B------:R-:W-:Y:S05]  /*e8f0*/  BSYNC B1 ;  /* 0x0000000000017941 */ /* 0x000fea0003800000 */
.L_x_165:
        /* <DEDUP_REMOVED lines=28> */
.L_x_168:
[----:B------:R-:W-:Y:S05]  /*eac0*/  BSYNC B1 ;  /* 0x0000000000017941 */ /* 0x000fea0003800000 */
.L_x_167:
        /* <DEDUP_REMOVED lines=21> */
.L_x_170:
[----:B------:R-:W-:Y:S05]  /*ec20*/  BSYNC B1 ;  /* 0x0000000000017941 */ /* 0x000fea0003800000 */
.L_x_169:
        /* <DEDUP_REMOVED lines=21> */
.L_x_172:
[----:B------:R-:W-:Y:S05]  /*ed80*/  BSYNC B1 ;  /* 0x0000000000017941 */ /* 0x000fea0003800000 */
.L_x_171:
        /* <DEDUP_REMOVED lines=28> */
.L_x_174:
[----:B------:R-:W-:Y:S05]  /*ef50*/  BSYNC B1 ;  /* 0x0000000000017941 */ /* 0x000fea0003800000 */
.L_x_173:
        /* <DEDUP_REMOVED lines=21> */
.L_x_176:
[----:B------:R-:W-:Y:S05]  /*f0b0*/  BSYNC B1 ;  /* 0x0000000000017941 */ /* 0x000fea0003800000 */
.L_x_175:
        /* <DEDUP_REMOVED lines=21> */
.L_x_178:
[----:B------:R-:W-:Y:S05]  /*f210*/  BSYNC B1 ;  /* 0x0000000000017941 */ /* 0x000fea0003800000 */
.L_x_177:
        /* <DEDUP_REMOVED lines=28> */
.L_x_180:
[----:B------:R-:W-:Y:S05]  /*f3e0*/  BSYNC B1 ;  /* 0x0000000000017941 */ /* 0x000fea0003800000 */
.L_x_179:
        /* <DEDUP_REMOVED lines=21> */
.L_x_182:
[----:B------:R-:W-:Y:S05]  /*f540*/  BSYNC B1 ;  /* 0x0000000000017941 */ /* 0x000fea0003800000 */
.L_x_181:
        /* <DEDUP_REMOVED lines=21> */
.L_x_184:
[----:B------:R-:W-:Y:S05]  /*f6a0*/  BSYNC B1 ;  /* 0x0000000000017941 */ /* 0x000fea0003800000 */
.L_x_183:
        /* <DEDUP_REMOVED lines=28> */
.L_x_186:
[----:B------:R-:W-:Y:S05]  /*f870*/  BSYNC B1 ;  /* 0x0000000000017941 */ /* 0x000fea0003800000 */
.L_x_185:
        /* <DEDUP_REMOVED lines=21> */
.L_x_188:
[----:B------:R-:W-:Y:S05]  /*f9d0*/  BSYNC B1 ;  /* 0x0000000000017941 */ /* 0x000fea0003800000 */
.L_x_187:
        /* <DEDUP_REMOVED lines=21> */
.L_x_190:
[----:B------:R-:W-:Y:S05]  /*fb30*/  BSYNC B1 ;  /* 0x0000000000017941 */ /* 0x000fea0003800000 */
.L_x_189:
        /* <DEDUP_REMOVED lines=28> */
.L_x_192:
[----:B------:R-:W-:Y:S05]  /*fd00*/  BSYNC B1 ;  /* 0x0000000000017941 */ /* 0x000fea0003800000 */
.L_x_191:
        /* <DEDUP_REMOVED lines=10> */
[----:B--2---:R-:W-:-:S05]  /*fdb0*/  MOV R214, UR26 ;  /* 0x0000001a00d67c02 */ /* 0x004fca0008000f00 */
        /* <DEDUP_REMOVED lines=10> */
.L_x_194:
[----:B------:R-:W-:Y:S05]  /*fe60*/  BSYNC B1 ;  /* 0x0000000000017941 */ /* 0x000fea0003800000 */
.L_x_193:
        /* <DEDUP_REMOVED lines=21> */
.L_x_196:
[----:B------:R-:W-:Y:S05]  /*ffc0*/  BSYNC B1 ;  /* 0x0000000000017941 */ /* 0x000fea0003800000 */
.L_x_195:
[----:B------:R-:W4:Y:S01]  /*ffd0*/  LDL.LU R216, [R1+0x1cc] ;  /* 0x0001cc0001d87983 */ /* 0x000f220000300800 */
[----:B------:R-:W-:Y:S02]  /*ffe0*/  VIADD R218, R213, UR8 ;  /* 0x00000008d5da7c36 */ /* 0x000fe40008000000 */
[----:B-----5:R-:W-:Y:S01]  /*fff0*/  FMUL R219, R11, UR23 ;  /* 0x000000170bdb7c20 */ /* 0x020fe20008400000 */
[----:B------:R-:W-:Y:S01]  /*10000*/  IADD3 R213, P1, R6, R212, RZ ;  /* 0x000000d406d57210 */ /* 0x000fe20007f3e0ff */
[----:B------:R-:W2:Y:S01]  /*10010*/  LDL.LU R220, [R1+0x1d0] ;  /* 0x0001d00001dc7983 */ /* 0x000ea20000300800 */
[----:B------:R-:W-:Y:S02]  /*10020*/  ISETP.GT.AND P4, PT, R0, 0xe8, P2 ;  /* 0x000000e80000780c */ /* 0x000fe40001784270 */
[----:B------:R-:W-:Y:S01]  /*10030*/  IADD3.X R217, R218, R5, RZ, P1, !PT ;  /* 0x00000005dad97210 */ /* 0x000fe20000ffe4ff */
        /* <DEDUP_REMOVED lines=21> */
.L_x_198:
[----:B------:R-:W-:Y:S05]  /*10190*/  BSYNC B1 ;  /* 0x0000000000017941 */ /* 0x000fea0003800000 */
.L_x_197:
        /* <DEDUP_REMOVED lines=21> */
.L_x_200:
[----:B------:R-:W-:Y:S05]  /*102f0*/  BSYNC B1 ;  /* 0x0000000000017941 */ /* 0x000fea0003800000 */
.L_x_199:
        /* <DEDUP_REMOVED lines=9> */
[----:B---3--:R-:W-:-:S05]  /*10390*/  MOV R212, UR26 ;  /* 0x0000001a00d47c02 */ /* 0x008fca0008000f00 */
        /* <DEDUP_REMOVED lines=11> */
.L_x_202:
[----:B------:R-:W-:Y:S05]  /*10450*/  BSYNC B1 ;  /* 0x0000000000017941 */ /* 0x000fea0003800000 */
.L_x_201:
        /* <DEDUP_REMOVED lines=16> */
[----:B----4-:R-:W-:Y:S01]  /*10560*/  IADD3 R223, P1, R216, R6, RZ ;  /* 0x00000006d8df7210 */ /* 0x010fe20007f3e0ff */
[----:B0-----:R-:W-:-:S04]  /*10570*/  IMAD.U32 R220, RZ, RZ, UR28 ;  /* 0x0000001cffdc7e24 */ /* 0x001fc8000f8e00ff */
[----:B------:R-:W-:-:S05]  /*10580*/  IMAD.WIDE.U32 R220, R220, 0x1c, R16 ;  /* 0x0000001cdcdc7825 */ /* 0x000fca00078e0010 */
[----:B------:R-:W-:Y:S01]  /*10590*/  IADD3 R221, R221, UR13, RZ ;  /* 0x0000000ddddd7c10 */ /* 0x000fe2000fffe0ff */
        /* <DEDUP_REMOVED lines=8> */
.L_x_204:
[----:B------:R-:W-:Y:S05]  /*10620*/  BSYNC B1 ;  /* 0x0000000000017941 */ /* 0x000fea0003800000 */
.L_x_203:
        /* <DEDUP_REMOVED lines=21> */
.L_x_206:
[----:B------:R-:W-:Y:S05]  /*10780*/  BSYNC B1 ;  /* 0x0000000000017941 */ /* 0x000fea0003800000 */
.L_x_205:
        /* <DEDUP_REMOVED lines=17> */
[----:B------:R-:W-:-:S05]  /*108a0*/  MOV R224, UR26 ;  /* 0x0000001a00e07c02 */ /* 0x000fca0008000f00 */
[----:B------:R-:W-:Y:S01]  /*108b0*/  IMAD.WIDE.U32 R216, R224, 0x7, R216 ;  /* 0x00000007e0d87825 */ /* 0x000fe200078e00d8 */
[----:B------:R-:W-:Y:S06]  /*108c0*/  @!P5 BRA `(.L_x_208) ;  /* 0x000000000004d947 */ /* 0x000fec0003800000 */
[----:B------:R2:W5:Y:S02]  /*108d0*/  LDG.E.LTC128B R11, desc[UR18][R220.64+0x20] ;  /* 0x00002012dc0b7981 */ /* 0x000564000c1e1920 */
.L_x_208:
[----:B------:R-:W-:Y:S05]  /*108e0*/  BSYNC B1 ;  /* 0x0000000000017941 */ /* 0x000fea0003800000 */
.L_x_207:
[----:B------:R-:W3:Y:S01]  /*108f0*/  LDL.LU R224, [R1+0x1ec] ;  /* 0x0001ec0001e07983 */ /* 0x000ee20000300800 */
[----:B------:R-:W-:Y:S01]  /*10900*/  IADD3 R4, P3, R6, R216, RZ ;  /* 0x000000d806047210 */ /* 0x000fe20007f7e0ff */
[----:B-----5:R-:W-:Y:S01]  /*10910*/  FMUL R230, R11, UR23 ;  /* 0x000000170be67c20 */ /* 0x020fe20008400000 */
[----:B------:R-:W-:Y:S01]  /*10920*/  VIADD R7, R217, UR8 ;  /* 0x00000008d9077c36 */ /* 0x000fe20008000000 */
[----:B------:R-:W-:-:S03]  /*10930*/  ISETP.GT.AND P1, PT, R0, 0xf8, P2 ;  /* 0x000000f80000780c */ /* 0x000fc60001724270 */
[----:B------:R-:W-:Y:S02]  /*10940*/  IMAD.X R217, R7, 0x1, R5, P3 ;  /* 0x0000000107d97824 */ /* 0x000fe400018e0605 */
[----:B---3--:R-:W-:Y:S01]  /*10950*/  FFMA R230, R224, UR22, R230 ;  /* 0x00000016e0e67c23 */ /* 0x008fe200080000e6 */
[----:B------:R-:W-:-:S04]  /*10960*/  LEA R224, P4, R4, UR20, 0x2 ;  /* 0x0000001404e07c11 */ /* 0x000fc8000f8810ff */
[----:B------:R-:W-:Y:S01]  /*10970*/  LEA.HI.X R225, R4, UR21, R217, 0x2, P4 ;  /* 0x0000001504e17c11 */ /* 0x000fe2000a0f14d9 */
[----:B------:R3:W-:Y:S01]  /*10980*/  @P5 STG.E desc[UR18][R16.64+0x20], R230 ;  /* 0x000020e610005986 */ /* 0x0007e2000c101912 */
[----:B------:R-:W-:-:S06]  /*10990*/  MOV R4, R11 ;  /* 0x0000000b00047202 */ /* 0x000fcc0000000f00 */
[----:B------:R-:W4:Y:S04]  /*109a0*/  @P1 LDG.E.LTC128B R4, desc[UR18][R224.64] ;  /* 0x00000012e0041981 */ /* 0x000f28000c1e1920 */
[----:B---3--:R-:W3:Y:S01]  /*109b0*/  LDL.LU R230, [R1+0x1f0] ;  /* 0x0001f00001e67983 */ /* 0x008ee20000300800 */
[----:B------:R-:W-:Y:S01]  /*109c0*/  IADD3 R217, P3, P4, R6, UR26, R216 ;  /* 0x0000001a06d97c10 */ /* 0x000fe2000fc7e0d8 */
[----:B------:R-:W-:Y:S01]  /*109d0*/  IMAD.U32 R6, RZ, RZ, UR28 ;  /* 0x0000001cff067e24 */ /* 0x000fe2000f8e00ff */
[----:B------:R-:W-:Y:S02]  /*109e0*/  ISETP.GT.AND P2, PT, R0, 0xf9, P2 ;  /* 0x000000f90000780c */ /* 0x000fe40001744270 */
[----:B------:R-:W-:Y:S01]  /*109f0*/  IADD3.X R5, R5, UR27, R7, P3, P4 ;  /* 0x0000001b05057c10 */ /* 0x000fe20009fe8407 */
[----:B------:R-:W-:-:S04]  /*10a00*/  IMAD.WIDE.U32 R6, R6, 0x1c, R16 ;  /* 0x0000001c06067825 */ /* 0x000fc800078e0010 */
[----:B------:R-:W-:Y:S01]  /*10a10*/  VIADD R7, R7, UR13 ;  /* 0x0000000d07077c36 */ /* 0x000fe20008000000 */
[----:B------:R-:W-:Y:S01]  /*10a20*/  BSSY B1, `(.L_x_209) ;  /* 0x0000008000017945 */ /* 0x000fe20003800000 */
[----:B----4-:R-:W-:-:S04]  /*10a30*/  FMUL R11, R4, UR23 ;  /* 0x00000017040b7c20 */ /* 0x010fc80008400000 */
[----:B---3--:R-:W-:-:S05]  /*10a40*/  FFMA R11, R230, UR22, R11 ;  /* 0x00000016e60b7c23 */ /* 0x008fca000800000b */
[----:B------:R3:W-:Y:S01]  /*10a50*/  @P1 STG.E desc[UR18][R6.64], R11 ;  /* 0x0000000b06001986 */ /* 0x0007e2000c101912 */
[----:B------:R-:W-:-:S04]  /*10a60*/  LEA R216, P1, R217, UR20, 0x2 ;  /* 0x00000014d9d87c11 */ /* 0x000fc8000f8210ff */
[----:B------:R-:W-:Y:S01]  /*10a70*/  LEA.HI.X R217, R217, UR21, R5, 0x2, P1 ;  /* 0x00000015d9d97c11 */ /* 0x000fe200088f1405 */
[----:B------:R-:W-:Y:S08]  /*10a80*/  @!P2 BRA `(.L_x_210) ;  /* 0x000000000004a947 */ /* 0x000ff00003800000 */
[----:B------:R4:W5:Y:S02]  /*10a90*/  LDG.E.LTC128B R4, desc[UR18][R216.64] ;  /* 0x00000012d8047981 */ /* 0x000964000c1e1920 */
.L_x_210:
[----:B------:R-:W-:Y:S05]  /*10aa0*/  BSYNC B1 ;  /* 0x0000000000017941 */ /* 0x000fea0003800000 */
.L_x_209:
[----:B---3--:R-:W3:Y:S01]  /*10ab0*/  LDL.LU R11, [R1+0x1f4] ;  /* 0x0001f400010b7983 */ /* 0x008ee20000300800 */
[----:B------:R-:W-:Y:S01]  /*10ac0*/  UIMAD.WIDE.U32 UR16, UR26, 0x7, UR16 ;  /* 0x000000071a1078a5 */ /* 0x000fe2000f8e0010 */
[----:B------:R-:W-:Y:S01]  /*10ad0*/  ISETP.GT.AND P3, PT, R0, 0xf8, P0 ;  /* 0x000000f80000780c */ /* 0x000fe20000764270 */
[----:B------:R-:W-:Y:S02]  /*10ae0*/  BSSY B1, `(.L_x_211) ;  /* 0x0000014000017945 */ /* 0x000fe40003800000 */
[----:B------:R-:W-:-:S04]  /*10af0*/  UIADD3 UR25, UP0, UR16, UR26, URZ ;  /* 0x0000001a10197290 */ /* 0x000fc8000ff1e03f */
[----:B------:R-:W-:Y:S02]  /*10b00*/  UIADD3.X UR16, UR27, UR8, UR17, UP0, !UPT ;  /* 0x000000081b107290 */ /* 0x000fe400087fe411 */
[----:B----4-:R-:W-:-:S04]  /*10b10*/  MOV R216, UR25 ;  /* 0x0000001900d87c02 */ /* 0x010fc80008000f00 */
[----:B------:R-:W-:Y:S02]  /*10b20*/  IMAD.U32 R217, RZ, RZ, UR16 ;  /* 0x00000010ffd97e24 */ /* 0x000fe4000f8e00ff */
[----:B------:R-:W-:-:S03]  /*10b30*/  IMAD.WIDE.U32 R216, R8, UR26, R216 ;  /* 0x0000001a08d87c25 */ /* 0x000fc6000f8e00d8 */
[----:B------:R-:W-:-:S04]  /*10b40*/  IADD3 R224, P1, R2, R216, RZ ;  /* 0x000000d802e07210 */ /* 0x000fc80007f3e0ff */
[----:B------:R-:W-:-:S03]  /*10b50*/  IADD3.X R225, R3, R9, R217, P1, !PT ;  /* 0x0000000903e17210 */ /* 0x000fc60000ffe4d9 */
[----:B------:R-:W-:-:S04]  /*10b60*/  IMAD.WIDE.U32 R224, R10, UR12, R224 ;  /* 0x0000000c0ae07c25 */ /* 0x000fc8000f8e00e0 */
[----:B------:R-:W-:Y:S01]  /*10b70*/  VIADD R5, R225, UR9 ;  /* 0x00000009e1057c36 */ /* 0x000fe20008000000 */
[----:B------:R-:W-:-:S04]  /*10b80*/  LEA R216, P1, R224, UR20, 0x2 ;  /* 0x00000014e0d87c11 */ /* 0x000fc8000f8210ff */
[----:B------:R-:W-:Y:S01]  /*10b90*/  LEA.HI.X R217, R224, UR21, R5, 0x2, P1 ;  /* 0x00000015e0d97c11 */ /* 0x000fe200088f1405 */
[----:B-----5:R-:W-:Y:S01]  /*10ba0*/  FMUL R5, R4, UR23 ;  /* 0x0000001704057c20 */ /* 0x020fe20008400000 */
[----:B------:R-:W-:-:S04]  /*10bb0*/  IADD3 R16, P1, R16, UR11, RZ ;  /* 0x0000000b10107c10 */ /* 0x000fc8000ff3e0ff */
[----:B------:R-:W-:Y:S01]  /*10bc0*/  IADD3.X R17, R17, UR10, RZ, P1, !PT ;  /* 0x0000000a11117c10 */ /* 0x000fe20008ffe4ff */
[----:B---3--:R-:W-:Y:S01]  /*10bd0*/  FFMA R5, R11, UR22, R5 ;  /* 0x000000160b057c23 */ /* 0x008fe20008000005 */
[----:B------:R-:W-:-:S04]  /*10be0*/  MOV R11, R4 ;  /* 0x00000004000b7202 */ /* 0x000fc80000000f00 */
[----:B------:R3:W-:Y:S01]  /*10bf0*/  @P2 STG.E desc[UR18][R16.64], R5 ;  /* 0x0000000510002986 */ /* 0x0007e2000c101912 */
[----:B------:R-:W-:Y:S05]  /*10c00*/  @!P3 BRA `(.L_x_212) ;  /* 0x000000000004b947 */ /* 0x000fea0003800000 */
[----:B------:R4:W5:Y:S02]  /*10c10*/  LDG.E.LTC128B R11, desc[UR18][R216.64+0x20] ;  /* 0x00002012d80b7981 */ /* 0x000964000c1e1920 */
.L_x_212:
[----:B------:R-:W-:Y:S05]  /*10c20*/  BSYNC B1 ;  /* 0x0000000000017941 */ /* 0x000fea0003800000 */
.L_x_211:
[----:B------:R-:W2:Y:S01]  /*10c30*/  LDL.LU R224, [R1+0x1f8] ;  /* 0x0001f80001e07983 */ /* 0x000ea20000300800 */
[----:B------:R-:W-:Y:S01]  /*10c40*/  UIMAD.WIDE.U32 UR14, UR26, 0x7, UR14 ;  /* 0x000000071a0e78a5 */ /* 0x000fe2000f8e000e */
[----:B------:R-:W-:Y:S03]  /*10c50*/  BSSY B1, `(.L_x_213) ;  /* 0x0000013000017945 */ /* 0x000fe60003800000 */
[----:B------:R-:W-:-:S04]  /*10c60*/  UIADD3 UR14, UP0, UR14, UR26, URZ ;  /* 0x0000001a0e0e7290 */ /* 0x000fc8000ff1e03f */
[----:B------:R-:W-:Y:S02]  /*10c70*/  UIADD3.X UR8, UR27, UR8, UR15, UP0, !UPT ;  /* 0x000000081b087290 */ /* 0x000fe400087fe40f */
[----:B------:R-:W-:-:S04]  /*10c80*/  IMAD.U32 R4, RZ, RZ, UR14 ;  /* 0x0000000eff047e24 */ /* 0x000fc8000f8e00ff */
[----:B---3--:R-:W-:Y:S02]  /*10c90*/  IMAD.U32 R5, RZ, RZ, UR8 ;  /* 0x00000008ff057e24 */ /* 0x008fe4000f8e00ff */
[----:B------:R-:W-:-:S03]  /*10ca0*/  IMAD.WIDE.U32 R4, R8, UR26, R4 ;  /* 0x0000001a08047c25 */ /* 0x000fc6000f8e0004 */
[----:B------:R-:W-:-:S04]  /*10cb0*/  IADD3 R2, P1, R2, R4, RZ ;  /* 0x0000000402027210 */ /* 0x000fc80007f3e0ff */
[----:B------:R-:W-:-:S03]  /*10cc0*/  IADD3.X R3, R3, R9, R5, P1, !PT ;  /* 0x0000000903037210 */ /* 0x000fc60000ffe405 */
[----:B------:R-:W-:-:S05]  /*10cd0*/  IMAD.WIDE.U32 R4, R10, UR12, R2 ;  /* 0x0000000c0a047c25 */ /* 0x000fca000f8e0002 */
[----:B------:R-:W-:Y:S02]  /*10ce0*/  IADD3 R3, R5, UR9, RZ ;  /* 0x0000000905037c10 */ /* 0x000fe4000fffe0ff */
[----:B------:R-:W-:-:S04]  /*10cf0*/  LEA R2, P1, R4, UR20, 0x2 ;  /* 0x0000001404027c11 */ /* 0x000fc8000f8210ff */
[----:B------:R-:W-:Y:S01]  /*10d00*/  LEA.HI.X R3, R4, UR21, R3, 0x2, P1 ;  /* 0x0000001504037c11 */ /* 0x000fe200088f1403 */
[----:B-----5:R-:W-:Y:S01]  /*10d10*/  FMUL R4, R11, UR23 ;  /* 0x000000170b047c20 */ /* 0x020fe20008400000 */
[----:B------:R-:W-:Y:S02]  /*10d20*/  ISETP.GT.AND P1, PT, R0, 0xf9, P0 ;  /* 0x000000f90000780c */ /* 0x000fe40000724270 */
[----:B------:R-:W-:Y:S01]  /*10d30*/  ISETP.GT.AND P0, PT, R231, 0x80, PT ;  /* 0x00000080e700780c */ /* 0x000fe20003f04270 */
[----:B--2---:R-:W-:-:S05]  /*10d40*/  FFMA R4, R224, UR22, R4 ;  /* 0x00000016e0047c23 */ /* 0x004fca0008000004 */
[----:B------:R2:W-:Y:S05]  /*10d50*/  @P3 STG.E desc[UR18][R6.64+0x20], R4 ;  /* 0x0000200406003986 */ /* 0x0005ea000c101912 */
[----:B------:R-:W-:Y:S05]  /*10d60*/  @!P1 BRA `(.L_x_214) ;  /* 0x0000000000049947 */ /* 0x000fea0003800000 */
[----:B------:R3:W5:Y:S02]  /*10d70*/  LDG.E.LTC128B R11, desc[UR18][R2.64+0x20] ;  /* 0x00002012020b7981 */ /* 0x000764000c1e1920 */
.L_x_214:
[----:B------:R-:W-:Y:S05]  /*10d80*/  BSYNC B1 ;  /* 0x0000000000017941 */ /* 0x000fea0003800000 */
.L_x_213:
[----:B------:R-:W4:Y:S01]  /*10d90*/  LDL.LU R5, [R1+0x1fc] ;  /* 0x0001fc0001057983 */ /* 0x000f220000300800 */
[----:B--2--5:R-:W-:Y:S01]  /*10da0*/  FMUL R4, R11, UR23 ;  /* 0x000000170b047c20 */ /* 0x024fe20008400000 */
[----:B------:R-:W-:Y:S01]  /*10db0*/  ISETP.GT.AND P2, PT, R0, RZ, P0 ;  /* 0x000000ff0000720c */ /* 0x000fe20000744270 */
[----:B------:R-:W-:Y:S02]  /*10dc0*/  BSSY B1, `(.L_x_215) ;  /* 0x0000006000017945 */ /* 0x000fe40003800000 */
[----:B----4-:R-:W-:-:S05]  /*10dd0*/  FFMA R4, R5, UR22, R4 ;  /* 0x0000001605047c23 */ /* 0x010fca0008000004 */
[----:B------:R2:W-:Y:S05]  /*10de0*/  @P1 STG.E desc[UR18][R16.64+0x20], R4 ;  /* 0x0000200410001986 */ /* 0x0005ea000c101912 */
[----:B------:R-:W-:Y:S05]  /*10df0*/  @!P2 BRA `(.L_x_216) ;  /* 0x000000000008a947 */ /* 0x000fea0003800000 */
[----:B------:R-:W4:Y:S04]  /*10e00*/  LDL.64 R6, [R1+0x258] ;  /* 0x0002580001067983 */ /* 0x000f280000100a00 */
[----:B----4-:R4:W5:Y:S02]  /*10e10*/  LDG.E.LTC128B R11, desc[UR18][R6.64+0x200] ;  /* 0x00020012060b7981 */ /* 0x010964000c1e1920 */
.L_x_216:
[----:B------:R-:W-:Y:S05]  /*10e20*/  BSYNC B1 ;  /* 0x0000000000017941 */ /* 0x000fea0003800000 */
.L_x_215:
[----:B--2--5:R-:W-:Y:S01]  /*10e30*/  FMUL R4, R11, UR23 ;  /* 0x000000170b047c20 */ /* 0x024fe20008400000 */
[----:B------:R-:W-:Y:S01]  /*10e40*/  ISETP.GT.AND P3, PT, R0, 0x1, P0 ;  /* 0x000000010000780c */ /* 0x000fe20000764270 */
[----:B------:R-:W-:Y:S01]  /*10e50*/  BSSY B1, `(.L_x_217) ;  /* 0x0000007000017945 */ /* 0x000fe20003800000 */
[----:B------:R-:W-:Y:S01]  /*10e60*/  ISETP.GT.AND P1, PT, R231, 0x88, PT ;  /* 0x00000088e700780c */ /* 0x000fe20003f24270 */
[----:B------:R-:W-:-:S05]  /*10e70*/  FFMA R4, R24, UR22, R4 ;  /* 0x0000001618047c23 */ /* 0x000fca0008000004 */
[----:B------:R2:W-:Y:S05]  /*10e80*/  @P2 STG.E desc[UR18][R14.64+0x200], R4 ;  /* 0x000200040e002986 */ /* 0x0005ea000c101912 */
[----:B------:R-:W-:Y:S05]  /*10e90*/  @!P3 BRA `(.L_x_218) ;  /* 0x000000000008b947 */ /* 0x000fea0003800000 */
[----:B----4-:R-:W4:Y:S04]  /*10ea0*/  LDL.64 R6, [R1+0x250] ;  /* 0x0002500001067983 */ /* 0x010f280000100a00 */
[----:B----4-:R4:W5:Y:S02]  /*10eb0*/  LDG.E.LTC128B R11, desc[UR18][R6.64+0x200] ;  /* 0x00020012060b7981 */ /* 0x010964000c1e1920 */
.L_x_218:
[----:B------:R-:W-:Y:S05]  /*10ec0*/  BSYNC B1 ;  /* 0x0000000000017941 */ /* 0x000fea0003800000 */
.L_x_217:
[----:B--2--5:R-:W-:Y:S01]  /*10ed0*/  FMUL R4, R11, UR23 ;  /* 0x000000170b047c20 */ /* 0x024fe20008400000 */
[----:B------:R-:W-:Y:S01]  /*10ee0*/  @P3 IMAD.MOV.U32 R5, RZ, RZ, R13 ;  /* 0x000000ffff053224 */ /* 0x000fe200078e000d */
[----:B------:R-:W-:Y:S01]  /*10ef0*/  ISETP.GT.AND P2, PT, R0, RZ, P1 ;  /* 0x000000ff0000720c */ /* 0x000fe20000f44270 */
[----:B------:R-:W-:Y:S01]  /*10f00*/  BSSY B1, `(.L_x_219) ;  /* 0x0000007000017945 */ /* 0x000fe20003800000 */
[----:B------:R-:W-:Y:S01]  /*10f10*/  FFMA R25, R25, UR22, R4 ;  /* 0x0000001619197c23 */ /* 0x000fe20008000004 */
[----:B------:R-:W-:-:S05]  /*10f20*/  @P3 IMAD.MOV.U32 R4, RZ, RZ, R12 ;  /* 0x000000ffff043224 */ /* 0x000fca00078e000c */
[----:B------:R2:W-:Y:S05]  /*10f30*/  @P3 STG.E desc[UR18][R4.64+0x200], R25 ;  /* 0x0002001904003986 */ /* 0x0005ea000c101912 */
[----:B------:R-:W-:Y:S05]  /*10f40*/  @!P2 BRA `(.L_x_220) ;  /* 0x000000000008a947 */ /* 0x000fea0003800000 */
[----:B----4-:R-:W4:Y:S04]  /*10f50*/  LDL.LU.64 R6, [R1+0x258] ;  /* 0x0002580001067983 */ /* 0x010f280000300a00 */
[----:B----4-:R4:W5:Y:S02]  /*10f60*/  LDG.E.LTC128B R11, desc[UR18][R6.64+0x220] ;  /* 0x00022012060b7981 */ /* 0x010964000c1e1920 */
.L_x_220:
[----:B------:R-:W-:Y:S05]  /*10f70*/  BSYNC B1 ;  /* 0x0000000000017941 */ /* 0x000fea0003800000 */
.L_x_219:
[----:B--2--5:R-:W-:Y:S01]  /*10f80*/  FMUL R4, R11, UR23 ;  /* 0x000000170b047c20 */ /* 0x024fe20008400000 */
[C---:B------:R-:W-:Y:S01]  /*10f90*/  ISETP.GT.AND P3, PT, R0.reuse, 0x1, P1 ;  /* 0x000000010000780c */ /* 0x040fe20000f64270 */
[----:B------:R-:W-:Y:S01]  /*10fa0*/  BSSY B1, `(.L_x_221) ;  /* 0x0000008000017945 */ /* 0x000fe20003800000 */
[----:B------:R-:W-:Y:S01]  /*10fb0*/  ISETP.GT.AND P4, PT, R0, 0x8, P0 ;  /* 0x000000080000780c */ /* 0x000fe20000784270 */
[----:B------:R-:W-:Y:S01]  /*10fc0*/  FFMA R4, R26, UR22, R4 ;  /* 0x000000161a047c23 */ /* 0x000fe20008000004 */
[----:B------:R-:W-:-:S04]  /*10fd0*/  MOV R8, R11 ;  /* 0x0000000b00087202 */ /* 0x000fc80000000f00 */
[----:B------:R2:W-:Y:S05]  /*10fe0*/  @P2 STG.E desc[UR18][R14.64+0x220], R4 ;  /* 0x000220040e002986 */ /* 0x0005ea000c101912 */
[----:B------:R-:W-:Y:S05]  /*10ff0*/  @!P3 BRA `(.L_x_222) ;  /* 0x000000000008b947 */ /* 0x000fea0003800000 */
[----:B----4-:R-:W4:Y:S04]  /*11000*/  LDL.LU.64 R6, [R1+0x250] ;  /* 0x0002500001067983 */ /* 0x010f280000300a00 */
[----:B----4-:R4:W5:Y:S02]  /*11010*/  LDG.E.LTC128B R8, desc[UR18][R6.64+0x220] ;  /* 0x0002201206087981 */ /* 0x010964000c1e1920 */
.L_x_222:
[----:B------:R-:W-:Y:S05]  /*11020*/  BSYNC B1 ;  /* 0x0000000000017941 */ /* 0x000fea0003800000 */
.L_x_221:
[----:B------:R-:W3:Y:S01]  /*11030*/  LDL.64 R10, [R1+0x248] ;  /* 0x00024800010a7983 */ /* 0x000ee20000100a00 */
[----:B--2--5:R-:W-:Y:S01]  /*11040*/  FMUL R4, R8, UR23 ;  /* 0x0000001708047c20 */ /* 0x024fe20008400000 */
[----:B----4-:R-:W-:Y:S02]  /*11050*/  IMAD.MOV.U32 R6, RZ, RZ, R12 ;  /* 0x000000ffff067224 */ /* 0x010fe400078e000c */
[----:B------:R-:W-:Y:S02]  /*11060*/  IMAD.MOV.U32 R7, RZ, RZ, R13 ;  /* 0x000000ffff077224 */ /* 0x000fe400078e000d */
[----:B------:R-:W-:-:S05]  /*11070*/  FFMA R27, R27, UR22, R4 ;  /* 0x000000161b1b7c23 */ /* 0x000fca0008000004 */
[----:B------:R2:W-:Y:S04]  /*11080*/  @P3 STG.E desc[UR18][R6.64+0x220], R27 ;  /* 0x0002201b06003986 */ /* 0x0005e8000c101912 */
[----:B---3--:R-:W3:Y:S01]  /*11090*/  @P4 LDG.E.LTC128B R8, desc[UR18][R10.64+0x200] ;  /* 0x000200120a084981 */ /* 0x008ee2000c1e1920 */
[----:B------:R-:W-:Y:S01]  /*110a0*/  MOV R4, UR28 ;  /* 0x0000001c00047c02 */ /* 0x000fe20008000f00 */
[----:B------:R-:W-:Y:S01]  /*110b0*/  BSSY B1, `(.L_x_223) ;  /* 0x000000b000017945 */ /* 0x000fe20003800000 */
[----:B------:R-:W-:-:S03]  /*110c0*/  ISETP.GT.AND P3, PT, R0, 0x9, P0 ;  /* 0x000000090000780c */ /* 0x000fc60000764270 */
[----:B--2---:R-:W-:Y:S01]  /*110d0*/  IMAD.WIDE.U32 R6, R4, 0x1c, R6 ;  /* 0x0000001c04067825 */ /* 0x004fe200078e0006 */
[----:B------:R-:W-:-:S03]  /*110e0*/  IADD3 R4, P2, R12, UR11, RZ ;  /* 0x0000000b0c047c10 */ /* 0x000fc6000ff5e0ff */
[----:B------:R-:W-:Y:S02]  /*110f0*/  VIADD R7, R7, UR13 ;  /* 0x0000000d07077c36 */ /* 0x000fe40008000000 */
[----:B---3--:R-:W-:-:S04]  /*11100*/  FMUL R5, R8, UR23 ;  /* 0x0000001708057c20 */ /* 0x008fc80008400000 */
[----:B------:R-:W-:-:S05]  /*11110*/  FFMA R28, R28, UR22, R5 ;  /* 0x000000161c1c7c23 */ /* 0x000fca0008000005 */
[----:B------:R2:W-:Y:S01]  /*11120*/  @P4 STG.E desc[UR18][R6.64+0x200], R28 ;  /* 0x0002001c06004986 */ /* 0x0005e2000c101912 */
[----:B------:R-:W-:Y:S05]  /*11130*/  @!P3 BRA `(.L_x_224) ;  /* 0x000000000008b947 */ /* 0x000fea0003800000 */
[----:B------:R-:W3:Y:S04]  /*11140*/  LDL.64 R14, [R1+0x240] ;  /* 0x00024000010e7983 */ /* 0x000ee80000100a00 */
[----:B---3--:R3:W5:Y:S02]  /*11150*/  LDG.E.LTC128B R8, desc[UR18][R14.64+0x200] ;  /* 0x000200120e087981 */ /* 0x008764000c1e1920 */
.L_x_224:
[----:B------:R-:W-:Y:S05]  /*11160*/  BSYNC B1 ;  /* 0x0000000000017941 */ /* 0x000fea0003800000 */
.L_x_223:
[----:B-----5:R-:W-:Y:S01]  /*11170*/  FMUL R9, R8, UR23 ;  /* 0x0000001708097c20 */ /* 0x020fe20008400000 */
[----:B------:R-:W-:Y:S01]  /*11180*/  IADD3.X R5, R13, UR10, RZ, P2, !PT ;  /* 0x0000000a0d057c10 */ /* 0x000fe200097fe4ff */
[----:B------:R-:W-:Y:S01]  /*11190*/  BSSY B1, `(.L_x_225) ;  /* 0x0000006000017945 */ /* 0x000fe20003800000 */
[----:B------:R-:W-:Y:S01]  /*111a0*/  ISETP.GT.AND P4, PT, R0, 0x8, P1 ;  /* 0x000000080000780c */ /* 0x000fe20000f84270 */
[----:B------:R-:W-:-:S05]  /*111b0*/  FFMA R9, R29, UR22, R9 ;  /* 0x000000161d097c23 */ /* 0x000fca0008000009 */
[----:B------:R4:W-:Y:S07]  /*111c0*/  @P3 STG.E desc[UR18][R4.64+0x200], R9 ;  /* 0x0002000904003986 */ /* 0x0009ee000c101912 */
[----:B------:R-:W-:Y:S05]  /*111d0*/  @!P4 BRA `(.L_x_226) ;  /* 0x000000000004c947 */ /* 0x000fea0003800000 */
[----:B------:R0:W5:Y:S02]  /*111e0*/  LDG.E.LTC128B R8, desc[UR18][R10.64+0x220] ;  /* 0x000220120a087981 */ /* 0x000164000c1e1920 */
.L_x_226:
[----:B------:R-:W-:Y:S05]  /*111f0*/  BSYNC B1 ;  /* 0x0000000000017941 */ /* 0x000fea0003800000 */
.L_x_225:
[----:B----45:R-:W-:Y:S01]  /*11200*/  FMUL R9, R8, UR23 ;  /* 0x0000001708097c20 */ /* 0x030fe20008400000 */
[C---:B------:R-:W-:Y:S01]  /*11210*/  ISETP.GT.AND P2, PT, R0.reuse, 0x9, P1 ;  /* 0x000000090000780c */ /* 0x040fe20000f44270 */
[----:B------:R-:W-:Y:S01]  /*11220*/  BSSY B1, `(.L_x_227) ;  /* 0x0000007000017945 */ /* 0x000fe20003800000 */
[----:B------:R-:W-:Y:S01]  /*11230*/  ISETP.GT.AND P3, PT, R0, 0x10, P0 ;  /* 0x000000100000780c */ /* 0x000fe20000764270 */
[----:B------:R-:W-:-:S05]  /*11240*/  FFMA R9, R30, UR22, R9 ;  /* 0x000000161e097c23 */ /* 0x000fca0008000009 */
[----:B------:R4:W-:Y:S05]  /*11250*/  @P4 STG.E desc[UR18][R6.64+0x220], R9 ;  /* 0x0002200906004986 */ /* 0x0009ea000c101912 */
[----:B------:R-:W-:Y:S05]  /*11260*/  @!P2 BRA `(.L_x_228) ;  /* 0x000000000008a947 */ /* 0x000fea0003800000 */
[----:B0-----:R-:W2:Y:S04]  /*11270*/  LDL.LU.64 R10, [R1+0x240] ;  /* 0x00024000010a7983 */ /* 0x001ea80000300a00 */
[----:B--2---:R0:W5:Y:S02]  /*11280*/  LDG.E.LTC128B R8, desc[UR18][R10.64+0x220] ;  /* 0x000220120a087981 */ /* 0x004164000c1e1920 */
.L_x_228:
[----:B------:R-:W-:Y:S05]  /*11290*/  BSYNC B1 ;  /* 0x0000000000017941 */ /* 0x000fea0003800000 */
.L_x_227:
[----:B------:R-:W3:Y:S01]  /*112a0*/  LDL.64 R12, [R1+0x238] ;  /* 0x00023800010c7983 */ /* 0x000ee20000100a00 */
[----:B--2-45:R-:W-:Y:S01]  /*112b0*/  FMUL R6, R8, UR23 ;  /* 0x0000001708067c20 */ /* 0x034fe20008400000 */
[----:B0-----:R-:W-:Y:S01]  /*112c0*/  IMAD.MOV.U32 R10, RZ, RZ, R8 ;  /* 0x000000ffff0a7224 */ /* 0x001fe200078e0008 */
[----:B------:R-:W-:Y:S01]  /*112d0*/  MOV R8, R4 ;  /* 0x0000000400087202 */ /* 0x000fe20000000f00 */
[----:B------:R-:W-:Y:S02]  /*112e0*/  IMAD.MOV.U32 R9, RZ, RZ, R5 ;  /* 0x000000ffff097224 */ /* 0x000fe400078e0005 */
[----:B------:R-:W-:-:S05]  /*112f0*/  FFMA R31, R31, UR22, R6 ;  /* 0x000000161f1f7c23 */ /* 0x000fca0008000006 */
[----:B------:R0:W-:Y:S04]  /*11300*/  @P2 STG.E desc[UR18][R8.64+0x220], R31 ;  /* 0x0002201f08002986 */ /* 0x0001e8000c101912 */
[----:B---3--:R-:W2:Y:S01]  /*11310*/  @P3 LDG.E.LTC128B R10, desc[UR18][R12.64+0x200] ;  /* 0x000200120c0a3981 */ /* 0x008ea2000c1e1920 */
[----:B------:R-:W-:Y:S01]  /*11320*/  IMAD.U32 R6, RZ, RZ, UR28 ;  /* 0x0000001cff067e24 */ /* 0x000fe2000f8e00ff */
[----:B------:R-:W-:Y:S01]  /*11330*/  ISETP.GT.AND P4, PT, R0, 0x11, P0 ;  /* 0x000000110000780c */ /* 0x000fe20000784270 */
[----:B------:R-:W-:Y:S02]  /*11340*/  BSSY B1, `(.L_x_229) ;  /* 0x000000a000017945 */ /* 0x000fe40003800000 */
[----:B0-----:R-:W-:Y:S01]  /*11350*/  IMAD.WIDE.U32 R8, R6, 0x1c, R8 ;  /* 0x0000001c06087825 */ /* 0x001fe200078e0008 */
[----:B------:R-:W-:-:S04]  /*11360*/  IADD3 R6, P2, R4, UR11, RZ ;  /* 0x0000000b04067c10 */ /* 0x000fc8000ff5e0ff */
[----:B------:R-:W-:Y:S01]  /*11370*/  IADD3 R9, R9, UR13, RZ ;  /* 0x0000000d09097c10 */ /* 0x000fe2000fffe0ff */
[----:B--2---:R-:W-:-:S04]  /*11380*/  FMUL R7, R10, UR23 ;  /* 0x000000170a077c20 */ /* 0x004fc80008400000 */
[----:B------:R-:W-:-:S05]  /*11390*/  FFMA R32, R32, UR22, R7 ;  /* 0x0000001620207c23 */ /* 0x000fca0008000007 */
[----:B------:R0:W-:Y:S01]  /*113a0*/  @P3 STG.E desc[UR18][R8.64+0x200], R32 ;  /* 0x0002002008003986 */ /* 0x0001e2000c101912 */
[----:B------:R-:W-:Y:S05]  /*113b0*/  @!P4 BRA `(.L_x_230) ;  /* 0x000000000008c947 */ /* 0x000fea0003800000 */
[----:B------:R-:W2:Y:S04]  /*113c0*/  LDL.64 R14, [R1+0x230] ;  /* 0x00023000010e7983 */ /* 0x000ea80000100a00 */
[----:B--2---:R2:W5:Y:S02]  /*113d0*/  LDG.E.LTC128B R10, desc[UR18][R14.64+0x200] ;  /* 0x000200120e0a7981 */ /* 0x004564000c1e1920 */
.L_x_230:
[----:B------:R-:W-:Y:S05]  /*113e0*/  BSYNC B1 ;  /* 0x0000000000017941 */ /* 0x000fea0003800000 */
.L_x_229:
        /* <DEDUP_REMOVED lines=8> */
.L_x_232:
[----:B------:R-:W-:Y:S05]  /*11470*/  BSYNC B1 ;  /* 0x0000000000017941 */ /* 0x000fea0003800000 */
.L_x_231:
[----:B---3-5:R-:W-:Y:S01]  /*11480*/  FMUL R4, R10, UR23 ;  /* 0x000000170a047c20 */ /* 0x028fe20008400000 */
[C---:B------:R-:W-:Y:S01]  /*11490*/  ISETP.GT.AND P2, PT, R0.reuse, 0x11, P1 ;  /* 0x000000110000780c */ /* 0x040fe20000f44270 */
[----:B------:R-:W-:Y:S01]  /*114a0*/  BSSY B1, `(.L_x_233) ;  /* 0x0000007000017945 */ /* 0x000fe20003800000 */
[----:B------:R-:W-:Y:S01]  /*114b0*/  ISETP.GT.AND P4, PT, R0, 0x18, P0 ;  /* 0x000000180000780c */ /* 0x000fe20000784270 */
[----:B------:R-:W-:-:S05]  /*114c0*/  FFMA R4, R34, UR22, R4 ;  /* 0x0000001622047c23 */ /* 0x000fca0008000004 */
[----:B------:R3:W-:Y:S05]  /*114d0*/  @P3 STG.E desc[UR18][R8.64+0x220], R4 ;  /* 0x0002200408003986 */ /* 0x0007ea000c101912 */
[----:B------:R-:W-:Y:S05]  /*114e0*/  @!P2 BRA `(.L_x_234) ;  /* 0x000000000008a947 */ /* 0x000fea0003800000 */
[----:B----4-:R-:W4:Y:S04]  /*114f0*/  LDL.LU.64 R12, [R1+0x230] ;  /* 0x00023000010c7983 */ /* 0x010f280000300a00 */
[----:B----4-:R4:W5:Y:S02]  /*11500*/  LDG.E.LTC128B R10, desc[UR18][R12.64+0x220] ;  /* 0x000220120c0a7981 */ /* 0x010964000c1e1920 */
.L_x_234:
[----:B------:R-:W-:Y:S05]  /*11510*/  BSYNC B1 ;  /* 0x0000000000017941 */ /* 0x000fea0003800000 */
.L_x_233:
[----:B----4-:R-:W4:Y:S01]  /*11520*/  LDL.64 R12, [R1+0x228] ;  /* 0x00022800010c7983 */ /* 0x010f220000100a00 */
[----:B---3-5:R-:W-:Y:S01]  /*11530*/  FMUL R4, R10, UR23 ;  /* 0x000000170a047c20 */ /* 0x028fe20008400000 */
[----:B0-----:R-:W-:Y:S02]  /*11540*/  IMAD.MOV.U32 R8, RZ, RZ, R6 ;  /* 0x000000ffff087224 */ /* 0x001fe400078e0006 */
[----:B------:R-:W-:Y:S02]  /*11550*/  IMAD.MOV.U32 R9, RZ, RZ, R7 ;  /* 0x000000ffff097224 */ /* 0x000fe400078e0007 */
[----:B------:R-:W-:-:S05]  /*11560*/  FFMA R35, R35, UR22, R4 ;  /* 0x0000001623237c23 */ /* 0x000fca0008000004 */
[----:B------:R0:W-:Y:S04]  /*11570*/  @P2 STG.E desc[UR18][R8.64+0x220], R35 ;  /* 0x0002202308002986 */ /* 0x0001e8000c101912 */
[----:B----4-:R-:W3:Y:S01]  /*11580*/  @P4 LDG.E.LTC128B R10, desc[UR18][R12.64+0x200] ;  /* 0x000200120c0a4981 */ /* 0x010ee2000c1e1920 */
[----:B------:R-:W-:Y:S01]  /*11590*/  MOV R4, UR28 ;  /* 0x0000001c00047c02 */ /* 0x000fe20008000f00 */
[----:B------:R-:W-:Y:S01]  /*115a0*/  BSSY B1, `(.L_x_235) ;  /* 0x000000b000017945 */ /* 0x000fe20003800000 */
[----:B------:R-:W-:-:S03]  /*115b0*/  ISETP.GT.AND P3, PT, R0, 0x19, P0 ;  /* 0x000000190000780c */ /* 0x000fc60000764270 */
[----:B0-----:R-:W-:Y:S01]  /*115c0*/  IMAD.WIDE.U32 R8, R4, 0x1c, R8 ;  /* 0x0000001c04087825 */ /* 0x001fe200078e0008 */
[----:B------:R-:W-:-:S03]  /*115d0*/  IADD3 R4, P2, R6, UR11, RZ ;  /* 0x0000000b06047c10 */ /* 0x000fc6000ff5e0ff */
[----:B------:R-:W-:Y:S02]  /*115e0*/  VIADD R9, R9, UR13 ;  /* 0x0000000d09097c36 */ /* 0x000fe40008000000 */
[----:B---3--:R-:W-:-:S04]  /*115f0*/  FMUL R5, R10, UR23 ;  /* 0x000000170a057c20 */ /* 0x008fc80008400000 */
[----:B------:R-:W-:-:S05]  /*11600*/  FFMA R36, R36, UR22, R5 ;  /* 0x0000001624247c23 */ /* 0x000fca0008000005 */
[----:B------:R0:W-:Y:S01]  /*11610*/  @P4 STG.E desc[UR18][R8.64+0x200], R36 ;  /* 0x0002002408004986 */ /* 0x0001e2000c101912 */
[----:B------:R-:W-:Y:S05]  /*11620*/  @!P3 BRA `(.L_x_236) ;  /* 0x000000000008b947 */ /* 0x000fea0003800000 */
[----:B--2---:R-:W2:Y:S04]  /*11630*/  LDL.64 R14, [R1+0x220] ;  /* 0x00022000010e7983 */ /* 0x004ea80000100a00 */
[----:B--2---:R3:W5:Y:S02]  /*11640*/  LDG.E.LTC128B R10, desc[UR18][R14.64+0x200] ;  /* 0x000200120e0a7981 */ /* 0x004764000c1e1920 */
.L_x_236:
[----:B------:R-:W-:Y:S05]  /*11650*/  BSYNC B1 ;  /* 0x0000000000017941 */ /* 0x000fea0003800000 */
.L_x_235:
        /* <DEDUP_REMOVED lines=8> */
.L_x_238:
[----:B------:R-:W-:Y:S05]  /*116e0*/  BSYNC B1 ;  /* 0x0000000000017941 */ /* 0x000fea0003800000 */
.L_x_237:
        /* <DEDUP_REMOVED lines=9> */
.L_x_240:
[----:B------:R-:W-:Y:S05]  /*11780*/  BSYNC B1 ;  /* 0x0000000000017941 */ /* 0x000fea0003800000 */
.L_x_239:
[----:B0-----:R-:W2:Y:S01]  /*11790*/  LDL.64 R12, [R1+0x218] ;  /* 0x00021800010c7983 */ /* 0x001ea20000100a00 */
[----:B----45:R-:W-:Y:S01]  /*117a0*/  FMUL R6, R10, UR23 ;  /* 0x000000170a067c20 */ /* 0x030fe20008400000 */
[----:B------:R-:W-:Y:S01]  /*117b0*/  IMAD.MOV.U32 R8, RZ, RZ, R4 ;  /* 0x000000ffff087224 */ /* 0x000fe200078e0004 */
[----:B------:R-:W-:Y:S02]  /*117c0*/  MOV R9, R5 ;  /* 0x0000000500097202 */ /* 0x000fe40000000f00 */
[----:B------:R-:W-:-:S05]  /*117d0*/  FFMA R39, R39, UR22, R6 ;  /* 0x0000001627277c23 */ /* 0x000fca0008000006 */
[----:B------:R0:W-:Y:S04]  /*117e0*/  @P2 STG.E desc[UR18][R8.64+0x220], R39 ;  /* 0x0002202708002986 */ /* 0x0001e8000c101912 */
[----:B--2---:R-:W2:Y:S01]  /*117f0*/  @P3 LDG.E.LTC128B R10, desc[UR18][R12.64+0x200] ;  /* 0x000200120c0a3981 */ /* 0x004ea2000c1e1920 */
[----:B------:R-:W-:Y:S01]  /*11800*/  IMAD.U32 R6, RZ, RZ, UR28 ;  /* 0x0000001cff067e24 */ /* 0x000fe2000f8e00ff */
[----:B------:R-:W-:Y:S01]  /*11810*/  ISETP.GT.AND P4, PT, R0, 0x21, P0 ;  /* 0x000000210000780c */ /* 0x000fe20000784270 */
[----:B------:R-:W-:Y:S02]  /*11820*/  BSSY B1, `(.L_x_241) ;  /* 0x000000a000017945 */ /* 0x000fe40003800000 */
[----:B0-----:R-:W-:Y:S01]  /*11830*/  IMAD.WIDE.U32 R8, R6, 0x1c, R8 ;  /* 0x0000001c06087825 */ /* 0x001fe200078e0008 */
[----:B------:R-:W-:-:S03]  /*11840*/  IADD3 R6, P2, R4, UR11, RZ ;  /* 0x0000000b04067c10 */ /* 0x000fc6000ff5e0ff */
[----:B------:R-:W-:Y:S02]  /*11850*/  VIADD R9, R9, UR13 ;  /* 0x0000000d09097c36 */ /* 0x000fe40008000000 */
[----:B--2---:R-:W-:-:S04]  /*11860*/  FMUL R7, R10, UR23 ;  /* 0x000000170a077c20 */ /* 0x004fc80008400000 */
[----:B------:R-:W-:-:S05]  /*11870*/  FFMA R40, R40, UR22, R7 ;  /* 0x0000001628287c23 */ /* 0x000fca0008000007 */
[----:B------:R0:W-:Y:S01]  /*11880*/  @P3 STG.E desc[UR18][R8.64+0x200], R40 ;  /* 0x0002002808003986 */ /* 0x0001e2000c101912 */
[----:B------:R-:W-:Y:S05]  /*11890*/  @!P4 BRA `(.L_x_242) ;  /* 0x000000000008c947 */ /* 0x000fea0003800000 */
[----:B---3--:R-:W2:Y:S04]  /*118a0*/  LDL.64 R14, [R1+0x210] ;  /* 0x00021000010e7983 */ /* 0x008ea80000100a00 */
[----:B--2---:R2:W5:Y:S02]  /*118b0*/  LDG.E.LTC128B R10, desc[UR18][R14.64+0x200] ;  /* 0x000200120e0a7981 */ /* 0x004564000c1e1920 */
.L_x_242:
[----:B------:R-:W-:Y:S05]  /*118c0*/  BSYNC B1 ;  /* 0x0000000000017941 */ /* 0x000fea0003800000 */
.L_x_241:
        /* <DEDUP_REMOVED lines=8> */
.L_x_244:
[----:B------:R-:W-:Y:S05]  /*11950*/  BSYNC B1 ;  /* 0x0000000000017941 */ /* 0x000fea0003800000 */
.L_x_243:
[----:B-----5:R-:W-:Y:S01]  /*11960*/  FMUL R5, R10, UR23 ;  /* 0x000000170a057c20 */ /* 0x020fe20008400000 */
        /* <DEDUP_REMOVED lines=8> */
.L_x_246:
[----:B------:R-:W-:Y:S05]  /*119f0*/  BSYNC B1 ;  /* 0x0000000000017941 */ /* 0x000fea0003800000 */
.L_x_245:
[----:B0-----:R-:W2:Y:S01]  /*11a00*/  LDL.64 R12, [R1+0x48] ;  /* 0x00004800010c7983 */ /* 0x001ea20000100a00 */
[----:B-----5:R-:W-:-:S04]  /*11a10*/  FMUL R4, R10, UR23 ;  /* 0x000000170a047c20 */ /* 0x020fc80008400000 */
[----:B------:R-:W-:-:S05]  /*11a20*/  FFMA R43, R43, UR22, R4 ;  /* 0x000000162b2b7c23 */ /* 0x000fca0008000004 */
[----:B------:R0:W-:Y:S04]  /*11a30*/  @P2 STG.E desc[UR18][R6.64+0x220], R43 ;  /* 0x0002202b06002986 */ /* 0x0001e8000c101912 */
[----:B--2---:R-:W2:Y:S01]  /*11a40*/  @P4 LDG.E.LTC128B R10, desc[UR18][R12.64+0x200] ;  /* 0x000200120c0a4981 */ /* 0x004ea2000c1e1920 */
[----:B------:R-:W-:Y:S01]  /*11a50*/  MOV R5, UR28 ;  /* 0x0000001c00057c02 */ /* 0x000fe20008000f00 */
[----:B------:R-:W-:Y:S01]  /*11a60*/  BSSY B1, `(.L_x_247) ;  /* 0x000000b000017945 */ /* 0x000fe20003800000 */
[----:B------:R-:W-:Y:S02]  /*11a70*/  ISETP.GT.AND P3, PT, R0, 0x29, P0 ;  /* 0x000000290000780c */ /* 0x000fe40000764270 */
[----:B------:R-:W-:Y:S01]  /*11a80*/  IADD3 R8, P2, R6, UR11, RZ ;  /* 0x0000000b06087c10 */ /* 0x000fe2000ff5e0ff */
[----:B------:R-:W-:-:S04]  /*11a90*/  IMAD.WIDE.U32 R4, R5, 0x1c, R6 ;  /* 0x0000001c05047825 */ /* 0x000fc800078e0006 */
[----:B------:R-:W-:Y:S02]  /*11aa0*/  VIADD R5, R5, UR13 ;  /* 0x0000000d05057c36 */ /* 0x000fe40008000000 */
[----:B--2---:R-:W-:-:S04]  /*11ab0*/  FMUL R9, R10, UR23 ;  /* 0x000000170a097c20 */ /* 0x004fc80008400000 */
[----:B------:R-:W-:-:S05]  /*11ac0*/  FFMA R11, R44, UR22, R9 ;  /* 0x000000162c0b7c23 */ /* 0x000fca0008000009 */
[----:B------:R0:W-:Y:S01]  /*11ad0*/  @P4 STG.E desc[UR18][R4.64+0x200], R11 ;  /* 0x0002000b04004986 */ /* 0x0001e2000c101912 */
[----:B------:R-:W-:Y:S05]  /*11ae0*/  @!P3 BRA `(.L_x_248) ;  /* 0x000000000008b947 */ /* 0x000fea0003800000 */
[----:B---3--:R-:W2:Y:S04]  /*11af0*/  LDL.64 R14, [R1+0x40] ;  /* 0x00004000010e7983 */ /* 0x008ea80000100a00 */
[----:B--2---:R2:W5:Y:S02]  /*11b00*/  LDG.E.LTC128B R10, desc[UR18][R14.64+0x200] ;  /* 0x000200120e0a7981 */ /* 0x004564000c1e1920 */
.L_x_248:
[----:B------:R-:W-:Y:S05]  /*11b10*/  BSYNC B1 ;  /* 0x0000000000017941 */ /* 0x000fea0003800000 */
.L_x_247:
[----:B0---45:R-:W-:Y:S01]  /*11b20*/  FMUL R6, R10, UR23 ;  /* 0x000000170a067c20 */ /* 0x031fe20008400000 */
[----:B------:R-:W-:Y:S01]  /*11b30*/  IADD3.X R9, R7, UR10, RZ, P2, !PT ;  /* 0x0000000a07097c10 */ /* 0x000fe200097fe4ff */
[----:B------:R-:W-:Y:S01]  /*11b40*/  BSSY B1, `(.L_x_249) ;  /* 0x0000006000017945 */ /* 0x000fe20003800000 */
[----:B------:R-:W-:Y:S01]  /*11b50*/  ISETP.GT.AND P4, PT, R0, 0x28, P1 ;  /* 0x000000280000780c */ /* 0x000fe20000f84270 */
[----:B------:R-:W-:-:S05]  /*11b60*/  FFMA R45, R45, UR22, R6 ;  /* 0x000000162d2d7c23 */ /* 0x000fca0008000006 */
[----:B------:R0:W-:Y:S07]  /*11b70*/  @P3 STG.E desc[UR18][R8.64+0x200], R45 ;  /* 0x0002002d08003986 */ /* 0x0001ee000c101912 */
[----:B------:R-:W-:Y:S05]  /*11b80*/  @!P4 BRA `(.L_x_250) ;  /* 0x000000000004c947 */ /* 0x000fea0003800000 */
[----:B------:R4:W5:Y:S02]  /*11b90*/  LDG.E.LTC128B R10, desc[UR18][R12.64+0x220] ;  /* 0x000220120c0a7981 */ /* 0x000964000c1e1920 */
.L_x_250:
[----:B------:R-:W-:Y:S05]  /*11ba0*/  BSYNC B1 ;  /* 0x0000000000017941 */ /* 0x000fea0003800000 */
.L_x_249:
[----:B-----5:R-:W-:Y:S01]  /*11bb0*/  FMUL R7, R10, UR23 ;  /* 0x000000170a077c20 */ /* 0x020fe20008400000 */
        /* <DEDUP_REMOVED lines=8> */
.L_x_252:
[----:B------:R-:W-:Y:S05]  /*11c40*/  BSYNC B1 ;  /* 0x0000000000017941 */ /* 0x000fea0003800000 */
.L_x_251:
[----:B----4-:R-:W4:Y:S01]  /*11c50*/  LDL.64 R12, [R1+0x38] ;  /* 0x00003800010c7983 */ /* 0x010f220000100a00 */
[----:B0----5:R-:W-:-:S04]  /*11c60*/  FMUL R4, R10, UR23 ;  /* 0x000000170a047c20 */ /* 0x021fc80008400000 */
[----:B------:R-:W-:-:S05]  /*11c70*/  FFMA R47, R47, UR22, R4 ;  /* 0x000000162f2f7c23 */ /* 0x000fca0008000004 */
[----:B------:R0:W-:Y:S04]  /*11c80*/  @P2 STG.E desc[UR18][R8.64+0x220], R47 ;  /* 0x0002202f08002986 */ /* 0x0001e8000c101912 */
[----:B----4-:R-:W4:Y:S01]  /*11c90*/  @P3 LDG.E.LTC128B R10, desc[UR18][R12.64+0x200] ;  /* 0x000200120c0a3981 */ /* 0x010f22000c1e1920 */
[----:B------:R-:W-:Y:S01]  /*11ca0*/  IMAD.U32 R7, RZ, RZ, UR28 ;  /* 0x0000001cff077e24 */ /* 0x000fe2000f8e00ff */
[----:B------:R-:W-:Y:S01]  /*11cb0*/  ISETP.GT.AND P4, PT, R0, 0x31, P0 ;  /* 0x000000310000780c */ /* 0x000fe20000784270 */
[----:B------:R-:W-:Y:S01]  /*11cc0*/  BSSY B1, `(.L_x_253) ;  /* 0x000000a000017945 */ /* 0x000fe20003800000 */
[----:B------:R-:W-:Y:S01]  /*11cd0*/  IADD3 R4, P2, R8, UR11, RZ ;  /* 0x0000000b08047c10 */ /* 0x000fe2000ff5e0ff */
[----:B------:R-:W-:-:S05]  /*11ce0*/  IMAD.WIDE.U32 R6, R7, 0x1c, R8 ;  /* 0x0000001c07067825 */ /* 0x000fca00078e0008 */
[----:B------:R-:W-:Y:S01]  /*11cf0*/  IADD3 R7, R7, UR13, RZ ;  /* 0x0000000d07077c10 */ /* 0x000fe2000fffe0ff */
[----:B----4-:R-:W-:-:S04]  /*11d00*/  FMUL R5, R10, UR23 ;  /* 0x000000170a057c20 */ /* 0x010fc80008400000 */
[----:B------:R-:W-:-:S05]  /*11d10*/  FFMA R11, R48, UR22, R5 ;  /* 0x00000016300b7c23 */ /* 0x000fca0008000005 */
[----:B------:R0:W-:Y:S01]  /*11d20*/  @P3 STG.E desc[UR18][R6.64+0x200], R11 ;  /* 0x0002000b06003986 */ /* 0x0001e2000c101912 */
[----:B------:R-:W-:Y:S05]  /*11d30*/  @!P4 BRA `(.L_x_254) ;  /* 0x000000000008c947 */ /* 0x000fea0003800000 */
[----:B--23--:R-:W2:Y:S04]  /*11d40*/  LDL.64 R14, [R1+0x30] ;  /* 0x00003000010e7983 */ /* 0x00cea80000100a00 */
[----:B--2---:R4:W5:Y:S02]  /*11d50*/  LDG.E.LTC128B R10, desc[UR18][R14.64+0x200] ;  /* 0x000200120e0a7981 */ /* 0x004964000c1e1920 */
.L_x_254:
[----:B------:R-:W-:Y:S05]  /*11d60*/  BSYNC B1 ;  /* 0x0000000000017941 */ /* 0x000fea0003800000 */
.L_x_253:
[----:B0----5:R-:W-:Y:S01]  /*11d70*/  FMUL R8, R10, UR23 ;  /* 0x000000170a087c20 */ /* 0x021fe20008400000 */
[----:B------:R-:W-:Y:S01]  /*11d80*/  IADD3.X R5, R9, UR10, RZ, P2, !PT ;  /* 0x0000000a09057c10 */ /* 0x000fe200097fe4ff */
[----:B------:R-:W-:Y:S01]  /*11d90*/  BSSY B1, `(.L_x_255) ;  /* 0x0000006000017945 */ /* 0x000fe20003800000 */
[----:B------:R-:W-:Y:S01]  /*11da0*/  ISETP.GT.AND P3, PT, R0, 0x30, P1 ;  /* 0x000000300000780c */ /* 0x000fe20000f64270 */
[----:B------:R-:W-:-:S05]  /*11db0*/  FFMA R49, R49, UR22, R8 ;  /* 0x0000001631317c23 */ /* 0x000fca0008000008 */
[----:B------:R0:W-:Y:S07]  /*11dc0*/  @P4 STG.E desc[UR18][R4.64+0x200], R49 ;  /* 0x0002003104004986 */ /* 0x0001ee000c101912 */
[----:B------:R-:W-:Y:S05]  /*11dd0*/  @!P3 BRA `(.L_x_256) ;  /* 0x000000000004b947 */ /* 0x000fea0003800000 */
[----:B------:R0:W5:Y:S02]  /*11de0*/  LDG.E.LTC128B R10, desc[UR18][R12.64+0x220] ;  /* 0x000220120c0a7981 */ /* 0x000164000c1e1920 */
.L_x_256:
[----:B------:R-:W-:Y:S05]  /*11df0*/  BSYNC B1 ;  /* 0x0000000000017941 */ /* 0x000fea0003800000 */
.L_x_255:
        /* <DEDUP_REMOVED lines=9> */
.L_x_258:
[----:B------:R-:W-:Y:S05]  /*11e90*/  BSYNC B1 ;  /* 0x0000000000017941 */ /* 0x000fea0003800000 */
.L_x_257:
[----:B0-----:R-:W2:Y:S01]  /*11ea0*/  LDL.64 R12, [R1+0x28] ;  /* 0x00002800010c7983 */ /* 0x001ea20000100a00 */
[----:B-----5:R-:W-:-:S04]  /*11eb0*/  FMUL R6, R10, UR23 ;  /* 0x000000170a067c20 */ /* 0x020fc80008400000 */
[----:B------:R-:W-:-:S05]  /*11ec0*/  FFMA R51, R51, UR22, R6 ;  /* 0x0000001633337c23 */ /* 0x000fca0008000006 */
[----:B------:R0:W-:Y:S04]  /*11ed0*/  @P2 STG.E desc[UR18][R4.64+0x220], R51 ;  /* 0x0002203304002986 */ /* 0x0001e8000c101912 */
[----:B--2---:R-:W2:Y:S01]  /*11ee0*/  @P4 LDG.E.LTC128B R10, desc[UR18][R12.64+0x200] ;  /* 0x000200120c0a4981 */ /* 0x004ea2000c1e1920 */
[----:B------:R-:W-:Y:S01]  /*11ef0*/  IMAD.U32 R9, RZ, RZ, UR28 ;  /* 0x0000001cff097e24 */ /* 0x000fe2000f8e00ff */
[----:B------:R-:W-:Y:S01]  /*11f00*/  ISETP.GT.AND P3, PT, R0, 0x39, P0 ;  /* 0x000000390000780c */ /* 0x000fe20000764270 */
[----:B------:R-:W-:Y:S01]  /*11f10*/  BSSY B1, `(.L_x_259) ;  /* 0x000000a000017945 */ /* 0x000fe20003800000 */
[----:B------:R-:W-:Y:S01]  /*11f20*/  IADD3 R6, P2, R4, UR11, RZ ;  /* 0x0000000b04067c10 */ /* 0x000fe2000ff5e0ff */
[----:B------:R-:W-:-:S04]  /*11f30*/  IMAD.WIDE.U32 R8, R9, 0x1c, R4 ;  /* 0x0000001c09087825 */ /* 0x000fc800078e0004 */
[----:B------:R-:W-:Y:S02]  /*11f40*/  VIADD R9, R9, UR13 ;  /* 0x0000000d09097c36 */ /* 0x000fe40008000000 */
[----:B--2---:R-:W-:-:S04]  /*11f50*/  FMUL R7, R10, UR23 ;  /* 0x000000170a077c20 */ /* 0x004fc80008400000 */
[----:B------:R-:W-:-:S05]  /*11f60*/  FFMA R11, R52, UR22, R7 ;  /* 0x00000016340b7c23 */ /* 0x000fca0008000007 */
[----:B------:R0:W-:Y:S01]  /*11f70*/  @P4 STG.E desc[UR18][R8.64+0x200], R11 ;  /* 0x0002000b08004986 */ /* 0x0001e2000c101912 */
[----:B------:R-:W-:Y:S05]  /*11f80*/  @!P3 BRA `(.L_x_260) ;  /* 0x000000000008b947 */ /* 0x000fea0003800000 */
[----:B---34-:R-:W2:Y:S04]  /*11f90*/  LDL.64 R14, [R1+0x20] ;  /* 0x00002000010e7983 */ /* 0x018ea80000100a00 */
[----:B--2---:R2:W5:Y:S02]  /*11fa0*/  LDG.E.LTC128B R10, desc[UR18][R14.64+0x200] ;  /* 0x000200120e0a7981 */ /* 0x004564000c1e1920 */
.L_x_260:
[----:B------:R-:W-:Y:S05]  /*11fb0*/  BSYNC B1 ;  /* 0x0000000000017941 */ /* 0x000fea0003800000 */
.L_x_259:
        /* <DEDUP_REMOVED lines=8> */
.L_x_262:
[----:B------:R-:W-:Y:S05]  /*12040*/  BSYNC B1 ;  /* 0x0000000000017941 */ /* 0x000fea0003800000 */
.L_x_261:
        /* <DEDUP_REMOVED lines=9> */
.L_x_264:
[----:B------:R-:W-:Y:S05]  /*120e0*/  BSYNC B1 ;  /* 0x0000000000017941 */ /* 0x000fea0003800000 */
.L_x_263:
        /* <DEDUP_REMOVED lines=17> */
.L_x_266:
[----:B------:R-:W-:Y:S05]  /*12200*/  BSYNC B1 ;  /* 0x0000000000017941 */ /* 0x000fea0003800000 */
.L_x_265:
        /* <DEDUP_REMOVED lines=8> */
.L_x_268:
[----:B------:R-:W-:Y:S05]  /*12290*/  BSYNC B1 ;  /* 0x0000000000017941 */ /* 0x000fea0003800000 */
.L_x_267:
        /* <DEDUP_REMOVED lines=9> */
.L_x_270:
[----:B------:R-:W-:Y:S05]  /*12330*/  BSYNC B1 ;  /* 0x0000000000017941 */ /* 0x000fea0003800000 */
.L_x_269:
        /* <DEDUP_REMOVED lines=9> */
[----:B------:R-:W-:-:S05]  /*123d0*/  IMAD.WIDE.U32 R8, R9, 0x1c, R4 ;  /* 0x0000001c09087825 */ /* 0x000fca00078e0004 */
[----:B------:R-:W-:Y:S01]  /*123e0*/  IADD3 R9, R9, UR13, RZ ;  /* 0x0000000d09097c10 */ /* 0x000fe2000fffe0ff */
[----:B--2---:R-:W-:-:S04]  /*123f0*/  FMUL R7, R10, UR23 ;  /* 0x000000170a077c20 */ /* 0x004fc80008400000 */
[----:B------:R-:W-:-:S05]  /*12400*/  FFMA R11, R60, UR22, R7 ;  /* 0x000000163c0b7c23 */ /* 0x000fca0008000007 */
[----:B------:R0:W-:Y:S01]  /*12410*/  @P4 STG.E desc[UR18][R8.64+0x200], R11 ;  /* 0x0002000b08004986 */ /* 0x0001e2000c101912 */
[----:B------:R-:W-:Y:S05]  /*12420*/  @!P3 BRA `(.L_x_272) ;  /* 0x000000000008b947 */ /* 0x000fea0003800000 */
[----:B---34-:R-:W2:Y:S04]  /*12430*/  LDL.64 R14, [R1] ;  /* 0x00000000010e7983 */ /* 0x018ea80000100a00 */
[----:B--2---:R2:W5:Y:S02]  /*12440*/  LDG.E.LTC128B R10, desc[UR18][R14.64+0x200] ;  /* 0x000200120e0a7981 */ /* 0x004564000c1e1920 */
.L_x_272:
[----:B------:R-:W-:Y:S05]  /*12450*/  BSYNC B1 ;  /* 0x0000000000017941 */ /* 0x000fea0003800000 */
.L_x_271:
        /* <DEDUP_REMOVED lines=8> */
.L_x_274:
[----:B------:R-:W-:Y:S05]  /*124e0*/  BSYNC B1 ;  /* 0x0000000000017941 */ /* 0x000fea0003800000 */
.L_x_273:
[----:B-----5:R-:W-:Y:S01]  /*124f0*/  FMUL R5, R10, UR23 ;  /* 0x000000170a057c20 */ /* 0x020fe20008400000 */
[C---:B------:R-:W-:Y:S01]  /*12500*/  ISETP.GT.AND P2, PT, R0.reuse, 0x49, P1 ;  /* 0x000000490000780c */ /* 0x040fe20000f44270 */
[----:B------:R-:W-:Y:S01]  /*12510*/  BSSY B1, `(.L_x_275) ;  /* 0x0000007000017945 */ /* 0x000fe20003800000 */
[----:B------:R-:W-:Y:S01]  /*12520*/  ISETP.GT.AND P3, PT, R0, 0x50, P0 ;  /* 0x000000500000780c */ /* 0x000fe20000764270 */
[----:B------:R-:W-:-:S05]  /*12530*/  FFMA R5, R62, UR22, R5 ;  /* 0x000000163e057c23 */ /* 0x000fca0008000005 */
[----:B------:R0:W-:Y:S05]  /*12540*/  @P4 STG.E desc[UR18][R8.64+0x220], R5 ;  /* 0x0002200508004986 */ /* 0x0001ea000c101912 */
[----:B------:R-:W-:Y:S05]  /*12550*/  @!P2 BRA `(.L_x_276) ;  /* 0x000000000008a947 */ /* 0x000fea0003800000 */
[----:B0-----:R-:W2:Y:S04]  /*12560*/  LDL.LU.64 R12, [R1] ;  /* 0x00000000010c7983 */ /* 0x001ea80000300a00 */
[----:B--2---:R0:W5:Y:S02]  /*12570*/  LDG.E.LTC128B R10, desc[UR18][R12.64+0x220] ;  /* 0x000220120c0a7981 */ /* 0x004164000c1e1920 */
.L_x_276:
[----:B------:R-:W-:Y:S05]  /*12580*/  BSYNC B1 ;  /* 0x0000000000017941 */ /* 0x000fea0003800000 */
.L_x_275:
[----:B-----5:R-:W-:-:S04]  /*12590*/  FMUL R4, R10, UR23 ;  /* 0x000000170a047c20 */ /* 0x020fc80008400000 */
[----:B------:R-:W-:-:S05]  /*125a0*/  FFMA R63, R63, UR22, R4 ;  /* 0x000000163f3f7c23 */ /* 0x000fca0008000004 */
[----:B------:R1:W-:Y:S04]  /*125b0*/  @P2 STG.E desc[UR18][R6.64+0x220], R63 ;  /* 0x0002203f06002986 */ /* 0x0003e8000c101912 */
[----:B------:R-:W2:Y:S01]  /*125c0*/  @P3 LDG.E.LTC128B R10, desc[UR18][R236.64+0x200] ;  /* 0x00020012ec0a3981 */ /* 0x000ea2000c1e1920 */
[----:B0-----:R-:W-:Y:S01]  /*125d0*/  IMAD.U32 R9, RZ, RZ, UR28 ;  /* 0x0000001cff097e24 */ /* 0x001fe2000f8e00ff */
        /* <DEDUP_REMOVED lines=9> */
[----:B------:R0:W5:Y:S02]  /*12670*/  LDG.E.LTC128B R10, desc[UR18][R234.64+0x200] ;  /* 0x00020012ea0a7981 */ /* 0x000164000c1e1920 */
.L_x_278:
[----:B------:R-:W-:Y:S05]  /*12680*/  BSYNC B1 ;  /* 0x0000000000017941 */ /* 0x000fea0003800000 */
.L_x_277:
[----:B-1---5:R-:W-:Y:S01]  /*12690*/  FMUL R6, R10, UR23 ;  /* 0x000000170a067c20 */ /* 0x022fe20008400000 */
[----:B------:R-:W-:Y:S01]  /*126a0*/  IADD3.X R5, R7, UR10, RZ, P2, !PT ;  /* 0x0000000a07057c10 */ /* 0x000fe200097fe4ff */
[----:B------:R-:W-:Y:S01]  /*126b0*/  BSSY B1, `(.L_x_279) ;  /* 0x0000006000017945 */ /* 0x000fe20003800000 */
[----:B------:R-:W-:Y:S01]  /*126c0*/  ISETP.GT.AND P3, PT, R0, 0x50, P1 ;  /* 0x000000500000780c */ /* 0x000fe20000f64270 */
[----:B------:R-:W-:-:S05]  /*126d0*/  FFMA R65, R65, UR22, R6 ;  /* 0x0000001641417c23 */ /* 0x000fca0008000006 */
[----:B------:R1:W-:Y:S07]  /*126e0*/  @P4 STG.E desc[UR18][R4.64+0x200], R65 ;  /* 0x0002004104004986 */ /* 0x0003ee000c101912 */
[----:B------:R-:W-:Y:S05]  /*126f0*/  @!P3 BRA `(.L_x_280) ;  /* 0x000000000004b947 */ /* 0x000fea0003800000 */
[----:B------:R2:W5:Y:S02]  /*12700*/  LDG.E.LTC128B R10, desc[UR18][R236.64+0x220] ;  /* 0x00022012ec0a7981 */ /* 0x000564000c1e1920 */
.L_x_280:
[----:B------:R-:W-:Y:S05]  /*12710*/  BSYNC B1 ;  /* 0x0000000000017941 */ /* 0x000fea0003800000 */
.L_x_279:
[----:B-----5:R-:W-:Y:S01]  /*12720*/  FMUL R7, R10, UR23 ;  /* 0x000000170a077c20 */ /* 0x020fe20008400000 */
[C---:B------:R-:W-:Y:S01]  /*12730*/  ISETP.GT.AND P2, PT, R0.reuse, 0x51, P1 ;  /* 0x000000510000780c */ /* 0x040fe20000f44270 */
[----:B------:R-:W-:Y:S01]  /*12740*/  BSSY B1, `(.L_x_281) ;  /* 0x0000006000017945 */ /* 0x000fe20003800000 */
[----:B------:R-:W-:Y:S01]  /*12750*/  ISETP.GT.AND P4, PT, R0, 0x58, P0 ;  /* 0x000000580000780c */ /* 0x000fe20000784270 */
[----:B------:R-:W-:-:S05]  /*12760*/  FFMA R7, R66, UR22, R7 ;  /* 0x0000001642077c23 */ /* 0x000fca0008000007 */
[----:B------:R0:W-:Y:S05]  /*12770*/  @P3 STG.E desc[UR18][R8.64+0x220], R7 ;  /* 0x0002200708003986 */ /* 0x0001ea000c101912 */
[----:B------:R-:W-:Y:S05]  /*12780*/  @!P2 BRA `(.L_x_282) ;  /* 0x000000000004a947 */ /* 0x000fea0003800000 */
[----:B------:R0:W5:Y:S02]  /*12790*/  LDG.E.LTC128B R10, desc[UR18][R234.64+0x220] ;  /* 0x00022012ea0a7981 */ /* 0x000164000c1e1920 */
.L_x_282:
[----:B------:R-:W-:Y:S05]  /*127a0*/  BSYNC B1 ;  /* 0x0000000000017941 */ /* 0x000fea0003800000 */
.L_x_281:
[----:B-----5:R-:W-:-:S04]  /*127b0*/  FMUL R6, R10, UR23 ;  /* 0x000000170a067c20 */ /* 0x020fc80008400000 */
[----:B------:R-:W-:-:S05]  /*127c0*/  FFMA R67, R67, UR22, R6 ;  /* 0x0000001643437c23 */ /* 0x000fca0008000006 */
[----:B------:R1:W-:Y:S04]  /*127d0*/  @P2 STG.E desc[UR18][R4.64+0x220], R67 ;  /* 0x0002204304002986 */ /* 0x0003e8000c101912 */
[----:B------:R-:W2:Y:S01]  /*127e0*/  @P4 LDG.E.LTC128B R10, desc[UR18][R232.64+0x200] ;  /* 0x00020012e80a4981 */ /* 0x000ea2000c1e1920 */
[----:B0-----:R-:W-:Y:S01]  /*127f0*/  MOV R7, UR28 ;  /* 0x0000001c00077c02 */ /* 0x001fe20008000f00 */
        /* <DEDUP_REMOVED lines=10> */
.L_x_284:
[----:B------:R-:W-:Y:S05]  /*128a0*/  BSYNC B1 ;  /* 0x0000000000017941 */ /* 0x000fea0003800000 */
.L_x_283:
        /* <DEDUP_REMOVED lines=8> */
.L_x_286:
[----:B------:R-:W-:Y:S05]  /*12930*/  BSYNC B1 ;  /* 0x0000000000017941 */ /* 0x000fea0003800000 */
.L_x_285:
        /* <DEDUP_REMOVED lines=8> */
.L_x_288:
[----:B------:R-:W-:Y:S05]  /*129c0*/  BSYNC B1 ;  /* 0x0000000000017941 */ /* 0x000fea0003800000 */
.L_x_287:
        /* <DEDUP_REMOVED lines=14> */
[----:B------:R0:W5:Y:S02]  /*12ab0*/  LDG.E.LTC128B R10, desc[UR18][R20.64+0x200] ;  /* 0x00020012140a7981 */ /* 0x000164000c1e1920 */
.L_x_290:
[----:B------:R-:W-:Y:S05]  /*12ac0*/  BSYNC B1 ;  /* 0x0000000000017941 */ /* 0x000fea0003800000 */
.L_x_289:
        /* <DEDUP_REMOVED lines=8> */
.L_x_292:
[----:B------:R-:W-:Y:S05]  /*12b50*/  BSYNC B1 ;  /* 0x0000000000017941 */ /* 0x000fea0003800000 */
.L_x_291:
        /* <DEDUP_REMOVED lines=8> */
.L_x_294:
[----:B------:R-:W-:Y:S05]  /*12be0*/  BSYNC B1 ;  /* 0x0000000000017941 */ /* 0x000fea0003800000 */
.L_x_293:
[----:B0----5:R-:W-:-:S04]  /*12bf0*/  FMUL R4, R10, UR23 ;  /* 0x000000170a047c20 */ /* 0x021fc80008400000 */
[----:B------:R-:W-:-:S05]  /*12c00*/  FFMA R75, R75, UR22, R4 ;  /* 0x000000164b4b7c23 */ /* 0x000fca0008000004 */
[----:B------:R0:W-:Y:S04]  /*12c10*/  @P2 STG.E desc[UR18][R6.64+0x220], R75 ;  /* 0x0002204b06002986 */ /* 0x0001e8000c101912 */
[----:B------:R-:W2:Y:S01]  /*12c20*/  @P4 LDG.E.LTC128B R10, desc[UR18][R152.64+0x200] ;  /* 0x00020012980a4981 */ /* 0x000ea2000c1e1920 */
        /* <DEDUP_REMOVED lines=11> */
.L_x_296:
[----:B------:R-:W-:Y:S05]  /*12ce0*/  BSYNC B1 ;  /* 0x0000000000017941 */ /* 0x000fea0003800000 */
.L_x_295:
        /* <DEDUP_REMOVED lines=8> */
.L_x_298:
[----:B------:R-:W-:Y:S05]  /*12d70*/  BSYNC B1 ;  /* 0x0000000000017941 */ /* 0x000fea0003800000 */
.L_x_297:
        /* <DEDUP_REMOVED lines=8> */
.L_x_300:
[----:B------:R-:W-:Y:S05]  /*12e00*/  BSYNC B1 ;  /* 0x0000000000017941 */ /* 0x000fea0003800000 */
.L_x_299:
[----:B0----5:R-:W-:-:S04]  /*12e10*/  FMUL R4, R10, UR23 ;  /* 0x000000170a047c20 */ /* 0x021fc80008400000 */
[----:B------:R-:W-:-:S05]  /*12e20*/  FFMA R79, R79, UR22, R4 ;  /* 0x000000164f4f7c23 */ /* 0x000fca0008000004 */
[----:B------:R0:W-:Y:S04]  /*12e30*/  @P2 STG.E desc[UR18][R8.64+0x220], R79 ;  /* 0x0002204f08002986 */ /* 0x0001e8000c101912 */
[----:B------:R-:W2:Y:S01]  /*12e40*/  @P3 LDG.E.LTC128B R10, desc[UR18][R156.64+0x200] ;  /* 0x000200129c0a3981 */ /* 0x000ea2000c1e1920 */
        /* <DEDUP_REMOVED lines=11> */
.L_x_302:
[----:B------:R-:W-:Y:S05]  /*12f00*/  BSYNC B1 ;  /* 0x0000000000017941 */ /* 0x000fea0003800000 */
.L_x_301:
        /* <DEDUP_REMOVED lines=8> */
.L_x_304:
[----:B------:R-:W-:Y:S05]  /*12f90*/  BSYNC B1 ;  /* 0x0000000000017941 */ /* 0x000fea0003800000 */
.L_x_303:
        /* <DEDUP_REMOVED lines=8> */
.L_x_306:
[----:B------:R-:W-:Y:S05]  /*13020*/  BSYNC B1 ;  /* 0x0000000000017941 */ /* 0x000fea0003800000 */
.L_x_305:
        /* <DEDUP_REMOVED lines=15> */
.L_x_308:
[----:B------:R-:W-:Y:S05]  /*13120*/  BSYNC B1 ;  /* 0x0000000000017941 */ /* 0x000fea0003800000 */
.L_x_307:
        /* <DEDUP_REMOVED lines=8> */
.L_x_310:
[----:B------:R-:W-:Y:S05]  /*131b0*/  BSYNC B1 ;  /* 0x0000000000017941 */ /* 0x000fea0003800000 */
.L_x_309:
        /* <DEDUP_REMOVED lines=8> */
.L_x_312:
[----:B------:R-:W-:Y:S05]  /*13240*/  BSYNC B1 ;  /* 0x0000000000017941 */ /* 0x000fea0003800000 */
.L_x_311:
        /* <DEDUP_REMOVED lines=15> */
.L_x_314:
[----:B------:R-:W-:Y:S05]  /*13340*/  BSYNC B1 ;  /* 0x0000000000017941 */ /* 0x000fea0003800000 */
.L_x_313:
        /* <DEDUP_REMOVED lines=8> */
.L_x_316:
[----:B------:R-:W-:Y:S05]  /*133d0*/  BSYNC B1 ;  /* 0x0000000000017941 */ /* 0x000fea0003800000 */
.L_x_315:
        /* <DEDUP_REMOVED lines=8> */
.L_x_318:
[----:B------:R-:W-:Y:S05]  /*13460*/  BSYNC B1 ;  /* 0x0000000000017941 */ /* 0x000fea0003800000 */
.L_x_317:
        /* <DEDUP_REMOVED lines=15> */
.L_x_320:
[----:B------:R-:W-:Y:S05]  /*13560*/  BSYNC B1 ;  /* 0x0000000000017941 */ /* 0x000fea0003800000 */
.L_x_319:
        /* <DEDUP_REMOVED lines=8> */
.L_x_322:
[----:B------:R-:W-:Y:S05]  /*135f0*/  BSYNC B1 ;  /* 0x0000000000017941 */ /* 0x000fea0003800000 */
.L_x_321:
        /* <DEDUP_REMOVED lines=8> */
.L_x_324:
[----:B------:R-:W-:Y:S05]  /*13680*/  BSYNC B1 ;  /* 0x0000000000017941 */ /* 0x000fea0003800000 */
.L_x_323:
        /* <DEDUP_REMOVED lines=15> */
.L_x_326:
[----:B------:R-:W-:Y:S05]  /*13780*/  BSYNC B1 ;  /* 0x0000000000017941 */ /* 0x000fea0003800000 */
.L_x_325:
        /* <DEDUP_REMOVED lines=8> */
.L_x_328:
[----:B------:R-:W-:Y:S05]  /*13810*/  BSYNC B1 ;  /* 0x0000000000017941 */ /* 0x000fea0003800000 */
.L_x_327:
        /* <DEDUP_REMOVED lines=8> */
.L_x_330:
[----:B------:R-:W-:Y:S05]  /*138a0*/  BSYNC B1 ;  /* 0x0000000000017941 */ /* 0x000fea0003800000 */
.L_x_329:
        /* <DEDUP_REMOVED lines=15> */
.L_x_332:
[----:B------:R-:W-:Y:S05]  /*139a0*/  BSYNC B1 ;  /* 0x0000000000017941 */ /* 0x000fea0003800000 */
.L_x_331:
        /* <DEDUP_REMOVED lines=8> */
.L_x_334:
[----:B------:R-:W-:Y:S05]  /*13a30*/  BSYNC B1 ;  /* 0x0000000000017941 */ /* 0x000fea0003800000 */
.L_x_333:
        /* <DEDUP_REMOVED lines=8> */
.L_x_336:
[----:B------:R-:W-:Y:S05]  /*13ac0*/  BSYNC B1 ;  /* 0x0000000000017941 */ /* 0x000fea0003800000 */
.L_x_335:
        /* <DEDUP_REMOVED lines=15> */
.L_x_338:
[----:B------:R-:W-:Y:S05]  /*13bc0*/  BSYNC B1 ;  /* 0x0000000000017941 */ /* 0x000fea0003800000 */
.L_x_337:
        /* <DEDUP_REMOVED lines=8> */
.L_x_340:
[----:B------:R-:W-:Y:S05]  /*13c50*/  BSYNC B1 ;  /* 0x0000000000017941 */ /* 0x000fea0003800000 */
.L_x_339:
        /* <DEDUP_REMOVED lines=8> */
.L_x_342:
[----:B------:R-:W-:Y:S05]  /*13ce0*/  BSYNC B1 ;  /* 0x0000000000017941 */ /* 0x000fea0003800000 */
.L_x_341:
        /* <DEDUP_REMOVED lines=15> */
.L_x_344:
[----:B------:R-:W-:Y:S05]  /*13de0*/  BSYNC B1 ;  /* 0x0000000000017941 */ /* 0x000fea0003800000 */
.L_x_343:
        /* <DEDUP_REMOVED lines=8> */
.L_x_346:
[----:B------:R-:W-:Y:S05]  /*13e70*/  BSYNC B1 ;  /* 0x0000000000017941 */ /* 0x000fea0003800000 */
.L_x_345:
        /* <DEDUP_REMOVED lines=8> */
.L_x_348:
[----:B------:R-:W-:Y:S05]  /*13f00*/  BSYNC B1 ;  /* 0x0000000000017941 */ /* 0x000fea0003800000 */
.L_x_347:
        /* <DEDUP_REMOVED lines=15> */
.L_x_350:
[----:B------:R-:W-:Y:S05]  /*14000*/  BSYNC B1 ;  /* 0x0000000000017941 */ /* 0x000fea0003800000 */
.L_x_349:
        /* <DEDUP_REMOVED lines=8> */
.L_x_352:
[----:B------:R-:W-:Y:S05]  /*14090*/  BSYNC B1 ;  /* 0x0000000000017941 */ /* 0x000fea0003800000 */
.L_x_351:
        /* <DEDUP_REMOVED lines=8> */
.L_x_354:
[----:B------:R-:W-:Y:S05]  /*14120*/  BSYNC B1 ;  /* 0x0000000000017941 */ /* 0x000fea0003800000 */
.L_x_353:
        /* <DEDUP_REMOVED lines=15> */
.L_x_356:
[----:B------:R-:W-:Y:S05]  /*14220*/  BSYNC B1 ;  /* 0x0000000000017941 */ /* 0x000fea0003800000 */
.L_x_355:
        /* <DEDUP_REMOVED lines=8> */
.L_x_358:
[----:B------:R-:W-:Y:S05]  /*142b0*/  BSYNC B1 ;  /* 0x0000000000017941 */ /* 0x000fea0003800000 */
.L_x_357:
        /* <DEDUP_REMOVED lines=8> */
.L_x_360:
[----:B------:R-:W-:Y:S05]  /*14340*/  BSYNC B1 ;  /* 0x0000000000017941 */ /* 0x000fea0003800000 */
.L_x_359:
        /* <DEDUP_REMOVED lines=15> */
.L_x_362:
[----:B------:R-:W-:Y:S05]  /*14440*/  BSYNC B1 ;  /* 0x0000000000017941 */ /* 0x000fea0003800000 */
.L_x_361:
        /* <DEDUP_REMOVED lines=8> */
.L_x_364:
[----:B------:R-:W-:Y:S05]  /*144d0*/  BSYNC B1 ;  /* 0x0000000000017941 */ /* 0x000fea0003800000 */
.L_x_363:
        /* <DEDUP_REMOVED lines=8> */
.L_x_366:
[----:B------:R-:W-:Y:S05]  /*14560*/  BSYNC B1 ;  /* 0x0000000000017941 */ /* 0x000fea0003800000 */
.L_x_365:
        /* <DEDUP_REMOVED lines=15> */
.L_x_368:
[----:B------:R-:W-:Y:S05]  /*14660*/  BSYNC B1 ;  /* 0x0000000000017941 */ /* 0x000fea0003800000 */
.L_x_367:
        /* <DEDUP_REMOVED lines=8> */
.L_x_370:
[----:B------:R-:W-:Y:S05]  /*146f0*/  BSYNC B1 ;  /* 0x0000000000017941 */ /* 0x000fea0003800000 */
.L_x_369:
        /* <DEDUP_REMOVED lines=8> */
.L_x_372:
[----:B------:R-:W-:Y:S05]  /*14780*/  BSYNC B1 ;  /* 0x0000000000017941 */ /* 0x000fea0003800000 */
.L_x_371:
        /* <DEDUP_REMOVED lines=15> */
.L_x_374:
[----:B------:R-:W-:Y:S05]  /*14880*/  BSYNC B1 ;  /* 0x0000000000017941 */ /* 0x000fea0003800000 */
.L_x_373:
        /* <DEDUP_REMOVED lines=8> */
.L_x_376:
[----:B------:R-:W-:Y:S05]  /*14910*/  BSYNC B1 ;  /* 0x0000000000017941 */ /* 0x000fea0003800000 */
.L_x_375:
        /* <DEDUP_REMOVED lines=8> */
.L_x_378:
[----:B------:R-:W-:Y:S05]  /*149a0*/  BSYNC B1 ;  /* 0x0000000000017941 */ /* 0x000fea0003800000 */
.L_x_377:
        /* <DEDUP_REMOVED lines=15> */
.L_x_380:
[----:B------:R-:W-:Y:S05]  /*14aa0*/  BSYNC B1 ;  /* 0x0000000000017941 */ /* 0x000fea0003800000 */
.L_x_379:
        /* <DEDUP_REMOVED lines=8> */
.L_x_382:
[----:B------:R-:W-:Y:S05]  /*14b30*/  BSYNC B1 ;  /* 0x0000000000017941 */ /* 0x000fea0003800000 */
.L_x_381:
        /* <DEDUP_REMOVED lines=8> */
.L_x_384:
[----:B------:R-:W-:Y:S05]  /*14bc0*/  BSYNC B1 ;  /* 0x0000000000017941 */ /* 0x000fea0003800000 */
.L_x_383:
        /* <DEDUP_REMOVED lines=15> */
.L_x_386:
[----:B------:R-:W-:Y:S05]  /*14cc0*/  BSYNC B1 ;  /* 0x0000000000017941 */ /* 0x000fea0003800000 */
.L_x_385:
        /* <DEDUP_REMOVED lines=8> */
.L_x_388:
[----:B------:R-:W-:Y:S05]  /*14d50*/  BSYNC B1 ;  /* 0x0000000000017941 */ /* 0x000fea0003800000 */
.L_x_387:
        /* <DEDUP_REMOVED lines=8> */
.L_x_390:
[----:B------:R-:W-:Y:S05]  /*14de0*/  BSYNC B1 ;  /* 0x0000000000017941 */ /* 0x000fea0003800000 */
.L_x_389:
        /* <DEDUP_REMOVED lines=15> */
.L_x_392:
[----:B------:R-:W-:Y:S05]  /*14ee0*/  BSYNC B1 ;  /* 0x0000000000017941 */ /* 0x000fea0003800000 */
.L_x_391:
        /* <DEDUP_REMOVED lines=8> */
.L_x_394:
[----:B------:R-:W-:Y:S05]  /*14f70*/  BSYNC B1 ;  /* 0x0000000000017941 */ /* 0x000fea0003800000 */
.L_x_393:
        /* <DEDUP_REMOVED lines=8> */
.L_x_396:
[----:B------:R-:W-:Y:S05]  /*15000*/  BSYNC B1 ;  /* 0x0000000000017941 */ /* 0x000fea0003800000 */
.L_x_395:
        /* <DEDUP_REMOVED lines=15> */
.L_x_398:
[----:B------:R-:W-:Y:S05]  /*15100*/  BSYNC B1 ;  /* 0x0000000000017941 */ /* 0x000fea0003800000 */
.L_x_397:
        /* <DEDUP_REMOVED lines=8> */
.L_x_400:
[----:B------:R-:W-:Y:S05]  /*15190*/  BSYNC B1 ;  /* 0x0000000000017941 */ /* 0x000fea0003800000 */
.L_x_399:
        /* <DEDUP_REMOVED lines=8> */
.L_x_402:
[----:B------:R-:W-:Y:S05]  /*15220*/  BSYNC B1 ;  /* 0x0000000000017941 */ /* 0x000fea0003800000 */
.L_x_401:
        /* <DEDUP_REMOVED lines=15> */
.L_x_404:
[----:B------:R-:W-:Y:S05]  /*15320*/  BSYNC B1 ;  /* 0x0000000000017941 */ /* 0x000fea0003800000 */
.L_x_403:
        /* <DEDUP_REMOVED lines=8> */
.L_x_406:
[----:B------:R-:W-:Y:S05]  /*153b0*/  BSYNC B1 ;  /* 0x0000000000017941 */ /* 0x000fea0003800000 */
.L_x_405:
[----:B-----5:R-:W-:Y:S01]  /*153c0*/  FMUL R7, R10, UR23 ;  /* 0x000000170a077c20 */ /* 0x020fe20008400000 */
[----:B------:R-:W-:Y:S01]  /*153d0*/  ISETP.GT.AND P1, PT, R0, 0xf9, P1 ;  /* 0x000000f90000780c */ /* 0x000fe20000f24270 */
[----:B------:R-:W-:Y:S02]  /*153e0*/  BSSY B1, `(.L_x_407) ;  /* 0x0000005000017945 */ /* 0x000fe40003800000 */
[----:B------:R-:W-:-:S05]  /*153f0*/  FFMA R7, R150, UR22, R7 ;  /* 0x0000001696077c23 */ /* 0x000fca0008000007 */
[----:B------:R0:W-:Y:S05]  /*15400*/  @P3 STG.E desc[UR18][R4.64+0x220], R7 ;  /* 0x0002200704003986 */ /* 0x0001ea000c101912 */
[----:B------:R-:W-:Y:S05]  /*15410*/  @!P1 BRA `(.L_x_408) ;  /* 0x0000000000049947 */ /* 0x000fea0003800000 */
[----:B------:R0:W5:Y:S02]  /*15420*/  LDG.E.LTC128B R10, desc[UR18][R2.64+0x220] ;  /* 0x00022012020a7981 */ /* 0x000164000c1e1920 */
.L_x_408:
[----:B------:R-:W-:Y:S05]  /*15430*/  BSYNC B1 ;  /* 0x0000000000017941 */ /* 0x000fea0003800000 */
.L_x_407:
[----:B-----5:R-:W-:-:S04]  /*15440*/  FMUL R10, R10, UR23 ;  /* 0x000000170a0a7c20 */ /* 0x020fc80008400000 */
[----:B------:R-:W-:Y:S01]  /*15450*/  FFMA R151, R151, UR22, R10 ;  /* 0x0000001697977c23 */ /* 0x000fe2000800000a */
[----:B------:R-:W-:Y:S06]  /*15460*/  @!P1 BRA `(.L_x_409) ;  /* 0x0000004c00949947 */ /* 0x000fec0003800000 */
[----:B------:R0:W-:Y:S01]  /*15470*/  STG.E desc[UR18][R8.64+0x220], R151 ;  /* 0x0002209708007986 */ /* 0x0001e2000c101912 */
[----:B------:R-:W-:Y:S05]  /*15480*/  BRA `(.L_x_409) ;  /* 0x0000004c008c7947 */ /* 0x000fea0003800000 */
.L_x_26:
[----:B------:R-:W3:Y:S01]  /*15490*/  LDL.LU R2, [R1] ;  /* 0x0000000001027983 */ /* 0x000ee20000300800 */
[----:B------:R-:W-:-:S03]  /*154a0*/  ULDC.64 UR8, c[0x0][0x6c0] ;  /* 0x0001b00000087ab9 */ /* 0x000fc60000000a00 */
[----:B0-----:R-:W4:Y:S04]  /*154b0*/  LDL.LU R6, [R1+0x4] ;  /* 0x0000040001067983 */ /* 0x001f280000300800 */
[----:B------:R-:W5:Y:S04]  /*154c0*/  LDL.LU R7, [R1+0x8] ;  /* 0x0000080001077983 */ /* 0x000f680000300800 */
[----:B------:R-:W2:Y:S04]  /*154d0*/  LDL.LU R8, [R1+0xc] ;  /* 0x00000c0001087983 */ /* 0x000ea80000300800 */
        /* <DEDUP_REMOVED lines=56> */
[----:B------:R-:W2:Y:S01]  /*15860*/  LDL.LU R191, [R1+0x178] ;  /* 0x0001780001bf7983 */ /* 0x000ea20000300800 */
[----:B------:R-:W-:-:S03]  /*15870*/  LEA R4, P1, R12, UR8, 0x2 ;  /* 0x000000080c047c11 */ /* 0x000fc6000f8210ff */
[----:B------:R-:W2:Y:S04]  /*15880*/  LDL.LU R190, [R1+0x17c] ;  /* 0x00017c0001be7983 */ /* 0x000ea80000300800 */
[----:B------:R-:W2:Y:S04]  /*15890*/  LDL.LU R189, [R1+0x180] ;  /* 0x0001800001bd7983 */ /* 0x000ea80000300800 */
[----:B------:R-:W2:Y:S04]  /*158a0*/  LDL.LU R188, [R1+0x184] ;  /* 0x0001840001bc7983 */ /* 0x000ea80000300800 */
[----:B------:R-:W2:Y:S01]  /*158b0*/  LDL.LU R187, [R1+0x188] ;  /* 0x0001880001bb7983 */ /* 0x000ea20000300800 */
[----:B------:R-:W-:-:S03]  /*158c0*/  LEA.HI.X R5, R12, UR9, R18, 0x2, P1 ;  /* 0x000000090c057c11 */ /* 0x000fc600088f1412 */
        /* <DEDUP_REMOVED lines=8> */
[----:B------:R-:W-:-:S03]  /*15950*/  USHF.L.U64.HI UR8, UR28, 0x2, UR29 ;  /* 0x000000021c087899 */ /* 0x000fc6000801021d */
[----:B------:R-:W2:Y:S04]  /*15960*/  LDL.LU R180, [R1+0x1ac] ;  /* 0x0001ac0001b47983 */ /* 0x000ea80000300800 */
[----:B------:R-:W2:Y:S01]  /*15970*/  LDL.LU R179, [R1+0x1b0] ;  /* 0x0001b00001b37983 */ /* 0x000ea20000300800 */
[----:B---3--:R-:W-:-:S03]  /*15980*/  FMUL R2, R2, UR22 ;  /* 0x0000001602027c20 */ /* 0x008fc60008400000 */
[----:B------:R-:W3:Y:S04]  /*15990*/  LDL.LU R178, [R1+0x1b4] ;  /* 0x0001b40001b27983 */ /* 0x000ee80000300800 */
[----:B------:R0:W-:Y:S01]  /*159a0*/  @P0 STG.E desc[UR18][R4.64], R2 ;  /* 0x0000000204000986 */ /* 0x0001e2000c101912 */
[----:B------:R-:W-:-:S03]  /*159b0*/  ISETP.GT.AND P3, PT, R231, 0x8, PT ;  /* 0x00000008e700780c */ /* 0x000fc60003f64270 */
[----:B------:R-:W3:Y:S04]  /*159c0*/  LDL.LU R177, [R1+0x1b8] ;  /* 0x0001b80001b17983 */ /* 0x000ee80000300800 */
[----:B------:R-:W3:Y:S01]  /*159d0*/  LDL.LU R176, [R1+0x1bc] ;  /* 0x0001bc0001b07983 */ /* 0x000ee20000300800 */
[----:B0-----:R-:W-:-:S03]  /*159e0*/  MOV R2, UR28 ;  /* 0x0000001c00027c02 */ /* 0x001fc60008000f00 */
[----:B------:R-:W3:Y:S01]  /*159f0*/  LDL.LU R175, [R1+0x1c0] ;  /* 0x0001c00001af7983 */ /* 0x000ee20000300800 */
[----:B------:R-:W-:-:S03]  /*15a00*/  LEA R2, P0, R2, R4, 0x2 ;  /* 0x0000000402027211 */ /* 0x000fc600078010ff */
[----:B------:R-:W3:Y:S01]  /*15a10*/  LDL.LU R174, [R1+0x1c4] ;  /* 0x0001c40001ae7983 */ /* 0x000ee20000300800 */
[----:B------:R-:W-:-:S03]  /*15a20*/  ISETP.GT.AND P1, PT, R0, 0x1, P2 ;  /* 0x000000010000780c */ /* 0x000fc60001724270 */
[----:B------:R-:W3:Y:S01]  /*15a30*/  LDL.LU R173, [R1+0x1c8] ;  /* 0x0001c80001ad7983 */ /* 0x000ee20000300800 */
[----:B------:R-:W-:-:S03]  /*15a40*/  IADD3.X R3, R5, UR8, RZ, P0, !PT ;  /* 0x0000000805037c10 */ /* 0x000fc600087fe4ff */
[----:B------:R-:W3:Y:S01]  /*15a50*/  LDL.LU R172, [R1+0x1cc] ;  /* 0x0001cc0001ac7983 */ /* 0x000ee20000300800 */
[----:B------:R-:W-:-:S03]  /*15a60*/  ISETP.GT.AND P0, PT, R0, RZ, P3 ;  /* 0x000000ff0000720c */ /* 0x000fc60001f04270 */
[----:B------:R-:W3:Y:S04]  /*15a70*/  LDL.LU R171, [R1+0x1d0] ;  /* 0x0001d00001ab7983 */ /* 0x000ee80000300800 */
[----:B------:R-:W3:Y:S04]  /*15a80*/  LDL.LU R170, [R1+0x1d4] ;  /* 0x0001d40001aa7983 */ /* 0x000ee80000300800 */
[----:B------:R-:W3:Y:S04]  /*15a90*/  LDL.LU R169, [R1+0x1d8] ;  /* 0x0001d80001a97983 */ /* 0x000ee80000300800 */
[----:B------:R-:W3:Y:S04]  /*15aa0*/  LDL.LU R168, [R1+0x1dc] ;  /* 0x0001dc0001a87983 */ /* 0x000ee80000300800 */
[----:B------:R-:W3:Y:S01]  /*15ab0*/  LDL.LU R167, [R1+0x1e0] ;  /* 0x0001e00001a77983 */ /* 0x000ee20000300800 */
[----:B----4-:R-:W-:-:S03]  /*15ac0*/  FMUL R6, R6, UR22 ;  /* 0x0000001606067c20 */ /* 0x010fc60008400000 */
[----:B------:R-:W4:Y:S01]  /*15ad0*/  LDL.LU R166, [R1+0x1e4] ;  /* 0x0001e40001a67983 */ /* 0x000f220000300800 */
[----:B-----5:R-:W-:-:S03]  /*15ae0*/  FMUL R7, R7, UR22 ;  /* 0x0000001607077c20 */ /* 0x020fc60008400000 */
[----:B------:R-:W5:Y:S04]  /*15af0*/  LDL.LU R164, [R1+0x1e8] ;  /* 0x0001e80001a47983 */ /* 0x000f680000300800 */
[----:B------:R-:W5:Y:S04]  /*15b00*/  LDL.LU R162, [R1+0x1ec] ;  /* 0x0001ec0001a27983 */ /* 0x000f680000300800 */
[----:B------:R-:W5:Y:S04]  /*15b10*/  LDL.LU R158, [R1+0x1f0] ;  /* 0x0001f000019e7983 */ /* 0x000f680000300800 */
[----:B------:R-:W5:Y:S04]  /*15b20*/  LDL.LU R156, [R1+0x1f4] ;  /* 0x0001f400019c7983 */ /* 0x000f680000300800 */
[----:B------:R-:W5:Y:S04]  /*15b30*/  LDL.LU R154, [R1+0x1f8] ;  /* 0x0001f800019a7983 */ /* 0x000f680000300800 */
[----:B------:R-:W5:Y:S04]  /*15b40*/  LDL.LU R152, [R1+0x1fc] ;  /* 0x0001fc0001987983 */ /* 0x000f680000300800 */
[----:B------:R-:W3:Y:S04]  /*15b50*/  LDL.LU R12, [R1+0x6c] ;  /* 0x00006c00010c7983 */ /* 0x000ee80000300800 */
[----:B------:R-:W4:Y:S04]  /*15b60*/  LDL.LU R13, [R1+0x70] ;  /* 0x00007000010d7983 */ /* 0x000f280000300800 */
[----:B------:R2:W-:Y:S04]  /*15b70*/  @P1 STG.E desc[UR18][R2.64], R6 ;  /* 0x0000000602001986 */ /* 0x0005e8000c101912 */
[----:B------:R-:W5:Y:S01]  /*15b80*/  LDL.LU R18, [R1+0xc4] ;  /* 0x0000c40001127983 */ /* 0x000f620000300800 */
[----:B------:R-:W-:-:S03]  /*15b90*/  ISETP.GT.AND P1, PT, R0, 0x1, P3 ;  /* 0x000000010000780c */ /* 0x000fc60001f24270 */
[----:B------:R0:W-:Y:S01]  /*15ba0*/  @P0 STG.E desc[UR18][R4.64+0x20], R7 ;  /* 0x0000200704000986 */ /* 0x0001e2000c101912 */
[----:B------:R-:W-:Y:S01]  /*15bb0*/  UIMAD UR8, UR29, 0x1c, URZ ;  /* 0x0000001c1d0878a4 */ /* 0x000fe2000f8e023f */
[----:B--2---:R-:W-:Y:S02]  /*15bc0*/  FMUL R6, R8, UR22 ;  /* 0x0000001608067c20 */ /* 0x004fe40008400000 */
[----:B0-----:R-:W2:Y:S01]  /*15bd0*/  LDL.LU R7, [R1+0x10] ;  /* 0x0000100001077983 */ /* 0x001ea20000300800 */
[----:B------:R-:W-:Y:S01]  /*15be0*/  IMAD.U32 R8, RZ, RZ, UR28 ;  /* 0x0000001cff087e24 */ /* 0x000fe2000f8e00ff */
[----:B------:R-:W-:Y:S01]  /*15bf0*/  ISETP.GT.AND P0, PT, R0, 0x8, P2 ;  /* 0x000000080000780c */ /* 0x000fe20001704270 */
[----:B------:R-:W-:-:S03]  /*15c00*/  USHF.L.U32 UR9, UR28, 0x5, URZ ;  /* 0x000000051c097899 */ /* 0x000fc6000800063f */
[----:B------:R2:W-:Y:S01]  /*15c10*/  @P1 STG.E desc[UR18][R2.64+0x20], R6 ;  /* 0x0000200602001986 */ /* 0x0005e2000c101912 */
[----:B------:R-:W-:Y:S01]  /*15c20*/  IMAD.WIDE.U32 R8, R8, 0x1c, R2 ;  /* 0x0000001c08087825 */ /* 0x000fe200078e0002 */
[----:B------:R-:W-:Y:S01]  /*15c30*/  ISETP.GT.AND P1, PT, R0, 0x9, P2 ;  /* 0x000000090000780c */ /* 0x000fe20001724270 */
[----:B------:R-:W-:Y:S02]  /*15c40*/  USHF.L.U64.HI UR29, UR28, 0x5, UR29 ;  /* 0x000000051c1d7899 */ /* 0x000fe4000801021d */
[----:B------:R-:W-:Y:S01]  /*15c50*/  FMUL R10, R10, UR22 ;  /* 0x000000160a0a7c20 */ /* 0x000fe20008400000 */
[----:B------:R-:W-:Y:S02]  /*15c60*/  VIADD R9, R9, UR8 ;  /* 0x0000000809097c36 */ /* 0x000fe40008000000 */
[----:B--2---:R-:W-:-:S05]  /*15c70*/  FMUL R6, R7, UR22 ;  /* 0x0000001607067c20 */ /* 0x004fca0008400000 */
[----:B------:R0:W-:Y:S02]  /*15c80*/  @P0 STG.E desc[UR18][R8.64], R6 ;  /* 0x0000000608000986 */ /* 0x0001e4000c101912 */
[----:B0-----:R-:W-:-:S04]  /*15c90*/  IADD3 R6, P0, R2, UR9, RZ ;  /* 0x0000000902067c10 */ /* 0x001fc8000ff1e0ff */
[----:B------:R-:W-:-:S05]  /*15ca0*/  IADD3.X R7, R3, UR29, RZ, P0, !PT ;  /* 0x0000001d03077c10 */ /* 0x000fca00087fe4ff */
[----:B------:R0:W-:Y:S04]  /*15cb0*/  @P1 STG.E desc[UR18][R6.64], R10 ;  /* 0x0000000a06001986 */ /* 0x0001e8000c101912 */
[----:B0-----:R-:W2:Y:S01]  /*15cc0*/  LDL.LU R10, [R1+0x18] ;  /* 0x00001800010a7983 */ /* 0x001ea20000300800 */
[----:B------:R-:W-:Y:S01]  /*15cd0*/  ISETP.GT.AND P0, PT, R0, 0x8, P3 ;  /* 0x000000080000780c */ /* 0x000fe20001f04270 */
[----:B--2---:R-:W-:-:S12]  /*15ce0*/  FMUL R10, R10, UR22 ;  /* 0x000000160a0a7c20 */ /* 0x004fd80008400000 */
[----:B------:R0:W-:Y:S04]  /*15cf0*/  @P0 STG.E desc[UR18][R8.64+0x20], R10 ;  /* 0x0000200a08000986 */ /* 0x0001e8000c101912 */
[----:B0-----:R-:W2:Y:S04]  /*15d00*/  LDL.LU R9, [R1+0x1c] ;  /* 0x00001c0001097983 */ /* 0x001ea80000300800 */
[----:B------:R-:W3:Y:S01]  /*15d10*/  LDL.LU R10, [R1+0x20] ;  /* 0x00002000010a7983 */ /* 0x000ee20000300800 */
[----:B------:R-:W-:Y:S01]  /*15d20*/  ISETP.GT.AND P0, PT, R0, 0x9, P3 ;  /* 0x000000090000780c */ /* 0x000fe20001f04270 */
[----:B--2---:R-:W-:Y:S01]  /*15d30*/  FMUL R8, R9, UR22 ;  /* 0x0000001609087c20 */ /* 0x004fe20008400000 */
[----:B---3--:R-:W-:-:S11]  /*15d40*/  FMUL R10, R10, UR22 ;  /* 0x000000160a0a7c20 */ /* 0x008fd60008400000 */
[----:B------:R0:W-:Y:S01]  /*15d50*/  @P0 STG.E desc[UR18][R6.64+0x20], R8 ;  /* 0x0000200806000986 */ /* 0x0001e2000c101912 */
[----:B------:R-:W-:Y:S02]  /*15d60*/  ISETP.GT.AND P0, PT, R0, 0x10, P2 ;  /* 0x000000100000780c */ /* 0x000fe40001704270 */
[----:B0-----:R-:W-:-:S05]  /*15d70*/  MOV R8, UR28 ;  /* 0x0000001c00087c02 */ /* 0x001fca0008000f00 */
[----:B------:R-:W-:-:S04]  /*15d80*/  IMAD.WIDE.U32 R8, R8, 0x1c, R6 ;  /* 0x0000001c08087825 */ /* 0x000fc800078e0006 */
[----:B------:R-:W-:-:S05]  /*15d90*/  VIADD R9, R9, UR8 ;  /* 0x0000000809097c36 */ /* 0x000fca0008000000 */
[----:B------:R0:W-:Y:S04]  /*15da0*/  @P0 STG.E desc[UR18][R8.64], R10 ;  /* 0x0000000a08000986 */ /* 0x0001e8000c101912 */
[----:B0-----:R-:W2:Y:S01]  /*15db0*/  LDL.LU R10, [R1+0x28] ;  /* 0x00002800010a7983 */ /* 0x001ea20000300800 */
[C---:B------:R-:W-:Y:S01]  /*15dc0*/  ISETP.GT.AND P5, PT, R0.reuse, 0x11, P2 ;  /* 0x000000110000780c */ /* 0x040fe200017a4270 */
[----:B------:R-:W-:Y:S01]  /*15dd0*/  FMUL R11, R11, UR22 ;  /* 0x000000160b0b7c20 */ /* 0x000fe20008400000 */
[----:B------:R-:W-:Y:S02]  /*15de0*/  ISETP.GT.AND P0, PT, R0, 0x10, P3 ;  /* 0x000000100000780c */ /* 0x000fe40001f04270 */
[----:B------:R-:W-:Y:S02]  /*15df0*/  IADD3 R6, P4, R6, UR9, RZ ;  /* 0x0000000906067c10 */ /* 0x000fe4000ff9e0ff */
[----:B------:R-:W-:-:S02]  /*15e00*/  ISETP.GT.AND P1, PT, R0, 0x11, P3 ;  /* 0x000000110000780c */ /* 0x000fc40001f24270 */
[----:B------:R-:W-:-:S05]  /*15e10*/  IADD3.X R7, R7, UR29, RZ, P4, !PT ;  /* 0x0000001d07077c10 */ /* 0x000fca000a7fe4ff */
[----:B------:R0:W-:Y:S04]  /*15e20*/  @P5 STG.E desc[UR18][R6.64], R11 ;  /* 0x0000000b06005986 */ /* 0x0001e8000c101912 */
[----:B0-----:R-:W3:Y:S01]  /*15e30*/  LDL.LU R11, [R1+0x34] ;  /* 0x00003400010b7983 */ /* 0x001ee20000300800 */
[----:B--2---:R-:W-:-:S05]  /*15e40*/  FMUL R10, R10, UR22 ;  /* 0x000000160a0a7c20 */ /* 0x004fca0008400000 */
[----:B------:R0:W-:Y:S04]  /*15e50*/  @P0 STG.E desc[UR18][R8.64+0x20], R10 ;  /* 0x0000200a08000986 */ /* 0x0001e8000c101912 */
[----:B0-----:R-:W2:Y:S04]  /*15e60*/  LDL.LU R9, [R1+0x2c] ;  /* 0x00002c0001097983 */ /* 0x001ea80000300800 */
[----:B------:R-:W4:Y:S01]  /*15e70*/  LDL.LU R10, [R1+0x30] ;  /* 0x00003000010a7983 */ /* 0x000f220000300800 */
[----:B------:R-:W-:Y:S01]  /*15e80*/  ISETP.GT.AND P0, PT, R0, 0x18, P2 ;  /* 0x000000180000780c */ /* 0x000fe20001704270 */
[----:B--2---:R-:W-:-:S05]  /*15e90*/  FMUL R8, R9, UR22 ;  /* 0x0000001609087c20 */ /* 0x004fca0008400000 */
[----:B------:R0:W-:Y:S01]  /*15ea0*/  @P1 STG.E desc[UR18][R6.64+0x20], R8 ;  /* 0x0000200806001986 */ /* 0x0001e2000c101912 */
[----:B----4-:R-:W-:Y:S01]  /*15eb0*/  FMUL R10, R10, UR22 ;  /* 0x000000160a0a7c20 */ /* 0x010fe20008400000 */
[----:B0-----:R-:W-:-:S04]  /*15ec0*/  IMAD.U32 R8, RZ, RZ, UR28 ;  /* 0x0000001cff087e24 */ /* 0x001fc8000f8e00ff */
[----:B------:R-:W-:-:S05]  /*15ed0*/  IMAD.WIDE.U32 R8, R8, 0x1c, R6 ;  /* 0x0000001c08087825 */ /* 0x000fca00078e0006 */
[----:B------:R-:W-:-:S05]  /*15ee0*/  IADD3 R9, R9, UR8, RZ ;  /* 0x0000000809097c10 */ /* 0x000fca000fffe0ff */
[----:B------:R0:W-:Y:S04]  /*15ef0*/  @P0 STG.E desc[UR18][R8.64], R10 ;  /* 0x0000000a08000986 */ /* 0x0001e8000c101912 */
[----:B0-----:R-:W2:Y:S01]  /*15f00*/  LDL.LU R10, [R1+0x38] ;  /* 0x00003800010a7983 */ /* 0x001ea20000300800 */
[C---:B------:R-:W-:Y:S02]  /*15f10*/  ISETP.GT.AND P5, PT, R0.reuse, 0x19, P2 ;  /* 0x000000190000780c */ /* 0x040fe400017a4270 */
[----:B------:R-:W-:Y:S02]  /*15f20*/  ISETP.GT.AND P0, PT, R0, 0x18, P3 ;  /* 0x000000180000780c */ /* 0x000fe40001f04270 */
[----:B------:R-:W-:Y:S01]  /*15f30*/  IADD3 R6, P4, R6, UR9, RZ ;  /* 0x0000000906067c10 */ /* 0x000fe2000ff9e0ff */
[----:B---3--:R-:W-:-:S03]  /*15f40*/  FMUL R11, R11, UR22 ;  /* 0x000000160b0b7c20 */ /* 0x008fc60008400000 */
[----:B------:R-:W-:-:S05]  /*15f50*/  IADD3.X R7, R7, UR29, RZ, P4, !PT ;  /* 0x0000001d07077c10 */ /* 0x000fca000a7fe4ff */
[----:B------:R0:W-:Y:S04]  /*15f60*/  @P5 STG.E desc[UR18][R6.64], R11 ;  /* 0x0000000b06005986 */ /* 0x0001e8000c101912 */
[----:B0-----:R-:W3:Y:S01]  /*15f70*/  LDL.LU R11, [R1+0x44] ;  /* 0x00004400010b7983 */ /* 0x001ee20000300800 */
[----:B--2---:R-:W-:-:S05]  /*15f80*/  FMUL R10, R10, UR22 ;  /* 0x000000160a0a7c20 */ /* 0x004fca0008400000 */
[----:B------:R0:W-:Y:S04]  /*15f90*/  @P0 STG.E desc[UR18][R8.64+0x20], R10 ;  /* 0x0000200a08000986 */ /* 0x0001e8000c101912 */
[----:B0-----:R-:W2:Y:S04]  /*15fa0*/  LDL.LU R9, [R1+0x3c] ;  /* 0x00003c0001097983 */ /* 0x001ea80000300800 */
[----:B------:R-:W4:Y:S01]  /*15fb0*/  LDL.LU R10, [R1+0x40] ;  /* 0x00004000010a7983 */ /* 0x000f220000300800 */
[C---:B------:R-:W-:Y:S02]  /*15fc0*/  ISETP.GT.AND P1, PT, R0.reuse, 0x19, P3 ;  /* 0x000000190000780c */ /* 0x040fe40001f24270 */
[----:B------:R-:W-:Y:S01]  /*15fd0*/  ISETP.GT.AND P0, PT, R0, 0x20, P2 ;  /* 0x000000200000780c */ /* 0x000fe20001704270 */
[----:B--2---:R-:W-:-:S10]  /*15fe0*/  FMUL R8, R9, UR22 ;  /* 0x0000001609087c20 */ /* 0x004fd40008400000 */
[----:B------:R0:W-:Y:S01]  /*15ff0*/  @P1 STG.E desc[UR18][R6.64+0x20], R8 ;  /* 0x0000200806001986 */ /* 0x0001e2000c101912 */
[----:B----4-:R-:W-:Y:S01]  /*16000*/  FMUL R10, R10, UR22 ;  /* 0x000000160a0a7c20 */ /* 0x010fe20008400000 */
[----:B0-----:R-:W-:-:S04]  /*16010*/  IMAD.U32 R8, RZ, RZ, UR28 ;  /* 0x0000001cff087e24 */ /* 0x001fc8000f8e00ff */
[----:B------:R-:W-:-:S04]  /*16020*/  IMAD.WIDE.U32 R8, R8, 0x1c, R6 ;  /* 0x0000001c08087825 */ /* 0x000fc800078e0006 */
[----:B------:R-:W-:-:S05]  /*16030*/  VIADD R9, R9, UR8 ;  /* 0x0000000809097c36 */ /* 0x000fca0008000000 */
        /* <DEDUP_REMOVED lines=14> */
[----:B------:R-:W-:-:S02]  /*16120*/  ISETP.GT.AND P0, PT, R0, 0x28, P2 ;  /* 0x000000280000780c */ /* 0x000fc40001704270 */
[----:B------:R-:W-:Y:S01]  /*16130*/  ISETP.GT.AND P5, PT, R0, 0x29, P2 ;  /* 0x000000290000780c */ /* 0x000fe200017a4270 */
[----:B---3--:R-:W-:Y:S01]  /*16140*/  FMUL R11, R11, UR22 ;  /* 0x000000160b0b7c20 */ /* 0x008fe20008400000 */
[----:B--2---:R-:W-:-:S07]  /*16150*/  FMUL R8, R9, UR22 ;  /* 0x0000001609087c20 */ /* 0x004fce0008400000 */
[----:B------:R0:W-:Y:S01]  /*16160*/  @P1 STG.E desc[UR18][R6.64+0x20], R8 ;  /* 0x0000200806001986 */ /* 0x0001e2000c101912 */
[----:B----4-:R-:W-:Y:S01]  /*16170*/  FMUL R10, R10, UR22 ;  /* 0x000000160a0a7c20 */ /* 0x010fe20008400000 */
[----:B0-----:R-:W-:-:S05]  /*16180*/  MOV R8, UR28 ;  /* 0x0000001c00087c02 */ /* 0x001fca0008000f00 */
[----:B------:R-:W-:Y:S01]  /*16190*/  IMAD.WIDE.U32 R8, R8, 0x1c, R6 ;  /* 0x0000001c08087825 */ /* 0x000fe200078e0006 */
[----:B------:R-:W-:-:S03]  /*161a0*/  IADD3 R6, P4, R6, UR9, RZ ;  /* 0x0000000906067c10 */ /* 0x000fc6000ff9e0ff */
[----:B------:R-:W-:Y:S01]  /*161b0*/  VIADD R9, R9, UR8 ;  /* 0x0000000809097c36 */ /* 0x000fe20008000000 */
[----:B------:R-:W-:-:S04]  /*161c0*/  IADD3.X R7, R7, UR29, RZ, P4, !PT ;  /* 0x0000001d07077c10 */ /* 0x000fc8000a7fe4ff */
[----:B------:R0:W-:Y:S04]  /*161d0*/  @P0 STG.E desc[UR18][R8.64], R10 ;  /* 0x0000000a08000986 */ /* 0x0001e8000c101912 */
[----:B------:R1:W-:Y:S04]  /*161e0*/  @P5 STG.E desc[UR18][R6.64], R11 ;  /* 0x0000000b06005986 */ /* 0x0003e8000c101912 */
[----:B0-----:R-:W2:Y:S04]  /*161f0*/  LDL.LU R10, [R1+0x58] ;  /* 0x00005800010a7983 */ /* 0x001ea80000300800 */
[----:B-1----:R-:W3:Y:S01]  /*16200*/  LDL.LU R11, [R1+0x5c] ;  /* 0x00005c00010b7983 */ /* 0x002ee20000300800 */
[----:B------:R-:W-:-:S02]  /*16210*/  ISETP.GT.AND P0, PT, R0, 0x28, P3 ;  /* 0x000000280000780c */ /* 0x000fc40001f04270 */
[----:B------:R-:W-:Y:S01]  /*16220*/  ISETP.GT.AND P1, PT, R0, 0x29, P3 ;  /* 0x000000290000780c */ /* 0x000fe20001f24270 */
[----:B--2---:R-:W-:-:S10]  /*16230*/  FMUL R10, R10, UR22 ;  /* 0x000000160a0a7c20 */ /* 0x004fd40008400000 */
[----:B------:R3:W-:Y:S02]  /*16240*/  @P0 STG.E desc[UR18][R8.64+0x20], R10 ;  /* 0x0000200a08000986 */ /* 0x0007e4000c101912 */
[----:B---3--:R-:W-:Y:S01]  /*16250*/  FMUL R8, R11, UR22 ;  /* 0x000000160b087c20 */ /* 0x008fe20008400000 */
[----:B------:R-:W-:-:S04]  /*16260*/  IMAD.U32 R10, RZ, RZ, UR28 ;  /* 0x0000001cff0a7e24 */ /* 0x000fc8000f8e00ff */
[----:B------:R0:W-:Y:S01]  /*16270*/  @P1 STG.E desc[UR18][R6.64+0x20], R8 ;  /* 0x0000200806001986 */ /* 0x0001e2000c101912 */
[----:B------:R-:W-:Y:S01]  /*16280*/  IMAD.WIDE.U32 R10, R10, 0x1c, R6 ;  /* 0x0000001c0a0a7825 */ /* 0x000fe200078e0006 */
[----:B0-----:R-:W-:Y:S02]  /*16290*/  IADD3 R8, P1, R6, UR9, RZ ;  /* 0x0000000906087c10 */ /* 0x001fe4000ff3e0ff */
[----:B------:R-:W2:Y:S01]  /*162a0*/  LDL.LU R6, [R1+0x60] ;  /* 0x0000600001067983 */ /* 0x000ea20000300800 */
[----:B------:R-:W-:Y:S02]  /*162b0*/  ISETP.GT.AND P4, PT, R0, 0x30, P2 ;  /* 0x000000300000780c */ /* 0x000fe40001784270 */
[----:B------:R-:W-:Y:S02]  /*162c0*/  IADD3 R11, R11, UR8, RZ ;  /* 0x000000080b0b7c10 */ /* 0x000fe4000fffe0ff */
[----:B------:R-:W-:Y:S02]  /*162d0*/  IADD3.X R9, R7, UR29, RZ, P1, !PT ;  /* 0x0000001d07097c10 */ /* 0x000fe40008ffe4ff */
[----:B------:R-:W3:Y:S01]  /*162e0*/  LDL.LU R7, [R1+0x64] ;  /* 0x0000640001077983 */ /* 0x000ee20000300800 */
[----:B--2---:R-:W-:-:S06]  /*162f0*/  FMUL R6, R6, UR22 ;  /* 0x0000001606067c20 */ /* 0x004fcc0008400000 */
[----:B------:R0:W-:Y:S04]  /*16300*/  @P4 STG.E desc[UR18][R10.64], R6 ;  /* 0x000000060a004986 */ /* 0x0001e8000c101912 */
[----:B0-----:R-:W2:Y:S01]  /*16310*/  LDL.LU R6, [R1+0x68] ;  /* 0x0000680001067983 */ /* 0x001ea20000300800 */
[C---:B------:R-:W-:Y:S02]  /*16320*/  ISETP.GT.AND P5, PT, R0.reuse, 0x31, P2 ;  /* 0x000000310000780c */ /* 0x040fe400017a4270 */
[C---:B------:R-:W-:Y:S01]  /*16330*/  ISETP.GT.AND P0, PT, R0.reuse, 0x30, P3 ;  /* 0x000000300000780c */ /* 0x040fe20001f04270 */
[----:B---3--:R-:W-:Y:S01]  /*16340*/  FMUL R7, R7, UR22 ;  /* 0x0000001607077c20 */ /* 0x008fe20008400000 */
[C---:B------:R-:W-:Y:S02]  /*16350*/  ISETP.GT.AND P4, PT, R0.reuse, 0x31, P3 ;  /* 0x000000310000780c */ /* 0x040fe40001f84270 */
[----:B------:R-:W-:-:S07]  /*16360*/  ISETP.GT.AND P6, PT, R0, 0x38, P2 ;  /* 0x000000380000780c */ /* 0x000fce00017c4270 */
[----:B------:R0:W-:Y:S01]  /*16370*/  @P5 STG.E desc[UR18][R8.64], R7 ;  /* 0x0000000708005986 */ /* 0x0001e2000c101912 */
[----:B------:R-:W-:Y:S01]  /*16380*/  FMUL R12, R12, UR22 ;  /* 0x000000160c0c7c20 */ /* 0x000fe20008400000 */
[----:B0-----:R-:W-:Y:S01]  /*16390*/  IMAD.U32 R7, RZ, RZ, UR28 ;  /* 0x0000001cff077e24 */ /* 0x001fe2000f8e00ff */
[----:B------:R-:W-:Y:S01]  /*163a0*/  ISETP.GT.AND P1, PT, R0, 0x38, P3 ;  /* 0x000000380000780c */ /* 0x000fe20001f24270 */
[----:B------:R-:W-:Y:S01]  /*163b0*/  FMUL R16, R16, UR22 ;  /* 0x0000001610107c20 */ /* 0x000fe20008400000 */
[----:B--2---:R-:W-:-:S05]  /*163c0*/  FMUL R6, R6, UR22 ;  /* 0x0000001606067c20 */ /* 0x004fca0008400000 */
[----:B------:R0:W-:Y:S01]  /*163d0*/  @P0 STG.E desc[UR18][R10.64+0x20], R6 ;  /* 0x000020060a000986 */ /* 0x0001e2000c101912 */
[----:B------:R-:W-:-:S03]  /*163e0*/  ISETP.GT.AND P0, PT, R0, 0x39, P2 ;  /* 0x000000390000780c */ /* 0x000fc60001704270 */
[----:B------:R1:W-:Y:S01]  /*163f0*/  @P4 STG.E desc[UR18][R8.64+0x20], R12 ;  /* 0x0000200c08004986 */ /* 0x0003e2000c101912 */
[----:B0-----:R-:W-:-:S04]  /*16400*/  IMAD.WIDE.U32 R10, R7, 0x1c, R8 ;  /* 0x0000001c070a7825 */ /* 0x001fc800078e0008 */
[----:B------:R-:W-:Y:S01]  /*16410*/  FMUL R7, R13, UR22 ;  /* 0x000000160d077c20 */ /* 0x000fe20008400000 */
[----:B------:R-:W-:Y:S01]  /*16420*/  IADD3 R6, P5, R8, UR9, RZ ;  /* 0x0000000908067c10 */ /* 0x000fe2000ffbe0ff */
[----:B------:R-:W-:-:S05]  /*16430*/  VIADD R11, R11, UR8 ;  /* 0x000000080b0b7c36 */ /* 0x000fca0008000000 */
[----:B------:R0:W-:Y:S01]  /*16440*/  @P6 STG.E desc[UR18][R10.64], R7 ;  /* 0x000000070a006986 */ /* 0x0001e2000c101912 */
[----:B-1----:R-:W-:Y:S02]  /*16450*/  IADD3 R8, P4, R6, UR9, RZ ;  /* 0x0000000906087c10 */ /* 0x002fe4000ff9e0ff */
[----:B0-----:R-:W-:Y:S01]  /*16460*/  IADD3.X R7, R9, UR29, RZ, P5, !PT ;  /* 0x0000001d09077c10 */ /* 0x001fe2000affe4ff */
[----:B------:R-:W-:-:S05]  /*16470*/  FMUL R9, R14, UR22 ;  /* 0x000000160e097c20 */ /* 0x000fca0008400000 */
[----:B------:R0:W-:Y:S01]  /*16480*/  @P0 STG.E desc[UR18][R6.64], R9 ;  /* 0x0000000906000986 */ /* 0x0001e2000c101912 */
[----:B------:R-:W-:Y:S01]  /*16490*/  FMUL R12, R15, UR22 ;  /* 0x000000160f0c7c20 */ /* 0x000fe20008400000 */
[----:B------:R-:W-:Y:S02]  /*164a0*/  MOV R14, UR28 ;  /* 0x0000001c000e7c02 */ /* 0x000fe40008000f00 */
[----:B0-----:R-:W-:Y:S02]  /*164b0*/  IADD3.X R9, R7, UR29, RZ, P4, !PT ;  /* 0x0000001d07097c10 */ /* 0x001fe4000a7fe4ff */
[----:B------:R-:W-:Y:S01]  /*164c0*/  ISETP.GT.AND P4, PT, R0, 0x39, P3 ;  /* 0x000000390000780c */ /* 0x000fe20001f84270 */
[----:B------:R0:W-:Y:S01]  /*164d0*/  @P1 STG.E desc[UR18][R10.64+0x20], R12 ;  /* 0x0000200c0a001986 */ /* 0x0001e2000c101912 */
[----:B------:R-:W-:-:S03]  /*164e0*/  IMAD.WIDE.U32 R14, R14, 0x1c, R6 ;  /* 0x0000001c0e0e7825 */ /* 0x000fc600078e0006 */
[----:B0-----:R-:W2:Y:S08]  /*164f0*/  LDL.LU R11, [R1+0x80] ;  /* 0x00008000010b7983 */ /* 0x001eb00000300800 */
[----:B------:R0:W-:Y:S04]  /*16500*/  @P4 STG.E desc[UR18][R6.64+0x20], R16 ;  /* 0x0000201006004986 */ /* 0x0001e8000c101912 */
[----:B0-----:R-:W3:Y:S01]  /*16510*/  LDL.LU R7, [R1+0x88] ;  /* 0x0000880001077983 */ /* 0x001ee20000300800 */
[----:B------:R-:W-:-:S02]  /*16520*/  ISETP.GT.AND P6, PT, R0, 0x40, P2 ;  /* 0x000000400000780c */ /* 0x000fc400017c4270 */
[C---:B------:R-:W-:Y:S02]  /*16530*/  ISETP.GT.AND P1, PT, R0.reuse, 0x41, P2 ;  /* 0x000000410000780c */ /* 0x040fe40001724270 */
[----:B------:R-:W-:Y:S01]  /*16540*/  ISETP.GT.AND P0, PT, R0, 0x40, P3 ;  /* 0x000000400000780c */ /* 0x000fe20001f04270 */
[----:B------:R-:W-:Y:S02]  /*16550*/  VIADD R15, R15, UR8 ;  /* 0x000000080f0f7c36 */ /* 0x000fe40008000000 */
[----:B------:R-:W-:Y:S01]  /*16560*/  FMUL R17, R17, UR22 ;  /* 0x0000001611117c20 */ /* 0x000fe20008400000 */
[----:B--2---:R-:W-:-:S05]  /*16570*/  FMUL R11, R11, UR22 ;  /* 0x000000160b0b7c20 */ /* 0x004fca0008400000 */
[----:B------:R-:W-:Y:S04]  /*16580*/  @P6 STG.E desc[UR18][R14.64], R11 ;  /* 0x0000000b0e006986 */ /* 0x000fe8000c101912 */
[----:B------:R0:W-:Y:S01]  /*16590*/  @P1 STG.E desc[UR18][R8.64], R17 ;  /* 0x0000001108001986 */ /* 0x0001e2000c101912 */
[----:B---3--:R-:W-:-:S03]  /*165a0*/  FMUL R16, R7, UR22 ;  /* 0x0000001607107c20 */ /* 0x008fc60008400000 */
[----:B0-----:R-:W2:Y:S04]  /*165b0*/  LDL.LU R17, [R1+0x9c] ;  /* 0x00009c0001117983 */ /* 0x001ea80000300800 */
[----:B------:R0:W-:Y:S04]  /*165c0*/  @P0 STG.E desc[UR18][R14.64+0x20], R16 ;  /* 0x000020100e000986 */ /* 0x0001e8000c101912 */
[----:B0-----:R-:W3:Y:S01]  /*165d0*/  LDL.LU R15, [R1+0x8c] ;  /* 0x00008c00010f7983 */ /* 0x001ee20000300800 */
[----:B------:R-:W-:Y:S01]  /*165e0*/  ISETP.GT.AND P6, PT, R0, 0x41, P3 ;  /* 0x000000410000780c */ /* 0x000fe20001fc4270 */
[----:B------:R-:W-:-:S02]  /*165f0*/  IMAD.U32 R12, RZ, RZ, UR28 ;  /* 0x0000001cff0c7e24 */ /* 0x000fc4000f8e00ff */
[----:B------:R-:W4:Y:S01]  /*16600*/  LDL.LU R14, [R1+0x90] ;  /* 0x00009000010e7983 */ /* 0x000f220000300800 */
[----:B------:R-:W-:Y:S01]  /*16610*/  IADD3 R10, P5, R8, UR9, RZ ;  /* 0x00000009080a7c10 */ /* 0x000fe2000ffbe0ff */
[----:B------:R-:W-:Y:S02]  /*16620*/  IMAD.WIDE.U32 R12, R12, 0x1c, R8 ;  /* 0x0000001c0c0c7825 */ /* 0x000fe400078e0008 */
[----:B------:R-:W5:Y:S01]  /*16630*/  LDL.LU R16, [R1+0xa8] ;  /* 0x0000a80001107983 */ /* 0x000f620000300800 */
[----:B------:R-:W-:Y:S01]  /*16640*/  IADD3.X R11, R9, UR29, RZ, P5, !PT ;  /* 0x0000001d090b7c10 */ /* 0x000fe2000affe4ff */
[----:B---3--:R-:W-:-:S05]  /*16650*/  FMUL R15, R15, UR22 ;  /* 0x000000160f0f7c20 */ /* 0x008fca0008400000 */
[----:B------:R0:W-:Y:S04]  /*16660*/  @P6 STG.E desc[UR18][R8.64+0x20], R15 ;  /* 0x0000200f08006986 */ /* 0x0001e8000c101912 */
[----:B0-----:R-:W3:Y:S04]  /*16670*/  LDL.LU R8, [R1+0x94] ;  /* 0x0000940001087983 */ /* 0x001ee80000300800 */
[----:B------:R-:W5:Y:S01]  /*16680*/  LDL.LU R9, [R1+0x98] ;  /* 0x0000980001097983 */ /* 0x000f620000300800 */
[C---:B------:R-:W-:Y:S02]  /*16690*/  ISETP.GT.AND P5, PT, R0.reuse, 0x48, P2 ;  /* 0x000000480000780c */ /* 0x040fe400017a4270 */
[----:B------:R-:W-:Y:S01]  /*166a0*/  ISETP.GT.AND P0, PT, R0, 0x49, P2 ;  /* 0x000000490000780c */ /* 0x000fe20001704270 */
[----:B----4-:R-:W-:Y:S01]  /*166b0*/  FMUL R14, R14, UR22 ;  /* 0x000000160e0e7c20 */ /* 0x010fe20008400000 */
[----:B------:R-:W-:-:S02]  /*166c0*/  IADD3 R13, R13, UR8, RZ ;  /* 0x000000080d0d7c10 */ /* 0x000fc4000fffe0ff */
[C---:B------:R-:W-:Y:S01]  /*166d0*/  ISETP.GT.AND P1, PT, R0.reuse, 0x48, P3 ;  /* 0x000000480000780c */ /* 0x040fe20001f24270 */
[----:B------:R-:W-:Y:S01]  /*166e0*/  IMAD.U32 R6, RZ, RZ, UR28 ;  /* 0x0000001cff067e24 */ /* 0x000fe2000f8e00ff */
[C---:B------:R-:W-:Y:S02]  /*166f0*/  ISETP.GT.AND P4, PT, R0.reuse, 0x49, P3 ;  /* 0x000000490000780c */ /* 0x040fe40001f84270 */
[----:B------:R-:W-:-:S03]  /*16700*/  ISETP.GT.AND P6, PT, R0, 0x50, P2 ;  /* 0x000000500000780c */ /* 0x000fc600017c4270 */
[----:B------:R2:W-:Y:S01]  /*16710*/  @P5 STG.E desc[UR18][R12.64], R14 ;  /* 0x0000000e0c005986 */ /* 0x0005e2000c101912 */
[----:B------:R-:W-:Y:S01]  /*16720*/  ISETP.GT.AND P5, PT, R0, 0x51, P2 ;  /* 0x000000510000780c */ /* 0x000fe200017a4270 */
[----:B------:R-:W-:-:S04]  /*16730*/  IMAD.WIDE.U32 R6, R6, 0x1c, R10 ;  /* 0x0000001c06067825 */ /* 0x000fc800078e000a */
[----:B------:R-:W-:Y:S01]  /*16740*/  FMUL R15, R21, UR22 ;  /* 0x00000016150f7c20 */ /* 0x000fe20008400000 */
[----:B------:R-:W-:Y:S01]  /*16750*/  FMUL R19, R19, UR22 ;  /* 0x0000001613137c20 */ /* 0x000fe20008400000 */
[----:B------:R-:W-:Y:S01]  /*16760*/  VIADD R7, R7, UR8 ;  /* 0x0000000807077c36 */ /* 0x000fe20008000000 */
[----:B------:R-:W-:Y:S01]  /*16770*/  MOV R21, UR28 ;  /* 0x0000001c00157c02 */ /* 0x000fe20008000f00 */
[----:B--2---:R-:W-:Y:S01]  /*16780*/  FMUL R14, R17, UR22 ;  /* 0x00000016110e7c20 */ /* 0x004fe20008400000 */
[----:B---3--:R-:W-:Y:S01]  /*16790*/  FMUL R8, R8, UR22 ;  /* 0x0000001608087c20 */ /* 0x008fe20008400000 */
[----:B-----5:R-:W-:-:S04]  /*167a0*/  FMUL R9, R9, UR22 ;  /* 0x0000001609097c20 */ /* 0x020fc80008400000 */
[----:B------:R0:W-:Y:S04]  /*167b0*/  @P0 STG.E desc[UR18][R10.64], R8 ;  /* 0x000000080a000986 */ /* 0x0001e8000c101912 */
[----:B------:R1:W-:Y:S01]  /*167c0*/  @P1 STG.E desc[UR18][R12.64+0x20], R9 ;  /* 0x000020090c001986 */ /* 0x0003e2000c101912 */
[----:B0-----:R-:W-:-:S03]  /*167d0*/  IADD3 R8, P0, R10, UR9, RZ ;  /* 0x000000090a087c10 */ /* 0x001fc6000ff1e0ff */
[----:B------:R-:W-:Y:S01]  /*167e0*/  @P4 STG.E desc[UR18][R10.64+0x20], R14 ;  /* 0x0000200e0a004986 */ /* 0x000fe2000c101912 */
[----:B-1----:R-:W-:-:S03]  /*167f0*/  IADD3.X R9, R11, UR29, RZ, P0, !PT ;  /* 0x0000001d0b097c10 */ /* 0x002fc600087fe4ff */
[----:B------:R-:W-:Y:S04]  /*16800*/  @P6 STG.E desc[UR18][R6.64], R15 ;  /* 0x0000000f06006986 */ /* 0x000fe8000c101912 */
[----:B------:R0:W-:Y:S01]  /*16810*/  @P5 STG.E desc[UR18][R8.64], R19 ;  /* 0x0000001308005986 */ /* 0x0001e2000c101912 */
[----:B------:R-:W-:-:S03]  /*16820*/  IMAD.WIDE.U32 R12, R21, 0x1c, R8 ;  /* 0x0000001c150c7825 */ /* 0x000fc600078e0008 */
[----:B0-----:R-:W2:Y:S04]  /*16830*/  LDL.LU R19, [R1+0xb0] ;  /* 0x0000b00001137983 */ /* 0x001ea80000300800 */
[----:B------:R-:W3:Y:S01]  /*16840*/  LDL.LU R21, [R1+0xac] ;  /* 0x0000ac0001157983 */ /* 0x000ee20000300800 */
[----:B------:R-:W-:Y:S02]  /*16850*/  ISETP.GT.AND P6, PT, R0, 0x50, P3 ;  /* 0x000000500000780c */ /* 0x000fe40001fc4270 */
[----:B------:R-:W-:Y:S01]  /*16860*/  IADD3 R10, P0, R8, UR9, RZ ;  /* 0x00000009080a7c10 */ /* 0x000fe2000ff1e0ff */
[----:B------:R-:W-:Y:S01]  /*16870*/  FMUL R16, R16, UR22 ;  /* 0x0000001610107c20 */ /* 0x000fe20008400000 */
[----:B------:R-:W-:Y:S02]  /*16880*/  ISETP.GT.AND P5, PT, R0, 0x51, P3 ;  /* 0x000000510000780c */ /* 0x000fe40001fa4270 */
[----:B------:R-:W-:-:S02]  /*16890*/  IADD3.X R11, R9, UR29, RZ, P0, !PT ;  /* 0x0000001d090b7c10 */ /* 0x000fc400087fe4ff */
[C---:B------:R-:W-:Y:S01]  /*168a0*/  ISETP.GT.AND P0, PT, R0.reuse, 0x58, P2 ;  /* 0x000000580000780c */ /* 0x040fe20001704270 */
[----:B------:R-:W-:Y:S01]  /*168b0*/  IMAD.U32 R17, RZ, RZ, UR28 ;  /* 0x0000001cff117e24 */ /* 0x000fe2000f8e00ff */
[C---:B------:R-:W-:Y:S02]  /*168c0*/  ISETP.GT.AND P4, PT, R0.reuse, 0x59, P2 ;  /* 0x000000590000780c */ /* 0x040fe40001784270 */
[C---:B------:R-:W-:Y:S01]  /*168d0*/  ISETP.GT.AND P1, PT, R0.reuse, 0x58, P3 ;  /* 0x000000580000780c */ /* 0x040fe20001f24270 */
[----:B------:R0:W-:Y:S01]  /*168e0*/  @P6 STG.E desc[UR18][R6.64+0x20], R16 ;  /* 0x0000201006006986 */ /* 0x0001e2000c101912 */
[----:B------:R-:W-:Y:S01]  /*168f0*/  ISETP.GT.AND P6, PT, R0, 0x59, P3 ;  /* 0x000000590000780c */ /* 0x000fe20001fc4270 */
[----:B------:R-:W-:-:S04]  /*16900*/  IMAD.WIDE.U32 R14, R17, 0x1c, R10 ;  /* 0x0000001c110e7825 */ /* 0x000fc800078e000a */
[----:B------:R-:W-:Y:S01]  /*16910*/  FMUL R23, R23, UR22 ;  /* 0x0000001617177c20 */ /* 0x000fe20008400000 */
[----:B------:R-:W-:Y:S01]  /*16920*/  FMUL R153, R153, UR22 ;  /* 0x0000001699997c20 */ /* 0x000fe20008400000 */
[----:B------:R-:W-:Y:S02]  /*16930*/  VIADD R13, R13, UR8 ;  /* 0x000000080d0d7c36 */ /* 0x000fe40008000000 */
[----:B------:R-:W-:Y:S01]  /*16940*/  FMUL R155, R155, UR22 ;  /* 0x000000169b9b7c20 */ /* 0x000fe20008400000 */
[----:B------:R-:W-:Y:S01]  /*16950*/  IADD3 R15, R15, UR8, RZ ;  /* 0x000000080f0f7c10 */ /* 0x000fe2000fffe0ff */
[----:B------:R-:W-:Y:S01]  /*16960*/  FMUL R159, R159, UR22 ;  /* 0x000000169f9f7c20 */ /* 0x000fe20008400000 */
[----:B------:R-:W-:Y:S01]  /*16970*/  FMUL R163, R163, UR22 ;  /* 0x00000016a3a37c20 */ /* 0x000fe20008400000 */
[----:B------:R-:W-:Y:S01]  /*16980*/  FMUL R165, R165, UR22 ;  /* 0x00000016a5a57c20 */ /* 0x000fe20008400000 */
[----:B---3--:R-:W-:Y:S01]  /*16990*/  FMUL R17, R21, UR22 ;  /* 0x0000001615117c20 */ /* 0x008fe20008400000 */
[----:B--2---:R-:W-:-:S04]  /*169a0*/  FMUL R21, R19, UR22 ;  /* 0x0000001613157c20 */ /* 0x004fc80008400000 */
[----:B------:R1:W-:Y:S01]  /*169b0*/  @P5 STG.E desc[UR18][R8.64+0x20], R17 ;  /* 0x0000201108005986 */ /* 0x0003e2000c101912 */
[----:B0-----:R-:W-:-:S03]  /*169c0*/  IADD3 R6, P5, R10, UR9, RZ ;  /* 0x000000090a067c10 */ /* 0x001fc6000ffbe0ff */
[----:B------:R-:W-:Y:S04]  /*169d0*/  @P0 STG.E desc[UR18][R12.64], R21 ;  /* 0x000000150c000986 */ /* 0x000fe8000c101912 */
[----:B------:R-:W-:Y:S01]  /*169e0*/  @P4 STG.E desc[UR18][R10.64], R23 ;  /* 0x000000170a004986 */ /* 0x000fe2000c101912 */
[----:B------:R-:W-:-:S03]  /*169f0*/  IADD3.X R7, R11, UR29, RZ, P5, !PT ;  /* 0x0000001d0b077c10 */ /* 0x000fc6000affe4ff */
[----:B------:R-:W-:Y:S01]  /*16a00*/  @P1 STG.E desc[UR18][R12.64+0x20], R153 ;  /* 0x000020990c001986 */ /* 0x000fe2000c101912 */
[----:B-1----:R-:W-:-:S03]  /*16a10*/  IADD3 R8, P0, R6, UR9, RZ ;  /* 0x0000000906087c10 */ /* 0x002fc6000ff1e0ff */
[----:B------:R0:W-:Y:S01]  /*16a20*/  @P6 STG.E desc[UR18][R10.64+0x20], R155 ;  /* 0x0000209b0a006986 */ /* 0x0001e2000c101912 */
[C---:B------:R-:W-:Y:S02]  /*16a30*/  ISETP.GT.AND P6, PT, R0.reuse, 0x60, P2 ;  /* 0x000000600000780c */ /* 0x040fe400017c4270 */
[C---:B------:R-:W-:Y:S02]  /*16a40*/  ISETP.GT.AND P5, PT, R0.reuse, 0x61, P2 ;  /* 0x000000610000780c */ /* 0x040fe400017a4270 */
[----:B------:R-:W-:Y:S01]  /*16a50*/  IADD3.X R9, R7, UR29, RZ, P0, !PT ;  /* 0x0000001d07097c10 */ /* 0x000fe200087fe4ff */
[----:B------:R-:W-:Y:S01]  /*16a60*/  IMAD.U32 R17, RZ, RZ, UR28 ;  /* 0x0000001cff117e24 */ /* 0x000fe2000f8e00ff */
[C---:B------:R-:W-:Y:S01]  /*16a70*/  ISETP.GT.AND P0, PT, R0.reuse, 0x60, P3 ;  /* 0x000000600000780c */ /* 0x040fe20001f04270 */
[----:B------:R-:W-:Y:S01]  /*16a80*/  FMUL R19, R157, UR22 ;  /* 0x000000169d137c20 */ /* 0x000fe20008400000 */
[C---:B------:R-:W-:Y:S02]  /*16a90*/  ISETP.GT.AND P4, PT, R0.reuse, 0x61, P3 ;  /* 0x000000610000780c */ /* 0x040fe40001f84270 */
[----:B------:R-:W-:Y:S01]  /*16aa0*/  ISETP.GT.AND P1, PT, R0, 0x68, P2 ;  /* 0x000000680000780c */ /* 0x000fe20001724270 */
[----:B0-----:R-:W-:-:S04]  /*16ab0*/  IMAD.WIDE.U32 R10, R17, 0x1c, R6 ;  /* 0x0000001c110a7825 */ /* 0x001fc800078e0006 */
[----:B------:R-:W-:Y:S01]  /*16ac0*/  FMUL R21, R18, UR22 ;  /* 0x0000001612157c20 */ /* 0x000fe20008400000 */
[----:B------:R-:W-:Y:S01]  /*16ad0*/  @P6 STG.E desc[UR18][R14.64], R19 ;  /* 0x000000130e006986 */ /* 0x000fe2000c101912 */
[----:B------:R-:W-:Y:S01]  /*16ae0*/  ISETP.GT.AND P6, PT, R0, 0x69, P2 ;  /* 0x000000690000780c */ /* 0x000fe200017c4270 */
[----:B------:R-:W-:Y:S01]  /*16af0*/  FMUL R23, R235, UR22 ;  /* 0x00000016eb177c20 */ /* 0x000fe20008400000 */
[----:B------:R-:W-:Y:S01]  /*16b00*/  FMUL R153, R234, UR22 ;  /* 0x00000016ea997c20 */ /* 0x000fe20008400000 */
[----:B------:R-:W-:Y:S01]  /*16b10*/  IADD3 R11, R11, UR8, RZ ;  /* 0x000000080b0b7c10 */ /* 0x000fe2000fffe0ff */
[----:B------:R-:W-:Y:S01]  /*16b20*/  @P5 STG.E desc[UR18][R6.64], R21 ;  /* 0x0000001506005986 */ /* 0x000fe2000c101912 */
[----:B------:R-:W-:Y:S01]  /*16b30*/  FMUL R155, R233, UR22 ;  /* 0x00000016e99b7c20 */ /* 0x000fe20008400000 */
[----:B------:R-:W-:Y:S01]  /*16b40*/  IMAD.U32 R157, RZ, RZ, UR28 ;  /* 0x0000001cff9d7e24 */ /* 0x000fe2000f8e00ff */
[----:B------:R-:W-:Y:S01]  /*16b50*/  IADD3 R16, P5, R8, UR9, RZ ;  /* 0x0000000908107c10 */ /* 0x000fe2000ffbe0ff */
[----:B------:R0:W-:Y:S02]  /*16b60*/  @P0 STG.E desc[UR18][R14.64+0x20], R23 ;  /* 0x000020170e000986 */ /* 0x0001e4000c101912 */
[----:B------:R-:W-:Y:S01]  /*16b70*/  IMAD.WIDE.U32 R12, R157, 0x1c, R8 ;  /* 0x0000001c9d0c7825 */ /* 0x000fe200078e0008 */
[----:B------:R-:W-:Y:S01]  /*16b80*/  IADD3.X R17, R9, UR29, RZ, P5, !PT ;  /* 0x0000001d09117c10 */ /* 0x000fe2000affe4ff */
[----:B------:R1:W-:Y:S01]  /*16b90*/  @P4 STG.E desc[UR18][R6.64+0x20], R153 ;  /* 0x0000209906004986 */ /* 0x0003e2000c101912 */
[----:B------:R-:W-:Y:S01]  /*16ba0*/  ISETP.GT.AND P4, PT, R0, 0x68, P3 ;  /* 0x000000680000780c */ /* 0x000fe20001f84270 */
[----:B------:R-:W-:Y:S01]  /*16bb0*/  FMUL R157, R232, UR22 ;  /* 0x00000016e89d7c20 */ /* 0x000fe20008400000 */
[C---:B------:R-:W-:Y:S01]  /*16bc0*/  ISETP.GT.AND P5, PT, R0.reuse, 0x69, P3 ;  /* 0x000000690000780c */ /* 0x040fe20001fa4270 */
[----:B------:R2:W-:Y:S01]  /*16bd0*/  @P1 STG.E desc[UR18][R10.64], R155 ;  /* 0x0000009b0a001986 */ /* 0x0005e2000c101912 */
[----:B------:R-:W-:-:S02]  /*16be0*/  ISETP.GT.AND P0, PT, R0, 0x70, P2 ;  /* 0x000000700000780c */ /* 0x000fc40001704270 */
[----:B0-----:R-:W-:Y:S01]  /*16bf0*/  IADD3 R14, P1, R16, UR9, RZ ;  /* 0x00000009100e7c10 */ /* 0x001fe2000ff3e0ff */
[----:B------:R0:W-:Y:S01]  /*16c00*/  @P6 STG.E desc[UR18][R8.64], R157 ;  /* 0x0000009d08006986 */ /* 0x0001e2000c101912 */
[C---:B------:R-:W-:Y:S02]  /*16c10*/  ISETP.GT.AND P6, PT, R0.reuse, 0x70, P3 ;  /* 0x000000700000780c */ /* 0x040fe40001fc4270 */
[----:B------:R-:W-:Y:S02]  /*16c20*/  IADD3.X R15, R17, UR29, RZ, P1, !PT ;  /* 0x0000001d110f7c10 */ /* 0x000fe40008ffe4ff */
[----:B------:R-:W-:Y:S01]  /*16c30*/  ISETP.GT.AND P1, PT, R0, 0x71, P2 ;  /* 0x000000710000780c */ /* 0x000fe20001724270 */
[----:B------:R-:W-:Y:S01]  /*16c40*/  FMUL R21, R230, UR22 ;  /* 0x00000016e6157c20 */ /* 0x000fe20008400000 */
[----:B------:R-:W-:Y:S01]  /*16c50*/  FMUL R23, R229, UR22 ;  /* 0x00000016e5177c20 */ /* 0x000fe20008400000 */
[----:B------:R-:W-:Y:S02]  /*16c60*/  VIADD R13, R13, UR8 ;  /* 0x000000080d0d7c36 */ /* 0x000fe40008000000 */
[----:B-1----:R-:W-:Y:S01]  /*16c70*/  FMUL R153, R228, UR22 ;  /* 0x00000016e4997c20 */ /* 0x002fe20008400000 */
[----:B--2---:R-:W-:Y:S01]  /*16c80*/  FMUL R155, R227, UR22 ;  /* 0x00000016e39b7c20 */ /* 0x004fe20008400000 */
[----:B------:R1:W-:Y:S01]  /*16c90*/  @P4 STG.E desc[UR18][R10.64+0x20], R21 ;  /* 0x000020150a004986 */ /* 0x0003e2000c101912 */
[----:B------:R-:W-:Y:S01]  /*16ca0*/  IMAD.U32 R19, RZ, RZ, UR28 ;  /* 0x0000001cff137e24 */ /* 0x000fe2000f8e00ff */
[----:B------:R-:W-:Y:S01]  /*16cb0*/  ISETP.GT.AND P4, PT, R0, 0x71, P3 ;  /* 0x000000710000780c */ /* 0x000fe20001f84270 */
[----:B0-----:R-:W-:Y:S01]  /*16cc0*/  FMUL R157, R226, UR22 ;  /* 0x00000016e29d7c20 */ /* 0x001fe20008400000 */
[----:B------:R0:W-:Y:S04]  /*16cd0*/  @P5 STG.E desc[UR18][R8.64+0x20], R23 ;  /* 0x0000201708005986 */ /* 0x0001e8000c101912 */
[----:B------:R2:W-:Y:S01]  /*16ce0*/  @P0 STG.E desc[UR18][R12.64], R153 ;  /* 0x000000990c000986 */ /* 0x0005e2000c101912 */
[----:B------:R-:W-:Y:S01]  /*16cf0*/  ISETP.GT.AND P0, PT, R0, 0x78, P2 ;  /* 0x000000780000780c */ /* 0x000fe20001704270 */
[----:B------:R-:W-:-:S02]  /*16d00*/  IMAD.WIDE.U32 R6, R19, 0x1c, R16 ;  /* 0x0000001c13067825 */ /* 0x000fc400078e0010 */
[----:B------:R-:W-:Y:S01]  /*16d10*/  @P1 STG.E desc[UR18][R16.64], R155 ;  /* 0x0000009b10001986 */ /* 0x000fe2000c101912 */
[----:B------:R-:W-:Y:S02]  /*16d20*/  ISETP.GT.AND P1, PT, R0, 0x79, P2 ;  /* 0x000000790000780c */ /* 0x000fe40001724270 */
[----:B-1----:R-:W-:Y:S01]  /*16d30*/  IADD3 R10, P5, R14, UR9, RZ ;  /* 0x000000090e0a7c10 */ /* 0x002fe2000ffbe0ff */
[----:B------:R-:W-:Y:S01]  /*16d40*/  @P6 STG.E desc[UR18][R12.64+0x20], R157 ;  /* 0x0000209d0c006986 */ /* 0x000fe2000c101912 */
[C---:B------:R-:W-:Y:S01]  /*16d50*/  ISETP.GT.AND P6, PT, R0.reuse, 0x78, P3 ;  /* 0x000000780000780c */ /* 0x040fe20001fc4270 */
[----:B------:R-:W-:Y:S01]  /*16d60*/  FMUL R21, R225, UR22 ;  /* 0x00000016e1157c20 */ /* 0x000fe20008400000 */
[----:B------:R-:W-:Y:S02]  /*16d70*/  IADD3 R7, R7, UR8, RZ ;  /* 0x0000000807077c10 */ /* 0x000fe4000fffe0ff */
[----:B------:R-:W-:Y:S02]  /*16d80*/  IADD3.X R11, R15, UR29, RZ, P5, !PT ;  /* 0x0000001d0f0b7c10 */ /* 0x000fe4000affe4ff */
[----:B------:R-:W-:Y:S01]  /*16d90*/  ISETP.GT.AND P5, PT, R0, 0x79, P3 ;  /* 0x000000790000780c */ /* 0x000fe20001fa4270 */
[----:B------:R1:W-:Y:S01]  /*16da0*/  @P4 STG.E desc[UR18][R16.64+0x20], R21 ;  /* 0x0000201510004986 */ /* 0x0003e2000c101912 */
[----:B0-----:R-:W-:Y:S01]  /*16db0*/  FMUL R23, R224, UR22 ;  /* 0x00000016e0177c20 */ /* 0x001fe20008400000 */
[----:B--2---:R-:W-:Y:S01]  /*16dc0*/  FMUL R153, R223, UR22 ;  /* 0x00000016df997c20 */ /* 0x004fe20008400000 */
[C---:B------:R-:W-:Y:S01]  /*16dd0*/  ISETP.GT.AND P4, PT, R0.reuse, 0x80, P2 ;  /* 0x000000800000780c */ /* 0x040fe20001784270 */
[----:B------:R-:W-:Y:S01]  /*16de0*/  @P0 STG.E desc[UR18][R6.64], R159 ;  /* 0x0000009f06000986 */ /* 0x000fe2000c101912 */
[----:B------:R-:W-:Y:S01]  /*16df0*/  ISETP.GT.AND P0, PT, R0, 0x81, P2 ;  /* 0x000000810000780c */ /* 0x000fe20001704270 */
[----:B------:R-:W-:-:S02]  /*16e00*/  IMAD.WIDE.U32 R18, R19, 0x1c, R14 ;  /* 0x0000001c13127825 */ /* 0x000fc400078e000e */
[----:B------:R0:W-:Y:S01]  /*16e10*/  @P1 STG.E desc[UR18][R14.64], R23 ;  /* 0x000000170e001986 */ /* 0x0001e2000c101912 */
[----:B------:R-:W-:Y:S01]  /*16e20*/  ISETP.GT.AND P1, PT, R0, 0x80, P3 ;  /* 0x000000800000780c */ /* 0x000fe20001f24270 */
[----:B-1----:R-:W-:Y:S02]  /*16e30*/  FMUL R17, R222, UR22 ;  /* 0x00000016de117c20 */ /* 0x002fe40008400000 */
[----:B------:R1:W-:Y:S01]  /*16e40*/  @P6 STG.E desc[UR18][R6.64+0x20], R153 ;  /* 0x0000209906006986 */ /* 0x0003e2000c101912 */
[----:B------:R-:W-:Y:S01]  /*16e50*/  IADD3 R12, P6, R10, UR9, RZ ;  /* 0x000000090a0c7c10 */ /* 0x000fe2000ffde0ff */
[----:B------:R-:W-:Y:S02]  /*16e60*/  VIADD R19, R19, UR8 ;  /* 0x0000000813137c36 */ /* 0x000fe40008000000 */
[----:B------:R-:W-:Y:S01]  /*16e70*/  FMUL R21, R221, UR22 ;  /* 0x00000016dd157c20 */ /* 0x000fe20008400000 */
[----:B------:R2:W-:Y:S01]  /*16e80*/  @P5 STG.E desc[UR18][R14.64+0x20], R17 ;  /* 0x000020110e005986 */ /* 0x0005e2000c101912 */
[----:B------:R-:W-:Y:S01]  /*16e90*/  IMAD.U32 R9, RZ, RZ, UR28 ;  /* 0x0000001cff097e24 */ /* 0x000fe2000f8e00ff */
[----:B------:R-:W-:Y:S01]  /*16ea0*/  IADD3.X R13, R11, UR29, RZ, P6, !PT ;  /* 0x0000001d0b0d7c10 */ /* 0x000fe2000b7fe4ff */
[----:B0-----:R-:W-:Y:S01]  /*16eb0*/  FMUL R23, R220, UR22 ;  /* 0x00000016dc177c20 */ /* 0x001fe20008400000 */
[----:B------:R-:W-:-:S02]  /*16ec0*/  ISETP.GT.AND P5, PT, R0, 0x81, P3 ;  /* 0x000000810000780c */ /* 0x000fc40001fa4270 */
[C---:B------:R-:W-:Y:S01]  /*16ed0*/  ISETP.GT.AND P6, PT, R0.reuse, 0x88, P2 ;  /* 0x000000880000780c */ /* 0x040fe200017c4270 */
[----:B------:R0:W-:Y:S01]  /*16ee0*/  @P4 STG.E desc[UR18][R18.64], R21 ;  /* 0x0000001512004986 */ /* 0x0001e2000c101912 */
[----:B-1----:R-:W-:Y:S01]  /*16ef0*/  FMUL R153, R219, UR22 ;  /* 0x00000016db997c20 */ /* 0x002fe20008400000 */
[----:B------:R-:W-:Y:S02]  /*16f00*/  IMAD.WIDE.U32 R8, R9, 0x1c, R10 ;  /* 0x0000001c09087825 */ /* 0x000fe400078e000a */
[----:B------:R1:W-:Y:S01]  /*16f10*/  @P0 STG.E desc[UR18][R10.64], R23 ;  /* 0x000000170a000986 */ /* 0x0003e2000c101912 */
[----:B------:R-:W-:Y:S01]  /*16f20*/  ISETP.GT.AND P0, PT, R0, 0x89, P2 ;  /* 0x000000890000780c */ /* 0x000fe20001704270 */
[----:B--2---:R-:W-:Y:S01]  /*16f30*/  FMUL R17, R218, UR22 ;  /* 0x00000016da117c20 */ /* 0x004fe20008400000 */
[----:B------:R-:W-:Y:S01]  /*16f40*/  IADD3 R9, R9, UR8, RZ ;  /* 0x0000000809097c10 */ /* 0x000fe2000fffe0ff */
[----:B------:R2:W-:Y:S01]  /*16f50*/  @P1 STG.E desc[UR18][R18.64+0x20], R153 ;  /* 0x0000209912001986 */ /* 0x0005e2000c101912 */
[C---:B------:R-:W-:Y:S01]  /*16f60*/  ISETP.GT.AND P1, PT, R0.reuse, 0x88, P3 ;  /* 0x000000880000780c */ /* 0x040fe20001f24270 */
[----:B0-----:R-:W-:Y:S01]  /*16f70*/  FMUL R21, R217, UR22 ;  /* 0x00000016d9157c20 */ /* 0x001fe20008400000 */
[----:B------:R-:W-:Y:S01]  /*16f80*/  ISETP.GT.AND P4, PT, R0, 0x89, P3 ;  /* 0x000000890000780c */ /* 0x000fe20001f84270 */
[----:B------:R0:W-:Y:S01]  /*16f90*/  @P5 STG.E desc[UR18][R10.64+0x20], R17 ;  /* 0x000020110a005986 */ /* 0x0001e2000c101912 */
[----:B------:R-:W-:-:S02]  /*16fa0*/  IMAD.U32 R7, RZ, RZ, UR28 ;  /* 0x0000001cff077e24 */ /* 0x000fc4000f8e00ff */
[----:B-1----:R-:W-:Y:S01]  /*16fb0*/  FMUL R23, R216, UR22 ;  /* 0x00000016d8177c20 */ /* 0x002fe20008400000 */
[C---:B------:R-:W-:Y:S01]  /*16fc0*/  ISETP.GT.AND P5, PT, R0.reuse, 0x90, P2 ;  /* 0x000000900000780c */ /* 0x040fe200017a4270 */
[----:B------:R-:W-:Y:S01]  /*16fd0*/  @P6 STG.E desc[UR18][R8.64], R21 ;  /* 0x0000001508006986 */ /* 0x000fe2000c101912 */
[----:B------:R-:W-:Y:S01]  /*16fe0*/  ISETP.GT.AND P6, PT, R0, 0x91, P2 ;  /* 0x000000910000780c */ /* 0x000fe200017c4270 */
[----:B--2---:R-:W-:Y:S01]  /*16ff0*/  FMUL R19, R215, UR22 ;  /* 0x00000016d7137c20 */ /* 0x004fe20008400000 */
[----:B------:R-:W-:Y:S01]  /*17000*/  IMAD.WIDE.U32 R6, R7, 0x1c, R12 ;  /* 0x0000001c07067825 */ /* 0x000fe200078e000c */
[----:B------:R-:W-:Y:S01]  /*17010*/  @P0 STG.E desc[UR18][R12.64], R23 ;  /* 0x000000170c000986 */ /* 0x000fe2000c101912 */
[----:B------:R-:W-:Y:S02]  /*17020*/  IADD3 R14, P0, R12, UR9, RZ ;  /* 0x000000090c0e7c10 */ /* 0x000fe4000ff1e0ff */
[----:B------:R-:W-:Y:S01]  /*17030*/  FMUL R153, R214, UR22 ;  /* 0x00000016d6997c20 */ /* 0x000fe20008400000 */
[----:B------:R-:W-:-:S02]  /*17040*/  VIADD R7, R7, UR8 ;  /* 0x0000000807077c36 */ /* 0x000fc40008000000 */
[----:B------:R-:W-:Y:S01]  /*17050*/  FMUL R155, R213, UR22 ;  /* 0x00000016d59b7c20 */ /* 0x000fe20008400000 */
[----:B------:R1:W-:Y:S01]  /*17060*/  @P1 STG.E desc[UR18][R8.64+0x20], R19 ;  /* 0x0000201308001986 */ /* 0x0003e2000c101912 */
[----:B------:R-:W-:Y:S01]  /*17070*/  IADD3.X R15, R13, UR29, RZ, P0, !PT ;  /* 0x0000001d0d0f7c10 */ /* 0x000fe200087fe4ff */
[----:B------:R-:W-:Y:S01]  /*17080*/  FMUL R157, R212, UR22 ;  /* 0x00000016d49d7c20 */ /* 0x000fe20008400000 */
[----:B0-----:R-:W-:Y:S02]  /*17090*/  IADD3 R10, P1, R14, UR9, RZ ;  /* 0x000000090e0a7c10 */ /* 0x001fe4000ff3e0ff */
[----:B------:R-:W-:Y:S01]  /*170a0*/  ISETP.GT.AND P0, PT, R0, 0x90, P3 ;  /* 0x000000900000780c */ /* 0x000fe20001f04270 */
[----:B------:R0:W-:Y:S01]  /*170b0*/  @P4 STG.E desc[UR18][R12.64+0x20], R153 ;  /* 0x000020990c004986 */ /* 0x0001e2000c101912 */
[----:B------:R-:W-:-:S03]  /*170c0*/  IADD3.X R11, R15, UR29, RZ, P1, !PT ;  /* 0x0000001d0f0b7c10 */ /* 0x000fc60008ffe4ff */
[----:B------:R-:W-:Y:S01]  /*170d0*/  @P5 STG.E desc[UR18][R6.64], R155 ;  /* 0x0000009b06005986 */ /* 0x000fe2000c101912 */
[----:B------:R-:W-:Y:S01]  /*170e0*/  MOV R17, UR28 ;  /* 0x0000001c00117c02 */ /* 0x000fe20008000f00 */
[----:B-1----:R-:W-:Y:S02]  /*170f0*/  IMAD.U32 R9, RZ, RZ, UR28 ;  /* 0x0000001cff097e24 */ /* 0x002fe4000f8e00ff */
[----:B------:R-:W-:Y:S01]  /*17100*/  @P6 STG.E desc[UR18][R14.64], R157 ;  /* 0x0000009d0e006986 */ /* 0x000fe2000c101912 */
[C---:B------:R-:W-:Y:S02]  /*17110*/  ISETP.GT.AND P6, PT, R0.reuse, 0x91, P3 ;  /* 0x000000910000780c */ /* 0x040fe40001fc4270 */
[C---:B------:R-:W-:Y:S01]  /*17120*/  ISETP.GT.AND P5, PT, R0.reuse, 0x98, P2 ;  /* 0x000000980000780c */ /* 0x040fe200017a4270 */
[----:B------:R-:W-:Y:S01]  /*17130*/  FMUL R21, R211, UR22 ;  /* 0x00000016d3157c20 */ /* 0x000fe20008400000 */
[C---:B------:R-:W-:Y:S01]  /*17140*/  ISETP.GT.AND P4, PT, R0.reuse, 0x99, P2 ;  /* 0x000000990000780c */ /* 0x040fe20001784270 */
[----:B------:R-:W-:Y:S01]  /*17150*/  IMAD.WIDE.U32 R8, R9, 0x1c, R10 ;  /* 0x0000001c09087825 */ /* 0x000fe200078e000a */
[----:B------:R-:W-:-:S03]  /*17160*/  ISETP.GT.AND P1, PT, R0, 0x98, P3 ;  /* 0x000000980000780c */ /* 0x000fc60001f24270 */
[----:B------:R-:W-:Y:S01]  /*17170*/  IMAD.WIDE.U32 R16, R17, 0x1c, R14 ;  /* 0x0000001c11107825 */ /* 0x000fe200078e000e */
[----:B------:R1:W-:Y:S03]  /*17180*/  @P0 STG.E desc[UR18][R6.64+0x20], R21 ;  /* 0x0000201506000986 */ /* 0x0003e6000c101912 */
[----:B------:R-:W-:Y:S01]  /*17190*/  FMUL R19, R210, UR22 ;  /* 0x00000016d2137c20 */ /* 0x000fe20008400000 */
[----:B0-----:R-:W-:Y:S01]  /*171a0*/  IADD3 R13, R9, UR8, RZ ;  /* 0x00000008090d7c10 */ /* 0x001fe2000fffe0ff */
[----:B------:R-:W-:Y:S02]  /*171b0*/  VIADD R17, R17, UR8 ;  /* 0x0000000811117c36 */ /* 0x000fe40008000000 */
[----:B------:R-:W-:Y:S01]  /*171c0*/  FMUL R9, R209, UR22 ;  /* 0x00000016d1097c20 */ /* 0x000fe20008400000 */
[----:B------:R-:W-:Y:S01]  /*171d0*/  ISETP.GT.AND P0, PT, R0, 0x99, P3 ;  /* 0x000000990000780c */ /* 0x000fe20001f04270 */
[----:B------:R-:W-:Y:S01]  /*171e0*/  FMUL R23, R208, UR22 ;  /* 0x00000016d0177c20 */ /* 0x000fe20008400000 */
[----:B------:R-:W-:Y:S01]  /*171f0*/  FMUL R153, R207, UR22 ;  /* 0x00000016cf997c20 */ /* 0x000fe20008400000 */
[----:B------:R0:W-:Y:S04]  /*17200*/  @P6 STG.E desc[UR18][R14.64+0x20], R19 ;  /* 0x000020130e006986 */ /* 0x0001e8000c101912 */
[----:B------:R-:W-:Y:S01]  /*17210*/  @P5 STG.E desc[UR18][R16.64], R9 ;  /* 0x0000000910005986 */ /* 0x000fe2000c101912 */
[----:B-1----:R-:W-:-:S03]  /*17220*/  FMUL R21, R206, UR22 ;  /* 0x00000016ce157c20 */ /* 0x002fc60008400000 */
[----:B------:R-:W-:Y:S01]  /*17230*/  @P4 STG.E desc[UR18][R10.64], R23 ;  /* 0x000000170a004986 */ /* 0x000fe2000c101912 */
[----:B------:R-:W-:-:S03]  /*17240*/  ISETP.GT.AND P5, PT, R0, 0xa1, P2 ;  /* 0x000000a10000780c */ /* 0x000fc600017a4270 */
[----:B------:R1:W-:Y:S01]  /*17250*/  @P1 STG.E desc[UR18][R16.64+0x20], R153 ;  /* 0x0000209910001986 */ /* 0x0003e2000c101912 */
[C---:B------:R-:W-:Y:S02]  /*17260*/  ISETP.GT.AND P1, PT, R0.reuse, 0xa0, P2 ;  /* 0x000000a00000780c */ /* 0x040fe40001724270 */
[----:B------:R-:W-:Y:S01]  /*17270*/  ISETP.GT.AND P4, PT, R0, 0xa0, P3 ;  /* 0x000000a00000780c */ /* 0x000fe20001f84270 */
[----:B------:R2:W-:Y:S01]  /*17280*/  @P0 STG.E desc[UR18][R10.64+0x20], R21 ;  /* 0x000020150a000986 */ /* 0x0005e2000c101912 */
[----:B------:R-:W-:Y:S02]  /*17290*/  IADD3 R6, P6, R10, UR9, RZ ;  /* 0x000000090a067c10 */ /* 0x000fe4000ffde0ff */
[----:B------:R-:W-:Y:S01]  /*172a0*/  ISETP.GT.AND P0, PT, R0, 0xa1, P3 ;  /* 0x000000a10000780c */ /* 0x000fe20001f04270 */
[----:B------:R-:W-:Y:S02]  /*172b0*/  IMAD.MOV.U32 R12, RZ, RZ, R8 ;  /* 0x000000ffff0c7224 */ /* 0x000fe400078e0008 */
[----:B------:R-:W-:Y:S01]  /*172c0*/  FMUL R155, R205, UR22 ;  /* 0x00000016cd9b7c20 */ /* 0x000fe20008400000 */
[----:B0-----:R-:W-:Y:S01]  /*172d0*/  FMUL R19, R204, UR22 ;  /* 0x00000016cc137c20 */ /* 0x001fe20008400000 */
[----:B------:R-:W-:Y:S01]  /*172e0*/  IADD3.X R7, R11, UR29, RZ, P6, !PT ;  /* 0x0000001d0b077c10 */ /* 0x000fe2000b7fe4ff */
[----:B-1----:R-:W-:Y:S01]  /*172f0*/  FMUL R17, R203, UR22 ;  /* 0x00000016cb117c20 */ /* 0x002fe20008400000 */
[----:B------:R-:W-:Y:S01]  /*17300*/  IMAD.U32 R9, RZ, RZ, UR28 ;  /* 0x0000001cff097e24 */ /* 0x000fe2000f8e00ff */
[----:B------:R-:W-:Y:S01]  /*17310*/  @P1 STG.E desc[UR18][R12.64], R155 ;  /* 0x0000009b0c001986 */ /* 0x000fe2000c101912 */
[----:B------:R-:W-:Y:S01]  /*17320*/  ISETP.GT.AND P6, PT, R0, 0xa8, P2 ;  /* 0x000000a80000780c */ /* 0x000fe200017c4270 */
[----:B--2---:R-:W-:-:S02]  /*17330*/  FMUL R21, R202, UR22 ;  /* 0x00000016ca157c20 */ /* 0x004fc40008400000 */
[----:B------:R-:W-:Y:S01]  /*17340*/  @P5 STG.E desc[UR18][R6.64], R19 ;  /* 0x0000001306005986 */ /* 0x000fe2000c101912 */
[----:B------:R-:W-:-:S03]  /*17350*/  ISETP.GT.AND P1, PT, R0, 0xa8, P3 ;  /* 0x000000a80000780c */ /* 0x000fc60001f24270 */
[----:B------:R0:W-:Y:S01]  /*17360*/  @P4 STG.E desc[UR18][R12.64+0x20], R17 ;  /* 0x000020110c004986 */ /* 0x0001e2000c101912 */
[----:B------:R-:W-:Y:S01]  /*17370*/  ISETP.GT.AND P4, PT, R0, 0xa9, P2 ;  /* 0x000000a90000780c */ /* 0x000fe20001784270 */
[----:B------:R-:W-:Y:S01]  /*17380*/  IMAD.WIDE.U32 R8, R9, 0x1c, R6 ;  /* 0x0000001c09087825 */ /* 0x000fe200078e0006 */
[----:B------:R-:W-:Y:S01]  /*17390*/  IADD3 R10, P5, R6, UR9, RZ ;  /* 0x00000009060a7c10 */ /* 0x000fe2000ffbe0ff */
[----:B------:R1:W-:Y:S01]  /*173a0*/  @P0 STG.E desc[UR18][R6.64+0x20], R21 ;  /* 0x0000201506000986 */ /* 0x0003e2000c101912 */
[----:B------:R-:W-:Y:S01]  /*173b0*/  ISETP.GT.AND P0, PT, R0, 0xa9, P3 ;  /* 0x000000a90000780c */ /* 0x000fe20001f04270 */
[----:B------:R-:W-:Y:S01]  /*173c0*/  FMUL R23, R201, UR22 ;  /* 0x00000016c9177c20 */ /* 0x000fe20008400000 */
[----:B------:R-:W-:Y:S01]  /*173d0*/  IADD3 R15, R9, UR8, RZ ;  /* 0x00000008090f7c10 */ /* 0x000fe2000fffe0ff */
[----:B------:R-:W-:Y:S01]  /*173e0*/  IMAD.MOV.U32 R14, RZ, RZ, R8 ;  /* 0x000000ffff0e7224 */ /* 0x000fe200078e0008 */
[----:B------:R-:W-:Y:S01]  /*173f0*/  IADD3.X R11, R7, UR29, RZ, P5, !PT ;  /* 0x0000001d070b7c10 */ /* 0x000fe2000affe4ff */
[----:B------:R-:W-:-:S02]  /*17400*/  IMAD.U32 R9, RZ, RZ, UR28 ;  /* 0x0000001cff097e24 */ /* 0x000fc4000f8e00ff */
[----:B------:R-:W-:Y:S01]  /*17410*/  FMUL R153, R199, UR22 ;  /* 0x00000016c7997c20 */ /* 0x000fe20008400000 */
[----:B0-----:R-:W-:Y:S01]  /*17420*/  FMUL R17, R200, UR22 ;  /* 0x00000016c8117c20 */ /* 0x001fe20008400000 */
[----:B------:R-:W-:Y:S01]  /*17430*/  ISETP.GT.AND P5, PT, R0, 0xb0, P2 ;  /* 0x000000b00000780c */ /* 0x000fe200017a4270 */
[----:B------:R0:W-:Y:S01]  /*17440*/  @P6 STG.E desc[UR18][R14.64], R23 ;  /* 0x000000170e006986 */ /* 0x0001e2000c101912 */
[----:B------:R-:W-:-:S04]  /*17450*/  IMAD.WIDE.U32 R8, R9, 0x1c, R10 ;  /* 0x0000001c09087825 */ /* 0x000fc800078e000a */
[----:B-1----:R-:W-:Y:S01]  /*17460*/  FMUL R7, R198, UR22 ;  /* 0x00000016c6077c20 */ /* 0x002fe20008400000 */
[----:B------:R-:W-:Y:S01]  /*17470*/  IADD3 R12, P6, R10, UR9, RZ ;  /* 0x000000090a0c7c10 */ /* 0x000fe2000ffde0ff */
[----:B------:R1:W-:Y:S01]  /*17480*/  @P4 STG.E desc[UR18][R10.64], R17 ;  /* 0x000000110a004986 */ /* 0x0003e2000c101912 */
[----:B------:R-:W-:-:S03]  /*17490*/  ISETP.GT.AND P4, PT, R0, 0xb1, P2 ;  /* 0x000000b10000780c */ /* 0x000fc60001784270 */
[----:B------:R2:W-:Y:S01]  /*174a0*/  @P1 STG.E desc[UR18][R14.64+0x20], R153 ;  /* 0x000020990e001986 */ /* 0x0005e2000c101912 */
[----:B------:R-:W-:Y:S01]  /*174b0*/  ISETP.GT.AND P1, PT, R0, 0xb0, P3 ;  /* 0x000000b00000780c */ /* 0x000fe20001f24270 */
[----:B------:R-:W-:Y:S01]  /*174c0*/  FMUL R21, R197, UR22 ;  /* 0x00000016c5157c20 */ /* 0x000fe20008400000 */
[----:B------:R-:W-:Y:S01]  /*174d0*/  IADD3 R19, R9, UR8, RZ ;  /* 0x0000000809137c10 */ /* 0x000fe2000fffe0ff */
[----:B------:R3:W-:Y:S01]  /*174e0*/  @P0 STG.E desc[UR18][R10.64+0x20], R7 ;  /* 0x000020070a000986 */ /* 0x0007e2000c101912 */
[----:B------:R-:W-:Y:S01]  /*174f0*/  IMAD.MOV.U32 R18, RZ, RZ, R8 ;  /* 0x000000ffff127224 */ /* 0x000fe200078e0008 */
[----:B------:R-:W-:Y:S02]  /*17500*/  IADD3.X R13, R11, UR29, RZ, P6, !PT ;  /* 0x0000001d0b0d7c10 */ /* 0x000fe4000b7fe4ff */
[----:B------:R-:W-:Y:S01]  /*17510*/  IADD3 R16, P0, R12, UR9, RZ ;  /* 0x000000090c107c10 */ /* 0x000fe2000ff1e0ff */
[----:B0-----:R-:W-:Y:S01]  /*17520*/  FMUL R23, R196, UR22 ;  /* 0x00000016c4177c20 */ /* 0x001fe20008400000 */
[----:B------:R-:W-:Y:S02]  /*17530*/  @P5 STG.E desc[UR18][R18.64], R21 ;  /* 0x0000001512005986 */ /* 0x000fe4000c101912 */
[----:B-1----:R-:W-:Y:S01]  /*17540*/  IADD3.X R17, R13, UR29, RZ, P0, !PT ;  /* 0x0000001d0d117c10 */ /* 0x002fe200087fe4ff */
[----:B--2---:R-:W-:Y:S01]  /*17550*/  FMUL R153, R195, UR22 ;  /* 0x00000016c3997c20 */ /* 0x004fe20008400000 */
[----:B------:R-:W-:-:S02]  /*17560*/  IADD3 R8, P0, R16, UR9, RZ ;  /* 0x0000000910087c10 */ /* 0x000fc4000ff1e0ff */
[C---:B------:R-:W-:Y:S01]  /*17570*/  ISETP.GT.AND P5, PT, R0.reuse, 0xb1, P3 ;  /* 0x000000b10000780c */ /* 0x040fe20001fa4270 */
[----:B------:R0:W-:Y:S01]  /*17580*/  @P4 STG.E desc[UR18][R12.64], R23 ;  /* 0x000000170c004986 */ /* 0x0001e2000c101912 */
[----:B---3--:R-:W-:Y:S01]  /*17590*/  IMAD.U32 R7, RZ, RZ, UR28 ;  /* 0x0000001cff077e24 */ /* 0x008fe2000f8e00ff */
[----:B------:R-:W-:Y:S02]  /*175a0*/  IADD3.X R9, R17, UR29, RZ, P0, !PT ;  /* 0x0000001d11097c10 */ /* 0x000fe400087fe4ff */
[C---:B------:R-:W-:Y:S01]  /*175b0*/  ISETP.GT.AND P6, PT, R0.reuse, 0xb8, P2 ;  /* 0x000000b80000780c */ /* 0x040fe200017c4270 */
[----:B------:R1:W-:Y:S01]  /*175c0*/  @P1 STG.E desc[UR18][R18.64+0x20], R153 ;  /* 0x0000209912001986 */ /* 0x0003e2000c101912 */
[C---:B------:R-:W-:Y:S01]  /*175d0*/  ISETP.GT.AND P0, PT, R0.reuse, 0xb9, P2 ;  /* 0x000000b90000780c */ /* 0x040fe20001704270 */
[----:B------:R-:W-:Y:S01]  /*175e0*/  IMAD.U32 R15, RZ, RZ, UR28 ;  /* 0x0000001cff0f7e24 */ /* 0x000fe2000f8e00ff */
[C---:B------:R-:W-:Y:S01]  /*175f0*/  ISETP.GT.AND P1, PT, R0.reuse, 0xb8, P3 ;  /* 0x000000b80000780c */ /* 0x040fe20001f24270 */
[----:B------:R-:W-:Y:S01]  /*17600*/  IMAD.WIDE.U32 R6, R7, 0x1c, R12 ;  /* 0x0000001c07067825 */ /* 0x000fe200078e000c */
[----:B------:R-:W-:-:S03]  /*17610*/  ISETP.GT.AND P4, PT, R0, 0xb9, P3 ;  /* 0x000000b90000780c */ /* 0x000fc60001f84270 */
[----:B------:R-:W-:Y:S01]  /*17620*/  FMUL R155, R194, UR22 ;  /* 0x00000016c29b7c20 */ /* 0x000fe20008400000 */
[----:B------:R-:W-:Y:S01]  /*17630*/  MOV R11, UR28 ;  /* 0x0000001c000b7c02 */ /* 0x000fe20008000f00 */
[----:B------:R-:W-:-:S04]  /*17640*/  IMAD.WIDE.U32 R14, R15, 0x1c, R8 ;  /* 0x0000001c0f0e7825 */ /* 0x000fc800078e0008 */
[----:B0-----:R-:W-:Y:S01]  /*17650*/  FMUL R23, R193, UR22 ;  /* 0x00000016c1177c20 */ /* 0x001fe20008400000 */
[----:B------:R-:W-:Y:S01]  /*17660*/  FMUL R157, R191, UR22 ;  /* 0x00000016bf9d7c20 */ /* 0x000fe20008400000 */
[----:B-1----:R-:W-:Y:S02]  /*17670*/  VIADD R19, R7, UR8 ;  /* 0x0000000807137c36 */ /* 0x002fe40008000000 */
[----:B------:R-:W-:Y:S01]  /*17680*/  FMUL R153, R192, UR22 ;  /* 0x00000016c0997c20 */ /* 0x000fe20008400000 */
[----:B------:R-:W-:Y:S01]  /*17690*/  IMAD.MOV.U32 R18, RZ, RZ, R6 ;  /* 0x000000ffff127224 */ /* 0x000fe200078e0006 */
[----:B------:R0:W-:Y:S01]  /*176a0*/  @P5 STG.E desc[UR18][R12.64+0x20], R155 ;  /* 0x0000209b0c005986 */ /* 0x0001e2000c101912 */
[----:B------:R-:W-:-:S04]  /*176b0*/  IMAD.WIDE.U32 R10, R11, 0x1c, R16 ;  /* 0x0000001c0b0a7825 */ /* 0x000fc800078e0010 */
[----:B------:R-:W-:Y:S01]  /*176c0*/  FMUL R159, R190, UR22 ;  /* 0x00000016be9f7c20 */ /* 0x000fe20008400000 */
[----:B------:R-:W-:Y:S01]  /*176d0*/  IMAD.MOV.U32 R6, RZ, RZ, R14 ;  /* 0x000000ffff067224 */ /* 0x000fe200078e000e */
[----:B------:R-:W-:Y:S01]  /*176e0*/  IADD3 R14, P5, R8, UR9, RZ ;  /* 0x00000009080e7c10 */ /* 0x000fe2000ffbe0ff */
[----:B------:R-:W-:Y:S01]  /*176f0*/  @P6 STG.E desc[UR18][R18.64], R23 ;  /* 0x0000001712006986 */ /* 0x000fe2000c101912 */
[----:B------:R-:W-:Y:S01]  /*17700*/  VIADD R7, R15, UR8 ;  /* 0x000000080f077c36 */ /* 0x000fe20008000000 */
[----:B------:R-:W-:Y:S02]  /*17710*/  IADD3 R21, R11, UR8, RZ ;  /* 0x000000080b157c10 */ /* 0x000fe4000fffe0ff */
[----:B------:R1:W-:Y:S01]  /*17720*/  @P0 STG.E desc[UR18][R16.64], R153 ;  /* 0x0000009910000986 */ /* 0x0003e2000c101912 */
[----:B------:R-:W-:Y:S01]  /*17730*/  IADD3.X R15, R9, UR29, RZ, P5, !PT ;  /* 0x0000001d090f7c10 */ /* 0x000fe2000affe4ff */
[----:B------:R-:W-:Y:S01]  /*17740*/  IMAD.U32 R11, RZ, RZ, UR28 ;  /* 0x0000001cff0b7e24 */ /* 0x000fe2000f8e00ff */
[----:B------:R-:W-:Y:S01]  /*17750*/  MOV R20, R10 ;  /* 0x0000000a00147202 */ /* 0x000fe20000000f00 */
[----:B------:R2:W-:Y:S04]  /*17760*/  @P1 STG.E desc[UR18][R18.64+0x20], R157 ;  /* 0x0000209d12001986 */ /* 0x0005e8000c101912 */
[----:B------:R3:W-:Y:S01]  /*17770*/  @P4 STG.E desc[UR18][R16.64+0x20], R159 ;  /* 0x0000209f10004986 */ /* 0x0007e2000c101912 */
[----:B------:R-:W-:Y:S01]  /*17780*/  IADD3 R10, P4, R14, UR9, RZ ;  /* 0x000000090e0a7c10 */ /* 0x000fe2000ff9e0ff */
[----:B0-----:R-:W-:Y:S01]  /*17790*/  IMAD.WIDE.U32 R12, R11, 0x1c, R14 ;  /* 0x0000001c0b0c7825 */ /* 0x001fe200078e000e */
[----:B------:R-:W-:-:S02]  /*177a0*/  ISETP.GT.AND P0, PT, R0, 0xc0, P2 ;  /* 0x000000c00000780c */ /* 0x000fc40001704270 */
[C---:B------:R-:W-:Y:S02]  /*177b0*/  ISETP.GT.AND P1, PT, R0.reuse, 0xc1, P2 ;  /* 0x000000c10000780c */ /* 0x040fe40001724270 */
[----:B------:R-:W-:Y:S02]  /*177c0*/  IADD3.X R11, R15, UR29, RZ, P4, !PT ;  /* 0x0000001d0f0b7c10 */ /* 0x000fe4000a7fe4ff */
[C---:B------:R-:W-:Y:S02]  /*177d0*/  ISETP.GT.AND P4, PT, R0.reuse, 0xc0, P3 ;  /* 0x000000c00000780c */ /* 0x040fe40001f84270 */
[C---:B------:R-:W-:Y:S02]  /*177e0*/  ISETP.GT.AND P5, PT, R0.reuse, 0xc1, P3 ;  /* 0x000000c10000780c */ /* 0x040fe40001fa4270 */
[----:B-1----:R-:W-:Y:S02]  /*177f0*/  MOV R153, UR28 ;  /* 0x0000001c00997c02 */ /* 0x002fe40008000f00 */
[----:B------:R-:W-:Y:S01]  /*17800*/  ISETP.GT.AND P6, PT, R0, 0xc8, P2 ;  /* 0x000000c80000780c */ /* 0x000fe200017c4270 */
[----:B------:R-:W-:Y:S01]  /*17810*/  FMUL R155, R189, UR22 ;  /* 0x00000016bd9b7c20 */ /* 0x000fe20008400000 */
[----:B--2---:R-:W-:Y:S01]  /*17820*/  FMUL R19, R188, UR22 ;  /* 0x00000016bc137c20 */ /* 0x004fe20008400000 */
[----:B---3--:R-:W-:-:S04]  /*17830*/  IMAD.WIDE.U32 R16, R153, 0x1c, R10 ;  /* 0x0000001c99107825 */ /* 0x008fc800078e000a */
[----:B------:R-:W-:Y:S01]  /*17840*/  FMUL R153, R187, UR22 ;  /* 0x00000016bb997c20 */ /* 0x000fe20008400000 */
[----:B------:R-:W-:Y:S01]  /*17850*/  FMUL R157, R186, UR22 ;  /* 0x00000016ba9d7c20 */ /* 0x000fe20008400000 */
[----:B------:R-:W-:Y:S01]  /*17860*/  FMUL R159, R185, UR22 ;  /* 0x00000016b99f7c20 */ /* 0x000fe20008400000 */
[----:B------:R0:W-:Y:S01]  /*17870*/  @P0 STG.E desc[UR18][R20.64], R155 ;  /* 0x0000009b14000986 */ /* 0x0001e2000c101912 */
[----:B------:R-:W-:-:S03]  /*17880*/  ISETP.GT.AND P0, PT, R0, 0xc9, P2 ;  /* 0x000000c90000780c */ /* 0x000fc60001704270 */
[----:B------:R-:W-:Y:S04]  /*17890*/  @P1 STG.E desc[UR18][R8.64], R19 ;  /* 0x0000001308001986 */ /* 0x000fe8000c101912 */
[----:B------:R1:W-:Y:S01]  /*178a0*/  @P4 STG.E desc[UR18][R20.64+0x20], R153 ;  /* 0x0000209914004986 */ /* 0x0003e2000c101912 */
[----:B------:R-:W-:-:S03]  /*178b0*/  ISETP.GT.AND P4, PT, R0, 0xd0, P2 ;  /* 0x000000d00000780c */ /* 0x000fc60001784270 */
[----:B------:R-:W-:Y:S01]  /*178c0*/  @P5 STG.E desc[UR18][R8.64+0x20], R157 ;  /* 0x0000209d08005986 */ /* 0x000fe2000c101912 */
[----:B------:R-:W-:-:S03]  /*178d0*/  ISETP.GT.AND P5, PT, R0, 0xc8, P3 ;  /* 0x000000c80000780c */ /* 0x000fc60001fa4270 */
[----:B------:R-:W-:Y:S01]  /*178e0*/  @P6 STG.E desc[UR18][R6.64], R159 ;  /* 0x0000009f06006986 */ /* 0x000fe2000c101912 */
[----:B------:R-:W-:Y:S01]  /*178f0*/  ISETP.GT.AND P6, PT, R0, 0xc9, P3 ;  /* 0x000000c90000780c */ /* 0x000fe20001fc4270 */
[----:B------:R-:W-:Y:S02]  /*17900*/  IMAD.MOV.U32 R22, RZ, RZ, R12 ;  /* 0x000000ffff167224 */ /* 0x000fe400078e000c */
[----:B0-----:R-:W-:Y:S01]  /*17910*/  FMUL R155, R184, UR22 ;  /* 0x00000016b89b7c20 */ /* 0x001fe20008400000 */
[----:B------:R-:W-:Y:S01]  /*17920*/  IMAD.MOV.U32 R12, RZ, RZ, R16 ;  /* 0x000000ffff0c7224 */ /* 0x000fe200078e0010 */
[----:B------:R-:W-:Y:S01]  /*17930*/  IADD3 R16, P1, R10, UR9, RZ ;  /* 0x000000090a107c10 */ /* 0x000fe2000ff3e0ff */
[----:B------:R-:W-:Y:S02]  /*17940*/  VIADD R23, R13, UR8 ;  /* 0x000000080d177c36 */ /* 0x000fe40008000000 */
[----:B-1----:R-:W-:Y:S01]  /*17950*/  FMUL R21, R183, UR22 ;  /* 0x00000016b7157c20 */ /* 0x002fe20008400000 */
[----:B------:R-:W-:Y:S01]  /*17960*/  IADD3 R13, R17, UR8, RZ ;  /* 0x00000008110d7c10 */ /* 0x000fe2000fffe0ff */
[----:B------:R0:W-:Y:S01]  /*17970*/  @P0 STG.E desc[UR18][R14.64], R155 ;  /* 0x0000009b0e000986 */ /* 0x0001e2000c101912 */
[----:B------:R-:W-:-:S02]  /*17980*/  IADD3.X R17, R11, UR29, RZ, P1, !PT ;  /* 0x0000001d0b117c10 */ /* 0x000fc40008ffe4ff */
[C---:B------:R-:W-:Y:S01]  /*17990*/  ISETP.GT.AND P0, PT, R0.reuse, 0xd1, P2 ;  /* 0x000000d10000780c */ /* 0x040fe20001704270 */
[----:B------:R1:W-:Y:S01]  /*179a0*/  @P5 STG.E desc[UR18][R6.64+0x20], R163 ;  /* 0x000020a306005986 */ /* 0x0003e2000c101912 */
[C---:B------:R-:W-:Y:S02]  /*179b0*/  ISETP.GT.AND P1, PT, R0.reuse, 0xd0, P3 ;  /* 0x000000d00000780c */ /* 0x040fe40001f24270 */
[C---:B------:R-:W-:Y:S01]  /*179c0*/  ISETP.GT.AND P5, PT, R0.reuse, 0xd1, P3 ;  /* 0x000000d10000780c */ /* 0x040fe20001fa4270 */
[----:B------:R-:W-:Y:S04]  /*179d0*/  @P6 STG.E desc[UR18][R14.64+0x20], R165 ;  /* 0x000020a50e006986 */ /* 0x000fe8000c101912 */
[----:B------:R2:W-:Y:S01]  /*179e0*/  @P4 STG.E desc[UR18][R22.64], R21 ;  /* 0x0000001516004986 */ /* 0x0005e2000c101912 */
[----:B------:R-:W-:Y:S01]  /*179f0*/  ISETP.GT.AND P4, PT, R0, 0xd8, P2 ;  /* 0x000000d80000780c */ /* 0x000fe20001784270 */
[----:B------:R-:W-:Y:S01]  /*17a00*/  FMUL R153, R182, UR22 ;  /* 0x00000016b6997c20 */ /* 0x000fe20008400000 */
[----:B0-----:R-:W-:Y:S01]  /*17a10*/  FMUL R155, R181, UR22 ;  /* 0x00000016b59b7c20 */ /* 0x001fe20008400000 */
[----:B------:R-:W-:Y:S01]  /*17a20*/  IADD3 R18, P6, R16, UR9, RZ ;  /* 0x0000000910127c10 */ /* 0x000fe2000ffde0ff */
[----:B------:R-:W-:Y:S01]  /*17a30*/  FMUL R157, R179, UR22 ;  /* 0x00000016b39d7c20 */ /* 0x000fe20008400000 */
[----:B-1----:R-:W-:Y:S01]  /*17a40*/  IMAD.U32 R7, RZ, RZ, UR28 ;  /* 0x0000001cff077e24 */ /* 0x002fe2000f8e00ff */
[----:B------:R-:W-:Y:S01]  /*17a50*/  @P0 STG.E desc[UR18][R10.64], R153 ;  /* 0x000000990a000986 */ /* 0x000fe2000c101912 */
[----:B------:R-:W-:Y:S01]  /*17a60*/  IADD3.X R19, R17, UR29, RZ, P6, !PT ;  /* 0x0000001d11137c10 */ /* 0x000fe2000b7fe4ff */
[----:B--2---:R-:W-:-:S02]  /*17a70*/  FMUL R21, R180, UR22 ;  /* 0x00000016b4157c20 */ /* 0x004fc40008400000 */
[----:B------:R0:W-:Y:S01]  /*17a80*/  @P1 STG.E desc[UR18][R22.64+0x20], R155 ;  /* 0x0000209b16001986 */ /* 0x0001e2000c101912 */
[C---:B------:R-:W-:Y:S01]  /*17a90*/  ISETP.GT.AND P1, PT, R0.reuse, 0xd9, P2 ;  /* 0x000000d90000780c */ /* 0x040fe20001724270 */
[----:B------:R-:W-:Y:S01]  /*17aa0*/  IMAD.U32 R9, RZ, RZ, UR28 ;  /* 0x0000001cff097e24 */ /* 0x000fe2000f8e00ff */
[C---:B------:R-:W-:Y:S01]  /*17ab0*/  ISETP.GT.AND P0, PT, R0.reuse, 0xd8, P3 ;  /* 0x000000d80000780c */ /* 0x040fe20001f04270 */
[----:B------:R1:W-:Y:S01]  /*17ac0*/  @P5 STG.E desc[UR18][R10.64+0x20], R21 ;  /* 0x000020150a005986 */ /* 0x0003e2000c101912 */
[----:B------:R-:W-:Y:S01]  /*17ad0*/  IMAD.WIDE.U32 R6, R7, 0x1c, R18 ;  /* 0x0000001c07067825 */ /* 0x000fe200078e0012 */
[C---:B------:R-:W-:Y:S02]  /*17ae0*/  ISETP.GT.AND P5, PT, R0.reuse, 0xe0, P2 ;  /* 0x000000e00000780c */ /* 0x040fe400017a4270 */
[----:B------:R2:W-:Y:S01]  /*17af0*/  @P4 STG.E desc[UR18][R12.64], R157 ;  /* 0x0000009d0c004986 */ /* 0x0005e2000c101912 */
[C---:B------:R-:W-:Y:S01]  /*17b00*/  ISETP.GT.AND P4, PT, R0.reuse, 0xd9, P3 ;  /* 0x000000d90000780c */ /* 0x040fe20001f84270 */
[----:B------:R-:W-:Y:S01]  /*17b10*/  IMAD.WIDE.U32 R8, R9, 0x1c, R16 ;  /* 0x0000001c09087825 */ /* 0x000fe200078e0010 */
[----:B------:R-:W-:-:S03]  /*17b20*/  ISETP.GT.AND P6, PT, R0, 0xe1, P2 ;  /* 0x000000e10000780c */ /* 0x000fc600017c4270 */
[----:B0-----:R-:W-:Y:S01]  /*17b30*/  FMUL R23, R177, UR22 ;  /* 0x00000016b1177c20 */ /* 0x001fe20008400000 */
[----:B------:R-:W-:Y:S02]  /*17b40*/  VIADD R15, R7, UR8 ;  /* 0x00000008070f7c36 */ /* 0x000fe40008000000 */
[----:B------:R-:W-:Y:S01]  /*17b50*/  FMUL R7, R178, UR22 ;  /* 0x00000016b2077c20 */ /* 0x000fe20008400000 */
[----:B-1----:R-:W-:Y:S01]  /*17b60*/  FMUL R11, R176, UR22 ;  /* 0x00000016b00b7c20 */ /* 0x002fe20008400000 */
[----:B------:R-:W-:Y:S01]  /*17b70*/  IADD3 R9, R9, UR8, RZ ;  /* 0x0000000809097c10 */ /* 0x000fe2000fffe0ff */
[----:B------:R-:W-:Y:S02]  /*17b80*/  FMUL R21, R175, UR22 ;  /* 0x00000016af157c20 */ /* 0x000fe40008400000 */
[----:B------:R-:W-:Y:S01]  /*17b90*/  @P1 STG.E desc[UR18][R16.64], R7 ;  /* 0x0000000710001986 */ /* 0x000fe2000c101912 */
[----:B------:R-:W-:Y:S01]  /*17ba0*/  ISETP.GT.AND P1, PT, R0, 0xe0, P3 ;  /* 0x000000e00000780c */ /* 0x000fe20001f24270 */
[----:B------:R-:W-:-:S02]  /*17bb0*/  FMUL R153, R174, UR22 ;  /* 0x00000016ae997c20 */ /* 0x000fc40008400000 */
[----:B------:R0:W-:Y:S01]  /*17bc0*/  @P0 STG.E desc[UR18][R12.64+0x20], R23 ;  /* 0x000020170c000986 */ /* 0x0001e2000c101912 */
[----:B------:R-:W-:-:S03]  /*17bd0*/  ISETP.GT.AND P0, PT, R0, 0xe1, P3 ;  /* 0x000000e10000780c */ /* 0x000fc60001f04270 */
[----:B------:R1:W-:Y:S01]  /*17be0*/  @P4 STG.E desc[UR18][R16.64+0x20], R11 ;  /* 0x0000200b10004986 */ /* 0x0003e2000c101912 */
[----:B------:R-:W-:-:S03]  /*17bf0*/  ISETP.GT.AND P4, PT, R0, 0xe8, P2 ;  /* 0x000000e80000780c */ /* 0x000fc60001784270 */
[----:B------:R-:W-:Y:S01]  /*17c00*/  @P5 STG.E desc[UR18][R8.64], R21 ;  /* 0x0000001508005986 */ /* 0x000fe2000c101912 */
[----:B------:R-:W-:Y:S02]  /*17c10*/  ISETP.GT.AND P5, PT, R0, 0xe9, P2 ;  /* 0x000000e90000780c */ /* 0x000fe400017a4270 */
[----:B------:R-:W-:Y:S01]  /*17c20*/  MOV R14, R6 ;  /* 0x00000006000e7202 */ /* 0x000fe20000000f00 */
[----:B------:R-:W-:Y:S01]  /*17c30*/  @P6 STG.E desc[UR18][R18.64], R153 ;  /* 0x0000009912006986 */ /* 0x000fe2000c101912 */
[----:B------:R-:W-:Y:S01]  /*17c40*/  IADD3 R6, P6, R18, UR9, RZ ;  /* 0x0000000912067c10 */ /* 0x000fe2000ffde0ff */
[----:B------:R-:W-:Y:S01]  /*17c50*/  FMUL R155, R173, UR22 ;  /* 0x00000016ad9b7c20 */ /* 0x000fe20008400000 */
[----:B--2---:R-:W-:Y:S01]  /*17c60*/  FMUL R157, R172, UR22 ;  /* 0x00000016ac9d7c20 */ /* 0x004fe20008400000 */
[----:B0-----:R-:W-:Y:S01]  /*17c70*/  FMUL R13, R171, UR22 ;  /* 0x00000016ab0d7c20 */ /* 0x001fe20008400000 */
[----:B------:R-:W-:Y:S01]  /*17c80*/  IADD3.X R7, R19, UR29, RZ, P6, !PT ;  /* 0x0000001d13077c10 */ /* 0x000fe2000b7fe4ff */
[----:B-1----:R-:W-:Y:S01]  /*17c90*/  FMUL R17, R170, UR22 ;  /* 0x00000016aa117c20 */ /* 0x002fe20008400000 */
[----:B------:R0:W-:Y:S01]  /*17ca0*/  @P1 STG.E desc[UR18][R8.64+0x20], R155 ;  /* 0x0000209b08001986 */ /* 0x0001e2000c101912 */
[----:B------:R-:W-:-:S03]  /*17cb0*/  ISETP.GT.AND P1, PT, R0, 0xe8, P3 ;  /* 0x000000e80000780c */ /* 0x000fc60001f24270 */
[----:B------:R1:W-:Y:S01]  /*17cc0*/  @P0 STG.E desc[UR18][R18.64+0x20], R157 ;  /* 0x0000209d12000986 */ /* 0x0003e2000c101912 */
[C---:B------:R-:W-:Y:S01]  /*17cd0*/  ISETP.GT.AND P0, PT, R0.reuse, 0xe9, P3 ;  /* 0x000000e90000780c */ /* 0x040fe20001f04270 */
[----:B------:R-:W-:Y:S02]  /*17ce0*/  IMAD.U32 R11, RZ, RZ, UR28 ;  /* 0x0000001cff0b7e24 */ /* 0x000fe4000f8e00ff */
[----:B------:R2:W-:Y:S01]  /*17cf0*/  @P4 STG.E desc[UR18][R14.64], R13 ;  /* 0x0000000d0e004986 */ /* 0x0005e2000c101912 */
[----:B------:R-:W-:-:S03]  /*17d00*/  ISETP.GT.AND P4, PT, R0, 0xf1, P2 ;  /* 0x000000f10000780c */ /* 0x000fc60001784270 */
[----:B------:R3:W-:Y:S01]  /*17d10*/  @P5 STG.E desc[UR18][R6.64], R17 ;  /* 0x0000001106005986 */ /* 0x0007e2000c101912 */
[----:B------:R-:W-:Y:S01]  /*17d20*/  ISETP.GT.AND P5, PT, R0, 0xf0, P2 ;  /* 0x000000f00000780c */ /* 0x000fe200017a4270 */
[----:B0-----:R-:W-:Y:S01]  /*17d30*/  IMAD.WIDE.U32 R8, R11, 0x1c, R6 ;  /* 0x0000001c0b087825 */ /* 0x001fe200078e0006 */
[----:B------:R-:W-:-:S03]  /*17d40*/  IADD3 R10, P6, R6, UR9, RZ ;  /* 0x00000009060a7c10 */ /* 0x000fc6000ffde0ff */
[----:B------:R-:W-:Y:S01]  /*17d50*/  FMUL R21, R169, UR22 ;  /* 0x00000016a9157c20 */ /* 0x000fe20008400000 */
[----:B------:R-:W-:Y:S01]  /*17d60*/  FMUL R23, R168, UR22 ;  /* 0x00000016a8177c20 */ /* 0x000fe20008400000 */
[----:B-1----:R-:W-:Y:S01]  /*17d70*/  FMUL R19, R167, UR22 ;  /* 0x00000016a7137c20 */ /* 0x002fe20008400000 */
[----:B------:R-:W-:Y:S01]  /*17d80*/  VIADD R9, R9, UR8 ;  /* 0x0000000809097c36 */ /* 0x000fe20008000000 */
[----:B------:R-:W-:Y:S01]  /*17d90*/  IADD3.X R11, R7, UR29, RZ, P6, !PT ;  /* 0x0000001d070b7c10 */ /* 0x000fe2000b7fe4ff */
[----:B--2---:R-:W-:Y:S01]  /*17da0*/  FMUL R13, R166, UR22 ;  /* 0x00000016a60d7c20 */ /* 0x004fe20008400000 */
[----:B------:R0:W-:Y:S01]  /*17db0*/  @P1 STG.E desc[UR18][R14.64+0x20], R21 ;  /* 0x000020150e001986 */ /* 0x0001e2000c101912 */
[----:B------:R-:W-:-:S03]  /*17dc0*/  ISETP.GT.AND P6, PT, R0, 0xf0, P3 ;  /* 0x000000f00000780c */ /* 0x000fc60001fc4270 */
[----:B------:R1:W-:Y:S04]  /*17dd0*/  @P0 STG.E desc[UR18][R6.64+0x20], R23 ;  /* 0x0000201706000986 */ /* 0x0003e8000c101912 */
[----:B------:R-:W-:Y:S04]  /*17de0*/  @P5 STG.E desc[UR18][R8.64], R19 ;  /* 0x0000001308005986 */ /* 0x000fe8000c101912 */
[----:B------:R2:W-:Y:S01]  /*17df0*/  @P4 STG.E desc[UR18][R10.64], R13 ;  /* 0x0000000d0a004986 */ /* 0x0005e2000c101912 */
[----:B------:R-:W-:Y:S01]  /*17e00*/  ISETP.GT.AND P4, PT, R0, 0xf1, P3 ;  /* 0x000000f10000780c */ /* 0x000fe20001f84270 */
[----:B---3--:R-:W-:Y:S01]  /*17e10*/  FMUL R17, R164, UR22 ;  /* 0x00000016a4117c20 */ /* 0x008fe20008400000 */
[----:B0-----:R-:W-:Y:S01]  /*17e20*/  FMUL R21, R162, UR22 ;  /* 0x00000016a2157c20 */ /* 0x001fe20008400000 */
[----:B-1----:R-:W-:-:S02]  /*17e30*/  MOV R7, UR28 ;  /* 0x0000001c00077c02 */ /* 0x002fc40008000f00 */
[C---:B------:R-:W-:Y:S01]  /*17e40*/  ISETP.GT.AND P5, PT, R0.reuse, 0xf8, P2 ;  /* 0x000000f80000780c */ /* 0x040fe200017a4270 */
[----:B------:R0:W-:Y:S01]  /*17e50*/  @P6 STG.E desc[UR18][R8.64+0x20], R17 ;  /* 0x0000201108006986 */ /* 0x0001e2000c101912 */
[----:B------:R-:W-:Y:S01]  /*17e60*/  ISETP.GT.AND P2, PT, R0, 0xf9, P2 ;  /* 0x000000f90000780c */ /* 0x000fe20001744270 */
[----:B------:R-:W-:-:S04]  /*17e70*/  IMAD.WIDE.U32 R6, R7, 0x1c, R10 ;  /* 0x0000001c07067825 */ /* 0x000fc800078e000a */
[----:B------:R-:W-:Y:S01]  /*17e80*/  FMUL R23, R158, UR22 ;  /* 0x000000169e177c20 */ /* 0x000fe20008400000 */
[----:B------:R1:W-:Y:S01]  /*17e90*/  @P4 STG.E desc[UR18][R10.64+0x20], R21 ;  /* 0x000020150a004986 */ /* 0x0003e2000c101912 */
[----:B------:R-:W-:Y:S01]  /*17ea0*/  ISETP.GT.AND P4, PT, R0, 0xf8, P3 ;  /* 0x000000f80000780c */ /* 0x000fe20001f84270 */
[----:B--2---:R-:W-:Y:S01]  /*17eb0*/  VIADD R13, R7, UR8 ;  /* 0x00000008070d7c36 */ /* 0x004fe20008000000 */
[----:B------:R-:W-:Y:S01]  /*17ec0*/  IADD3 R14, P6, R10, UR9, RZ ;  /* 0x000000090a0e7c10 */ /* 0x000fe2000ffde0ff */
[----:B------:R-:W-:Y:S01]  /*17ed0*/  IMAD.MOV.U32 R12, RZ, RZ, R6 ;  /* 0x000000ffff0c7224 */ /* 0x000fe200078e0006 */
[----:B------:R-:W-:Y:S01]  /*17ee0*/  ISETP.GT.AND P1, PT, R231, 0x80, PT ;  /* 0x00000080e700780c */ /* 0x000fe20003f24270 */
[----:B------:R-:W-:Y:S01]  /*17ef0*/  FMUL R153, R156, UR22 ;  /* 0x000000169c997c20 */ /* 0x000fe20008400000 */
[----:B------:R-:W-:Y:S01]  /*17f00*/  IADD3.X R15, R11, UR29, RZ, P6, !PT ;  /* 0x0000001d0b0f7c10 */ /* 0x000fe2000b7fe4ff */
[----:B------:R-:W-:Y:S01]  /*17f10*/  FMUL R19, R154, UR22 ;  /* 0x000000169a137c20 */ /* 0x000fe20008400000 */
[----:B------:R-:W-:Y:S01]  /*17f20*/  @P5 STG.E desc[UR18][R12.64], R23 ;  /* 0x000000170c005986 */ /* 0x000fe2000c101912 */
[----:B------:R-:W-:-:S02]  /*17f30*/  ISETP.GT.AND P3, PT, R0, 0xf9, P3 ;  /* 0x000000f90000780c */ /* 0x000fc40001f64270 */
[C---:B------:R-:W-:Y:S02]  /*17f40*/  ISETP.GT.AND P5, PT, R0.reuse, RZ, P1 ;  /* 0x000000ff0000720c */ /* 0x040fe40000fa4270 */
[----:B------:R-:W-:Y:S01]  /*17f50*/  ISETP.GT.AND P0, PT, R231, 0x88, PT ;  /* 0x00000088e700780c */ /* 0x000fe20003f04270 */
[----:B------:R-:W-:Y:S01]  /*17f60*/  @P2 STG.E desc[UR18][R14.64], R153 ;  /* 0x000000990e002986 */ /* 0x000fe2000c101912 */
[----:B------:R-:W-:-:S03]  /*17f70*/  ISETP.GT.AND P2, PT, R0, 0x1, P1 ;  /* 0x000000010000780c */ /* 0x000fc60000f44270 */
[----:B------:R2:W-:Y:S01]  /*17f80*/  @P4 STG.E desc[UR18][R12.64+0x20], R19 ;  /* 0x000020130c004986 */ /* 0x0005e2000c101912 */
[----:B------:R-:W-:Y:S01]  /*17f90*/  ISETP.GT.AND P4, PT, R0, RZ, P0 ;  /* 0x000000ff0000720c */ /* 0x000fe20000784270 */
[----:B------:R-:W-:Y:S01]  /*17fa0*/  FMUL R155, R152, UR22 ;  /* 0x00000016989b7c20 */ /* 0x000fe20008400000 */
[----:B------:R-:W-:Y:S01]  /*17fb0*/  ISETP.GT.AND P6, PT, R0, 0x1, P0 ;  /* 0x000000010000780c */ /* 0x000fe200007c4270 */
[----:B0-----:R-:W-:Y:S01]  /*17fc0*/  FMUL R9, R24, UR22 ;  /* 0x0000001618097c20 */ /* 0x001fe20008400000 */
[----:B------:R-:W-:Y:S01]  /*17fd0*/  MOV R7, UR28 ;  /* 0x0000001c00077c02 */ /* 0x000fe20008000f00 */
[----:B------:R-:W-:Y:S01]  /*17fe0*/  FMUL R25, R25, UR22 ;  /* 0x0000001619197c20 */ /* 0x000fe20008400000 */
[----:B------:R-:W-:Y:S01]  /*17ff0*/  @P3 STG.E desc[UR18][R14.64+0x20], R155 ;  /* 0x0000209b0e003986 */ /* 0x000fe2000c101912 */
[----:B------:R-:W-:Y:S01]  /*18000*/  ISETP.GT.AND P3, PT, R0, 0x8, P1 ;  /* 0x000000080000780c */ /* 0x000fe20000f64270 */
[----:B------:R-:W-:Y:S01]  /*18010*/  FMUL R17, R26, UR22 ;  /* 0x000000161a117c20 */ /* 0x000fe20008400000 */
[----:B------:R-:W-:Y:S01]  /*18020*/  IMAD.WIDE.U32 R6, R7, 0x1c, R2 ;  /* 0x0000001c07067825 */ /* 0x000fe200078e0002 */
[----:B------:R-:W-:Y:S01]  /*18030*/  @P5 STG.E desc[UR18][R4.64+0x200], R9 ;  /* 0x0002000904005986 */ /* 0x000fe2000c101912 */
[----:B------:R-:W-:-:S02]  /*18040*/  ISETP.GT.AND P5, PT, R0, 0x9, P1 ;  /* 0x000000090000780c */ /* 0x000fc40000fa4270 */
[----:B------:R-:W-:Y:S01]  /*18050*/  FMUL R27, R27, UR22 ;  /* 0x000000161b1b7c20 */ /* 0x000fe20008400000 */
[----:B-1----:R-:W-:Y:S01]  /*18060*/  IMAD.MOV.U32 R10, RZ, RZ, R6 ;  /* 0x000000ffff0a7224 */ /* 0x002fe200078e0006 */
[----:B------:R-:W-:Y:S01]  /*18070*/  @P2 STG.E desc[UR18][R2.64+0x200], R25 ;  /* 0x0002001902002986 */ /* 0x000fe2000c101912 */
[----:B------:R-:W-:-:S03]  /*18080*/  IADD3 R6, P2, R2, UR9, RZ ;  /* 0x0000000902067c10 */ /* 0x000fc6000ff5e0ff */
[----:B------:R0:W-:Y:S01]  /*18090*/  @P4 STG.E desc[UR18][R4.64+0x220], R17 ;  /* 0x0002201104004986 */ /* 0x0001e2000c101912 */
[----:B------:R-:W-:Y:S02]  /*180a0*/  VIADD R11, R7, UR8 ;  /* 0x00000008070b7c36 */ /* 0x000fe40008000000 */
[----:B--2---:R-:W-:Y:S01]  /*180b0*/  FMUL R13, R28, UR22 ;  /* 0x000000161c0d7c20 */ /* 0x004fe20008400000 */
[----:B------:R1:W-:Y:S01]  /*180c0*/  @P6 STG.E desc[UR18][R2.64+0x220], R27 ;  /* 0x0002201b02006986 */ /* 0x0003e2000c101912 */
[----:B------:R-:W-:Y:S01]  /*180d0*/  ISETP.GT.AND P6, PT, R0, 0x8, P0 ;  /* 0x000000080000780c */ /* 0x000fe200007c4270 */
[----:B------:R-:W-:Y:S01]  /*180e0*/  FMUL R29, R29, UR22 ;  /* 0x000000161d1d7c20 */ /* 0x000fe20008400000 */
[----:B------:R-:W-:Y:S02]  /*180f0*/  IADD3.X R7, R3, UR29, RZ, P2, !PT ;  /* 0x0000001d03077c10 */ /* 0x000fe400097fe4ff */
[----:B------:R-:W-:Y:S01]  /*18100*/  IADD3 R8, P2, R6, UR9, RZ ;  /* 0x0000000906087c10 */ /* 0x000fe2000ff5e0ff */
[----:B------:R2:W-:Y:S01]  /*18110*/  @P3 STG.E desc[UR18][R10.64+0x200], R13 ;  /* 0x0002000d0a003986 */ /* 0x0005e2000c101912 */
[----:B------:R-:W-:-:S02]  /*18120*/  IMAD.U32 R19, RZ, RZ, UR28 ;  /* 0x0000001cff137e24 */ /* 0x000fc4000f8e00ff */
[----:B0-----:R-:W-:Y:S01]  /*18130*/  FMUL R17, R30, UR22 ;  /* 0x000000161e117c20 */ /* 0x001fe20008400000 */
[----:B------:R-:W-:Y:S01]  /*18140*/  IADD3.X R9, R7, UR29, RZ, P2, !PT ;  /* 0x0000001d07097c10 */ /* 0x000fe200097fe4ff */
[----:B------:R-:W-:Y:S01]  /*18150*/  @P5 STG.E desc[UR18][R6.64+0x200], R29 ;  /* 0x0002001d06005986 */ /* 0x000fe2000c101912 */
[C---:B------:R-:W-:Y:S02]  /*18160*/  ISETP.GT.AND P5, PT, R0.reuse, 0x9, P0 ;  /* 0x000000090000780c */ /* 0x040fe400007a4270 */
[----:B------:R-:W-:Y:S02]  /*18170*/  MOV R15, UR28 ;  /* 0x0000001c000f7c02 */ /* 0x000fe40008000f00 */
[C---:B------:R-:W-:Y:S01]  /*18180*/  ISETP.GT.AND P2, PT, R0.reuse, 0x10, P1 ;  /* 0x000000100000780c */ /* 0x040fe20000f44270 */
[----:B------:R-:W-:Y:S01]  /*18190*/  IMAD.WIDE.U32 R4, R19, 0x1c, R8 ;  /* 0x0000001c13047825 */ /* 0x000fe200078e0008 */
[C---:B------:R-:W-:Y:S01]  /*181a0*/  ISETP.GT.AND P4, PT, R0.reuse, 0x11, P1 ;  /* 0x000000110000780c */ /* 0x040fe20000f84270 */
[----:B------:R-:W-:Y:S01]  /*181b0*/  @P6 STG.E desc[UR18][R10.64+0x220], R17 ;  /* 0x000220110a006986 */ /* 0x000fe2000c101912 */
[C---:B------:R-:W-:Y:S01]  /*181c0*/  ISETP.GT.AND P3, PT, R0.reuse, 0x10, P0 ;  /* 0x000000100000780c */ /* 0x040fe20000764270 */
[----:B-1----:R-:W-:Y:S01]  /*181d0*/  IMAD.WIDE.U32 R2, R15, 0x1c, R6 ;  /* 0x0000001c0f027825 */ /* 0x002fe200078e0006 */
[----:B------:R-:W-:-:S03]  /*181e0*/  ISETP.GT.AND P6, PT, R0, 0x11, P0 ;  /* 0x000000110000780c */ /* 0x000fc600007c4270 */
[----:B------:R-:W-:Y:S01]  /*181f0*/  FMUL R31, R31, UR22 ;  /* 0x000000161f1f7c20 */ /* 0x000fe20008400000 */
[----:B------:R-:W-:Y:S01]  /*18200*/  IADD3 R15, R5, UR8, RZ ;  /* 0x00000008050f7c10 */ /* 0x000fe2000fffe0ff */
[----:B--2---:R-:W-:Y:S02]  /*18210*/  VIADD R13, R3, UR8 ;  /* 0x00000008030d7c36 */ /* 0x004fe40008000000 */
[----:B------:R-:W-:Y:S01]  /*18220*/  FMUL R5, R32, UR22 ;  /* 0x0000001620057c20 */ /* 0x000fe20008400000 */
[----:B------:R-:W-:Y:S02]  /*18230*/  IMAD.MOV.U32 R12, RZ, RZ, R2 ;  /* 0x000000ffff0c7224 */ /* 0x000fe400078e0002 */
[----:B------:R-:W-:Y:S01]  /*18240*/  FMUL R33, R33, UR22 ;  /* 0x0000001621217c20 */ /* 0x000fe20008400000 */
[----:B------:R0:W-:Y:S01]  /*18250*/  @P5 STG.E desc[UR18][R6.64+0x220], R31 ;  /* 0x0002201f06005986 */ /* 0x0001e2000c101912 */
[----:B------:R-:W-:Y:S01]  /*18260*/  FMUL R19, R34, UR22 ;  /* 0x0000001622137c20 */ /* 0x000fe20008400000 */
[----:B------:R-:W-:Y:S01]  /*18270*/  FMUL R35, R35, UR22 ;  /* 0x0000001623237c20 */ /* 0x000fe20008400000 */
[----:B------:R-:W-:Y:S01]  /*18280*/  IADD3 R2, P5, R8, UR9, RZ ;  /* 0x0000000908027c10 */ /* 0x000fe2000ffbe0ff */
[----:B------:R1:W-:Y:S03]  /*18290*/  @P2 STG.E desc[UR18][R12.64+0x200], R5 ;  /* 0x000200050c002986 */ /* 0x0003e6000c101912 */
[----:B------:R-:W-:Y:S01]  /*182a0*/  IADD3.X R3, R9, UR29, RZ, P5, !PT ;  /* 0x0000001d09037c10 */ /* 0x000fe2000affe4ff */
[----:B------:R-:W-:Y:S01]  /*182b0*/  @P4 STG.E desc[UR18][R8.64+0x200], R33 ;  /* 0x0002002108004986 */ /* 0x000fe2000c101912 */
[----:B------:R-:W-:-:S03]  /*182c0*/  ISETP.GT.AND P5, PT, R0, 0x19, P1 ;  /* 0x000000190000780c */ /* 0x000fc60000fa4270 */
[----:B------:R2:W-:Y:S01]  /*182d0*/  @P3 STG.E desc[UR18][R12.64+0x220], R19 ;  /* 0x000220130c003986 */ /* 0x0005e2000c101912 */
[----:B0-----:R-:W-:-:S03]  /*182e0*/  IADD3 R6, P2, R2, UR9, RZ ;  /* 0x0000000902067c10 */ /* 0x001fc6000ff5e0ff */
[----:B------:R-:W-:Y:S01]  /*182f0*/  @P6 STG.E desc[UR18][R8.64+0x220], R35 ;  /* 0x0002202308006986 */ /* 0x000fe2000c101912 */
[C---:B------:R-:W-:Y:S02]  /*18300*/  ISETP.GT.AND P6, PT, R0.reuse, 0x18, P1 ;  /* 0x000000180000780c */ /* 0x040fe40000fc4270 */
[----:B------:R-:W-:Y:S02]  /*18310*/  IADD3.X R7, R3, UR29, RZ, P2, !PT ;  /* 0x0000001d03077c10 */ /* 0x000fe400097fe4ff */
[C---:B------:R-:W-:Y:S02]  /*18320*/  ISETP.GT.AND P2, PT, R0.reuse, 0x18, P0 ;  /* 0x000000180000780c */ /* 0x040fe40000744270 */
[----:B------:R-:W-:Y:S02]  /*18330*/  MOV R11, UR28 ;  /* 0x0000001c000b7c02 */ /* 0x000fe40008000f00 */
[C---:B------:R-:W-:Y:S02]  /*18340*/  ISETP.GT.AND P4, PT, R0.reuse, 0x19, P0 ;  /* 0x000000190000780c */ /* 0x040fe40000784270 */
[----:B------:R-:W-:Y:S01]  /*18350*/  ISETP.GT.AND P3, PT, R0, 0x20, P1 ;  /* 0x000000200000780c */ /* 0x000fe20000f64270 */
[----:B------:R-:W-:-:S02]  /*18360*/  IMAD.MOV.U32 R14, RZ, RZ, R4 ;  /* 0x000000ffff0e7224 */ /* 0x000fc400078e0004 */
[----:B------:R-:W-:Y:S01]  /*18370*/  FMUL R21, R36, UR22 ;  /* 0x0000001624157c20 */ /* 0x000fe20008400000 */
[----:B-1----:R-:W-:-:S04]  /*18380*/  IMAD.WIDE.U32 R4, R11, 0x1c, R2 ;  /* 0x0000001c0b047825 */ /* 0x002fc800078e0002 */
[----:B------:R-:W-:Y:S01]  /*18390*/  FMUL R37, R37, UR22 ;  /* 0x0000001625257c20 */ /* 0x000fe20008400000 */
[----:B--2---:R-:W-:Y:S01]  /*183a0*/  FMUL R19, R38, UR22 ;  /* 0x0000001626137c20 */ /* 0x004fe20008400000 */
[----:B------:R-:W-:Y:S02]  /*183b0*/  IMAD.U32 R17, RZ, RZ, UR28 ;  /* 0x0000001cff117e24 */ /* 0x000fe4000f8e00ff */
[----:B------:R-:W-:Y:S01]  /*183c0*/  FMUL R39, R39, UR22 ;  /* 0x0000001627277c20 */ /* 0x000fe20008400000 */
[----:B------:R-:W-:Y:S01]  /*183d0*/  VIADD R13, R5, UR8 ;  /* 0x00000008050d7c36 */ /* 0x000fe20008000000 */
[----:B------:R0:W-:Y:S01]  /*183e0*/  @P6 STG.E desc[UR18][R14.64+0x200], R21 ;  /* 0x000200150e006986 */ /* 0x0001e2000c101912 */
[----:B------:R-:W-:Y:S02]  /*183f0*/  IMAD.MOV.U32 R12, RZ, RZ, R4 ;  /* 0x000000ffff0c7224 */ /* 0x000fe400078e0004 */
[----:B------:R-:W-:Y:S01]  /*18400*/  FMUL R23, R40, UR22 ;  /* 0x0000001628177c20 */ /* 0x000fe20008400000 */
[----:B------:R-:W-:Y:S01]  /*18410*/  IMAD.WIDE.U32 R10, R17, 0x1c, R6 ;  /* 0x0000001c110a7825 */ /* 0x000fe200078e0006 */
[----:B------:R-:W-:Y:S01]  /*18420*/  @P5 STG.E desc[UR18][R2.64+0x200], R37 ;  /* 0x0002002502005986 */ /* 0x000fe2000c101912 */
[----:B------:R-:W-:-:S02]  /*18430*/  IADD3 R4, P5, R6, UR9, RZ ;  /* 0x0000000906047c10 */ /* 0x000fc4000ffbe0ff */
[C---:B------:R-:W-:Y:S01]  /*18440*/  ISETP.GT.AND P6, PT, R0.reuse, 0x21, P1 ;  /* 0x000000210000780c */ /* 0x040fe20000fc4270 */
[----:B------:R1:W-:Y:S01]  /*18450*/  @P2 STG.E desc[UR18][R14.64+0x220], R19 ;  /* 0x000220130e002986 */ /* 0x0003e2000c101912 */
[----:B------:R-:W-:Y:S01]  /*18460*/  ISETP.GT.AND P2, PT, R0, 0x20, P0 ;  /* 0x000000200000780c */ /* 0x000fe20000744270 */
[----:B------:R-:W-:Y:S02]  /*18470*/  IMAD.MOV.U32 R16, RZ, RZ, R10 ;  /* 0x000000ffff107224 */ /* 0x000fe400078e000a */
[----:B------:R2:W-:Y:S01]  /*18480*/  @P4 STG.E desc[UR18][R2.64+0x220], R39 ;  /* 0x0002202702004986 */ /* 0x0005e2000c101912 */
[----:B------:R-:W-:-:S03]  /*18490*/  IADD3.X R5, R7, UR29, RZ, P5, !PT ;  /* 0x0000001d07057c10 */ /* 0x000fc6000affe4ff */
[----:B------:R3:W-:Y:S01]  /*184a0*/  @P3 STG.E desc[UR18][R12.64+0x200], R23 ;  /* 0x000200170c003986 */ /* 0x0007e2000c101912 */
[----:B------:R-:W-:Y:S02]  /*184b0*/  IADD3 R10, P3, R4, UR9, RZ ;  /* 0x00000009040a7c10 */ /* 0x000fe4000ff7e0ff */
[----:B------:R-:W-:Y:S01]  /*184c0*/  IADD3 R17, R11, UR8, RZ ;  /* 0x000000080b117c10 */ /* 0x000fe2000fffe0ff */
[----:B------:R-:W-:Y:S01]  /*184d0*/  FMUL R41, R41, UR22 ;  /* 0x0000001629297c20 */ /* 0x000fe20008400000 */
[----:B------:R-:W-:Y:S01]  /*184e0*/  IADD3.X R11, R5, UR29, RZ, P3, !PT ;  /* 0x0000001d050b7c10 */ /* 0x000fe20009ffe4ff */
[----:B0-----:R-:W-:Y:S01]  /*184f0*/  FMUL R21, R42, UR22 ;  /* 0x000000162a157c20 */ /* 0x001fe20008400000 */
[C---:B------:R-:W-:Y:S02]  /*18500*/  ISETP.GT.AND P3, PT, R0.reuse, 0x21, P0 ;  /* 0x000000210000780c */ /* 0x040fe40000764270 */
[C---:B------:R-:W-:Y:S02]  /*18510*/  ISETP.GT.AND P4, PT, R0.reuse, 0x28, P1 ;  /* 0x000000280000780c */ /* 0x040fe40000f84270 */
[C---:B------:R-:W-:Y:S01]  /*18520*/  ISETP.GT.AND P5, PT, R0.reuse, 0x29, P1 ;  /* 0x000000290000780c */ /* 0x040fe20000fa4270 */
[----:B------:R-:W-:Y:S01]  /*18530*/  @P6 STG.E desc[UR18][R6.64+0x200], R41 ;  /* 0x0002002906006986 */ /* 0x000fe2000c101912 */
[----:B------:R-:W-:Y:S01]  /*18540*/  ISETP.GT.AND P6, PT, R0, 0x28, P0 ;  /* 0x000000280000780c */ /* 0x000fe200007c4270 */
[----:B------:R-:W-:-:S02]  /*18550*/  IMAD.U32 R25, RZ, RZ, UR28 ;  /* 0x0000001cff197e24 */ /* 0x000fc4000f8e00ff */
[----:B------:R0:W-:Y:S01]  /*18560*/  @P2 STG.E desc[UR18][R12.64+0x220], R21 ;  /* 0x000220150c002986 */ /* 0x0001e2000c101912 */
[----:B------:R-:W-:Y:S01]  /*18570*/  ISETP.GT.AND P2, PT, R0, 0x29, P0 ;  /* 0x000000290000780c */ /* 0x000fe20000744270 */
[----:B------:R-:W-:Y:S01]  /*18580*/  FMUL R43, R43, UR22 ;  /* 0x000000162b2b7c20 */ /* 0x000fe20008400000 */
[----:B-1----:R-:W-:Y:S01]  /*18590*/  FMUL R19, R44, UR22 ;  /* 0x000000162c137c20 */ /* 0x002fe20008400000 */
[----:B------:R-:W-:Y:S01]  /*185a0*/  FMUL R45, R45, UR22 ;  /* 0x000000162d2d7c20 */ /* 0x000fe20008400000 */
[----:B--2---:R-:W-:Y:S01]  /*185b0*/  IMAD.WIDE.U32 R2, R25, 0x1c, R10 ;  /* 0x0000001c19027825 */ /* 0x004fe200078e000a */
[----:B------:R-:W-:Y:S01]  /*185c0*/  MOV R9, UR28 ;  /* 0x0000001c00097c02 */ /* 0x000fe20008000f00 */
[----:B------:R-:W-:Y:S02]  /*185d0*/  @P3 STG.E desc[UR18][R6.64+0x220], R43 ;  /* 0x0002202b06003986 */ /* 0x000fe4000c101912 */
[----:B---3--:R-:W-:Y:S01]  /*185e0*/  FMUL R23, R46, UR22 ;  /* 0x000000162e177c20 */ /* 0x008fe20008400000 */
[----:B------:R-:W-:Y:S01]  /*185f0*/  FMUL R47, R47, UR22 ;  /* 0x000000162f2f7c20 */ /* 0x000fe20008400000 */
[----:B------:R-:W-:Y:S01]  /*18600*/  @P4 STG.E desc[UR18][R16.64+0x200], R19 ;  /* 0x0002001310004986 */ /* 0x000fe2000c101912 */
[----:B------:R-:W-:Y:S01]  /*18610*/  ISETP.GT.AND P4, PT, R0, 0x30, P1 ;  /* 0x000000300000780c */ /* 0x000fe20000f84270 */
[----:B------:R-:W-:-:S02]  /*18620*/  IMAD.MOV.U32 R14, RZ, RZ, R2 ;  /* 0x000000ffff0e7224 */ /* 0x000fc400078e0002 */
[----:B------:R-:W-:Y:S01]  /*18630*/  @P5 STG.E desc[UR18][R4.64+0x200], R45 ;  /* 0x0002002d04005986 */ /* 0x000fe2000c101912 */
[----:B------:R-:W-:Y:S02]  /*18640*/  ISETP.GT.AND P5, PT, R0, 0x31, P1 ;  /* 0x000000310000780c */ /* 0x000fe40000fa4270 */
[----:B------:R-:W-:Y:S01]  /*18650*/  IADD3 R2, P3, R10, UR9, RZ ;  /* 0x000000090a027c10 */ /* 0x000fe2000ff7e0ff */
[----:B------:R-:W-:Y:S01]  /*18660*/  IMAD.WIDE.U32 R8, R9, 0x1c, R4 ;  /* 0x0000001c09087825 */ /* 0x000fe200078e0004 */
[----:B------:R1:W-:Y:S01]  /*18670*/  @P6 STG.E desc[UR18][R16.64+0x220], R23 ;  /* 0x0002201710006986 */ /* 0x0003e2000c101912 */
[----:B------:R-:W-:Y:S02]  /*18680*/  IADD3 R15, R3, UR8, RZ ;  /* 0x00000008030f7c10 */ /* 0x000fe4000fffe0ff */
[----:B------:R-:W-:Y:S01]  /*18690*/  ISETP.GT.AND P6, PT, R0, 0x30, P0 ;  /* 0x000000300000780c */ /* 0x000fe200007c4270 */
[----:B------:R-:W-:Y:S01]  /*186a0*/  @P2 STG.E desc[UR18][R4.64+0x220], R47 ;  /* 0x0002202f04002986 */ /* 0x000fe2000c101912 */
[----:B------:R-:W-:-:S02]  /*186b0*/  IADD3.X R3, R11, UR29, RZ, P3, !PT ;  /* 0x0000001d0b037c10 */ /* 0x000fc40009ffe4ff */
[C---:B------:R-:W-:Y:S01]  /*186c0*/  ISETP.GT.AND P2, PT, R0.reuse, 0x31, P0 ;  /* 0x000000310000780c */ /* 0x040fe20000744270 */
[----:B------:R-:W-:Y:S01]  /*186d0*/  VIADD R9, R9, UR8 ;  /* 0x0000000809097c36 */ /* 0x000fe20008000000 */
[----:B------:R-:W-:Y:S01]  /*186e0*/  ISETP.GT.AND P3, PT, R0, 0x38, P1 ;  /* 0x000000380000780c */ /* 0x000fe20000f64270 */
[----:B0-----:R-:W-:Y:S01]  /*186f0*/  FMUL R21, R48, UR22 ;  /* 0x0000001630157c20 */ /* 0x001fe20008400000 */
[----:B------:R-:W-:Y:S01]  /*18700*/  FMUL R49, R49, UR22 ;  /* 0x0000001631317c20 */ /* 0x000fe20008400000 */
[----:B-1----:R-:W-:Y:S01]  /*18710*/  FMUL R17, R50, UR22 ;  /* 0x0000001632117c20 */ /* 0x002fe20008400000 */
[----:B------:R-:W-:Y:S02]  /*18720*/  FMUL R51, R51, UR22 ;  /* 0x0000001633337c20 */ /* 0x000fe40008400000 */
[----:B------:R-:W-:Y:S01]  /*18730*/  @P4 STG.E desc[UR18][R8.64+0x200], R21 ;  /* 0x0002001508004986 */ /* 0x000fe2000c101912 */
[----:B------:R-:W-:Y:S01]  /*18740*/  ISETP.GT.AND P4, PT, R0, 0x39, P1 ;  /* 0x000000390000780c */ /* 0x000fe20000f84270 */
[----:B------:R-:W-:-:S02]  /*18750*/  FMUL R19, R52, UR22 ;  /* 0x0000001634137c20 */ /* 0x000fc40008400000 */
[----:B------:R-:W-:Y:S01]  /*18760*/  @P5 STG.E desc[UR18][R10.64+0x200], R49 ;  /* 0x000200310a005986 */ /* 0x000fe2000c101912 */
[----:B------:R-:W-:-:S03]  /*18770*/  ISETP.GT.AND P5, PT, R0, 0x38, P0 ;  /* 0x000000380000780c */ /* 0x000fc600007a4270 */
[----:B------:R0:W-:Y:S01]  /*18780*/  @P6 STG.E desc[UR18][R8.64+0x220], R17 ;  /* 0x0002201108006986 */ /* 0x0001e2000c101912 */
[----:B------:R-:W-:-:S03]  /*18790*/  FMUL R53, R53, UR22 ;  /* 0x0000001635357c20 */ /* 0x000fc60008400000 */
[----:B------:R-:W-:Y:S04]  /*187a0*/  @P2 STG.E desc[UR18][R10.64+0x220], R51 ;  /* 0x000220330a002986 */ /* 0x000fe8000c101912 */
[----:B------:R-:W-:Y:S01]  /*187b0*/  @P3 STG.E desc[UR18][R14.64+0x200], R19 ;  /* 0x000200130e003986 */ /* 0x000fe2000c101912 */
[----:B------:R-:W-:Y:S01]  /*187c0*/  ISETP.GT.AND P3, PT, R0, 0x39, P0 ;  /* 0x000000390000780c */ /* 0x000fe20000764270 */
[----:B------:R-:W-:Y:S02]  /*187d0*/  IMAD.U32 R7, RZ, RZ, UR28 ;  /* 0x0000001cff077e24 */ /* 0x000fe4000f8e00ff */
[----:B0-----:R-:W-:Y:S01]  /*187e0*/  FMUL R9, R54, UR22 ;  /* 0x0000001636097c20 */ /* 0x001fe20008400000 */
[----:B------:R-:W-:Y:S01]  /*187f0*/  IADD3 R4, P6, R2, UR9, RZ ;  /* 0x0000000902047c10 */ /* 0x000fe2000ffde0ff */
[----:B------:R-:W-:Y:S01]  /*18800*/  @P4 STG.E desc[UR18][R2.64+0x200], R53 ;  /* 0x0002003502004986 */ /* 0x000fe2000c101912 */
[C---:B------:R-:W-:Y:S01]  /*18810*/  ISETP.GT.AND P2, PT, R0.reuse, 0x40, P1 ;  /* 0x000000400000780c */ /* 0x040fe20000f44270 */
[----:B------:R-:W-:Y:S01]  /*18820*/  IMAD.WIDE.U32 R6, R7, 0x1c, R2 ;  /* 0x0000001c07067825 */ /* 0x000fe200078e0002 */
[C---:B------:R-:W-:Y:S01]  /*18830*/  ISETP.GT.AND P4, PT, R0.reuse, 0x41, P1 ;  /* 0x000000410000780c */ /* 0x040fe20000f84270 */
[----:B------:R0:W-:Y:S01]  /*18840*/  @P5 STG.E desc[UR18][R14.64+0x220], R9 ;  /* 0x000220090e005986 */ /* 0x0001e2000c101912 */
[----:B------:R-:W-:Y:S01]  /*18850*/  IADD3.X R5, R3, UR29, RZ, P6, !PT ;  /* 0x0000001d03057c10 */ /* 0x000fe2000b7fe4ff */
[----:B------:R-:W-:Y:S01]  /*18860*/  FMUL R55, R55, UR22 ;  /* 0x0000001637377c20 */ /* 0x000fe20008400000 */
[----:B------:R-:W-:-:S02]  /*18870*/  ISETP.GT.AND P5, PT, R0, 0x40, P0 ;  /* 0x000000400000780c */ /* 0x000fc400007a4270 */
[----:B------:R-:W-:Y:S02]  /*18880*/  ISETP.GT.AND P6, PT, R0, 0x41, P0 ;  /* 0x000000410000780c */ /* 0x000fe400007c4270 */
[----:B------:R-:W-:Y:S01]  /*18890*/  IADD3 R13, R7, UR8, RZ ;  /* 0x00000008070d7c10 */ /* 0x000fe2000fffe0ff */
[----:B------:R-:W-:Y:S01]  /*188a0*/  IMAD.U32 R7, RZ, RZ, UR28 ;  /* 0x0000001cff077e24 */ /* 0x000fe2000f8e00ff */
[----:B------:R-:W-:Y:S01]  /*188b0*/  @P3 STG.E desc[UR18][R2.64+0x220], R55 ;  /* 0x0002203702003986 */ /* 0x000fe2000c101912 */
[----:B------:R-:W-:Y:S02]  /*188c0*/  IMAD.MOV.U32 R12, RZ, RZ, R6 ;  /* 0x000000ffff0c7224 */ /* 0x000fe400078e0006 */
[----:B------:R-:W-:Y:S01]  /*188d0*/  FMUL R17, R56, UR22 ;  /* 0x0000001638117c20 */ /* 0x000fe20008400000 */
[----:B------:R-:W-:Y:S01]  /*188e0*/  ISETP.GT.AND P3, PT, R0, 0x48, P1 ;  /* 0x000000480000780c */ /* 0x000fe20000f64270 */
[----:B------:R-:W-:Y:S01]  /*188f0*/  FMUL R57, R57, UR22 ;  /* 0x0000001639397c20 */ /* 0x000fe20008400000 */
[----:B0-----:R-:W-:Y:S01]  /*18900*/  FMUL R15, R58, UR22 ;  /* 0x000000163a0f7c20 */ /* 0x001fe20008400000 */
[----:B------:R-:W-:-:S04]  /*18910*/  IMAD.WIDE.U32 R6, R7, 0x1c, R4 ;  /* 0x0000001c07067825 */ /* 0x000fc800078e0004 */
[----:B------:R-:W-:Y:S01]  /*18920*/  FMUL R59, R59, UR22 ;  /* 0x000000163b3b7c20 */ /* 0x000fe20008400000 */
[----:B------:R0:W-:Y:S01]  /*18930*/  @P2 STG.E desc[UR18][R12.64+0x200], R17 ;  /* 0x000200110c002986 */ /* 0x0001e2000c101912 */
[----:B------:R-:W-:Y:S01]  /*18940*/  ISETP.GT.AND P2, PT, R0, 0x49, P1 ;  /* 0x000000490000780c */ /* 0x000fe20000f44270 */
[----:B------:R-:W-:Y:S02]  /*18950*/  IMAD.MOV.U32 R10, RZ, RZ, R6 ;  /* 0x000000ffff0a7224 */ /* 0x000fe400078e0006 */
[----:B------:R-:W-:Y:S01]  /*18960*/  @P4 STG.E desc[UR18][R4.64+0x200], R57 ;  /* 0x0002003904004986 */ /* 0x000fe2000c101912 */
[----:B------:R-:W-:Y:S01]  /*18970*/  IADD3 R11, R7, UR8, RZ ;  /* 0x00000008070b7c10 */ /* 0x000fe2000fffe0ff */
[----:B------:R-:W-:Y:S02]  /*18980*/  FMUL R19, R60, UR22 ;  /* 0x000000163c137c20 */ /* 0x000fe40008400000 */
[----:B------:R-:W-:Y:S01]  /*18990*/  @P5 STG.E desc[UR18][R12.64+0x220], R15 ;  /* 0x0002200f0c005986 */ /* 0x000fe2000c101912 */
[----:B------:R-:W-:-:S03]  /*189a0*/  IADD3 R6, P4, R4, UR9, RZ ;  /* 0x0000000904067c10 */ /* 0x000fc6000ff9e0ff */
[----:B------:R1:W-:Y:S01]  /*189b0*/  @P6 STG.E desc[UR18][R4.64+0x220], R59 ;  /* 0x0002203b04006986 */ /* 0x0003e2000c101912 */
[----:B------:R-:W-:Y:S01]  /*189c0*/  ISETP.GT.AND P6, PT, R0, 0x48, P0 ;  /* 0x000000480000780c */ /* 0x000fe200007c4270 */
[----:B------:R-:W-:Y:S01]  /*189d0*/  FMUL R61, R61, UR22 ;  /* 0x000000163d3d7c20 */ /* 0x000fe20008400000 */
[----:B------:R-:W-:Y:S01]  /*189e0*/  IADD3.X R7, R5, UR29, RZ, P4, !PT ;  /* 0x0000001d05077c10 */ /* 0x000fe2000a7fe4ff */
[----:B------:R2:W-:Y:S01]  /*189f0*/  @P3 STG.E desc[UR18][R10.64+0x200], R19 ;  /* 0x000200130a003986 */ /* 0x0005e2000c101912 */
[----:B------:R-:W-:Y:S01]  /*18a00*/  IADD3 R8, P3, R6, UR9, RZ ;  /* 0x0000000906087c10 */ /* 0x000fe2000ff7e0ff */
[----:B0-----:R-:W-:Y:S01]  /*18a10*/  FMUL R17, R62, UR22 ;  /* 0x000000163e117c20 */ /* 0x001fe20008400000 */
[----:B------:R-:W-:Y:S01]  /*18a20*/  ISETP.GT.AND P5, PT, R0, 0x49, P0 ;  /* 0x000000490000780c */ /* 0x000fe200007a4270 */
[----:B------:R-:W-:Y:S01]  /*18a30*/  IMAD.U32 R3, RZ, RZ, UR28 ;  /* 0x0000001cff037e24 */ /* 0x000fe2000f8e00ff */
[----:B------:R-:W-:Y:S01]  /*18a40*/  IADD3.X R9, R7, UR29, RZ, P3, !PT ;  /* 0x0000001d07097c10 */ /* 0x000fe20009ffe4ff */
[----:B------:R-:W-:Y:S01]  /*18a50*/  @P2 STG.E desc[UR18][R6.64+0x200], R61 ;  /* 0x0002003d06002986 */ /* 0x000fe2000c101912 */
[----:B------:R-:W-:-:S02]  /*18a60*/  MOV R21, UR28 ;  /* 0x0000001c00157c02 */ /* 0x000fc40008000f00 */
[C---:B------:R-:W-:Y:S01]  /*18a70*/  ISETP.GT.AND P2, PT, R0.reuse, 0x50, P1 ;  /* 0x000000500000780c */ /* 0x040fe20000f44270 */
[----:B------:R-:W-:Y:S01]  /*18a80*/  @P6 STG.E desc[UR18][R10.64+0x220], R17 ;  /* 0x000220110a006986 */ /* 0x000fe2000c101912 */
[C---:B------:R-:W-:Y:S01]  /*18a90*/  ISETP.GT.AND P4, PT, R0.reuse, 0x51, P1 ;  /* 0x000000510000780c */ /* 0x040fe20000f84270 */
[----:B------:R-:W-:Y:S01]  /*18aa0*/  IMAD.WIDE.U32 R2, R3, 0x1c, R6 ;  /* 0x0000001c03027825 */ /* 0x000fe200078e0006 */
[----:B------:R-:W-:-:S03]  /*18ab0*/  ISETP.GT.AND P3, PT, R0, 0x50, P0 ;  /* 0x000000500000780c */ /* 0x000fc60000764270 */
[----:B------:R-:W-:Y:S01]  /*18ac0*/  FMUL R63, R63, UR22 ;  /* 0x000000163f3f7c20 */ /* 0x000fe20008400000 */
[----:B------:R-:W-:Y:S01]  /*18ad0*/  ISETP.GT.AND P6, PT, R0, 0x51, P0 ;  /* 0x000000510000780c */ /* 0x000fe200007c4270 */
[----:B-1----:R-:W-:Y:S01]  /*18ae0*/  IMAD.WIDE.U32 R4, R21, 0x1c, R8 ;  /* 0x0000001c15047825 */ /* 0x002fe200078e0008 */
[----:B------:R-:W-:-:S03]  /*18af0*/  MOV R12, R2 ;  /* 0x00000002000c7202 */ /* 0x000fc60000000f00 */
[----:B------:R-:W-:Y:S01]  /*18b00*/  FMUL R65, R65, UR22 ;  /* 0x0000001641417c20 */ /* 0x000fe20008400000 */
[----:B------:R-:W-:Y:S02]  /*18b10*/  VIADD R15, R5, UR8 ;  /* 0x00000008050f7c36 */ /* 0x000fe40008000000 */
[----:B------:R-:W-:Y:S01]  /*18b20*/  FMUL R5, R64, UR22 ;  /* 0x0000001640057c20 */ /* 0x000fe20008400000 */
[----:B------:R-:W-:Y:S01]  /*18b30*/  VIADD R13, R3, UR8 ;  /* 0x00000008030d7c36 */ /* 0x000fe20008000000 */
[----:B------:R0:W-:Y:S01]  /*18b40*/  @P5 STG.E desc[UR18][R6.64+0x220], R63 ;  /* 0x0002203f06005986 */ /* 0x0001e2000c101912 */
[----:B--2---:R-:W-:Y:S01]  /*18b50*/  FMUL R19, R66, UR22 ;  /* 0x0000001642137c20 */ /* 0x004fe20008400000 */
[----:B------:R-:W-:Y:S01]  /*18b60*/  IADD3 R2, P5, R8, UR9, RZ ;  /* 0x0000000908027c10 */ /* 0x000fe2000ffbe0ff */
[----:B------:R-:W-:Y:S01]  /*18b70*/  FMUL R67, R67, UR22 ;  /* 0x0000001643437c20 */ /* 0x000fe20008400000 */
[----:B------:R1:W-:Y:S02]  /*18b80*/  @P2 STG.E desc[UR18][R12.64+0x200], R5 ;  /* 0x000200050c002986 */ /* 0x0003e4000c101912 */
[----:B------:R-:W-:-:S02]  /*18b90*/  IADD3.X R3, R9, UR29, RZ, P5, !PT ;  /* 0x0000001d09037c10 */ /* 0x000fc4000affe4ff */
[----:B------:R-:W-:Y:S01]  /*18ba0*/  @P4 STG.E desc[UR18][R8.64+0x200], R65 ;  /* 0x0002004108004986 */ /* 0x000fe2000c101912 */
[----:B0-----:R-:W-:-:S03]  /*18bb0*/  IADD3 R6, P2, R2, UR9, RZ ;  /* 0x0000000902067c10 */ /* 0x001fc6000ff5e0ff */
[----:B------:R0:W-:Y:S01]  /*18bc0*/  @P3 STG.E desc[UR18][R12.64+0x220], R19 ;  /* 0x000220130c003986 */ /* 0x0001e2000c101912 */
[----:B------:R-:W-:-:S03]  /*18bd0*/  ISETP.GT.AND P5, PT, R0, 0x59, P1 ;  /* 0x000000590000780c */ /* 0x000fc60000fa4270 */
[----:B------:R-:W-:Y:S01]  /*18be0*/  @P6 STG.E desc[UR18][R8.64+0x220], R67 ;  /* 0x0002204308006986 */ /* 0x000fe2000c101912 */
[C---:B------:R-:W-:Y:S02]  /*18bf0*/  ISETP.GT.AND P6, PT, R0.reuse, 0x58, P1 ;  /* 0x000000580000780c */ /* 0x040fe40000fc4270 */
[----:B------:R-:W-:Y:S02]  /*18c00*/  IADD3.X R7, R3, UR29, RZ, P2, !PT ;  /* 0x0000001d03077c10 */ /* 0x000fe400097fe4ff */
[C---:B------:R-:W-:Y:S01]  /*18c10*/  ISETP.GT.AND P2, PT, R0.reuse, 0x58, P0 ;  /* 0x000000580000780c */ /* 0x040fe20000744270 */
[----:B------:R-:W-:Y:S01]  /*18c20*/  IMAD.U32 R11, RZ, RZ, UR28 ;  /* 0x0000001cff0b7e24 */ /* 0x000fe2000f8e00ff */
[C---:B------:R-:W-:Y:S02]  /*18c30*/  ISETP.GT.AND P4, PT, R0.reuse, 0x59, P0 ;  /* 0x000000590000780c */ /* 0x040fe40000784270 */
[----:B------:R-:W-:Y:S01]  /*18c40*/  ISETP.GT.AND P3, PT, R0, 0x60, P1 ;  /* 0x000000600000780c */ /* 0x000fe20000f64270 */
[----:B------:R-:W-:-:S02]  /*18c50*/  IMAD.MOV.U32 R14, RZ, RZ, R4 ;  /* 0x000000ffff0e7224 */ /* 0x000fc400078e0004 */
[----:B------:R-:W-:Y:S01]  /*18c60*/  FMUL R21, R68, UR22 ;  /* 0x0000001644157c20 */ /* 0x000fe20008400000 */
[----:B-1----:R-:W-:Y:S01]  /*18c70*/  IMAD.WIDE.U32 R4, R11, 0x1c, R2 ;  /* 0x0000001c0b047825 */ /* 0x002fe200078e0002 */
[----:B------:R-:W-:-:S03]  /*18c80*/  MOV R17, UR28 ;  /* 0x0000001c00117c02 */ /* 0x000fc60008000f00 */
[----:B------:R-:W-:Y:S01]  /*18c90*/  FMUL R69, R69, UR22 ;  /* 0x0000001645457c20 */ /* 0x000fe20008400000 */
[----:B0-----:R-:W-:Y:S01]  /*18ca0*/  FMUL R19, R70, UR22 ;  /* 0x0000001646137c20 */ /* 0x001fe20008400000 */
[----:B------:R-:W-:Y:S01]  /*18cb0*/  FMUL R71, R71, UR22 ;  /* 0x0000001647477c20 */ /* 0x000fe20008400000 */
[----:B------:R-:W-:Y:S01]  /*18cc0*/  VIADD R13, R5, UR8 ;  /* 0x00000008050d7c36 */ /* 0x000fe20008000000 */
[----:B------:R0:W-:Y:S01]  /*18cd0*/  @P6 STG.E desc[UR18][R14.64+0x200], R21 ;  /* 0x000200150e006986 */ /* 0x0001e2000c101912 */
[----:B------:R-:W-:Y:S01]  /*18ce0*/  MOV R12, R4 ;  /* 0x00000004000c7202 */ /* 0x000fe20000000f00 */
[----:B------:R-:W-:Y:S01]  /*18cf0*/  FMUL R23, R72, UR22 ;  /* 0x0000001648177c20 */ /* 0x000fe20008400000 */
[----:B------:R-:W-:Y:S01]  /*18d00*/  IMAD.WIDE.U32 R10, R17, 0x1c, R6 ;  /* 0x0000001c110a7825 */ /* 0x000fe200078e0006 */
[----:B------:R-:W-:Y:S01]  /*18d10*/  @P5 STG.E desc[UR18][R2.64+0x200], R69 ;  /* 0x0002004502005986 */ /* 0x000fe2000c101912 */
[----:B------:R-:W-:Y:S02]  /*18d20*/  ISETP.GT.AND P6, PT, R0, 0x61, P1 ;  /* 0x000000610000780c */ /* 0x000fe40000fc4270 */
[----:B------:R-:W-:Y:S01]  /*18d30*/  IADD3 R4, P5, R6, UR9, RZ ;  /* 0x0000000906047c10 */ /* 0x000fe2000ffbe0ff */
[----:B------:R1:W-:Y:S01]  /*18d40*/  @P2 STG.E desc[UR18][R14.64+0x220], R19 ;  /* 0x000220130e002986 */ /* 0x0003e2000c101912 */
[----:B------:R-:W-:Y:S01]  /*18d50*/  ISETP.GT.AND P2, PT, R0, 0x60, P0 ;  /* 0x000000600000780c */ /* 0x000fe20000744270 */
[----:B------:R-:W-:-:S02]  /*18d60*/  IMAD.MOV.U32 R16, RZ, RZ, R10 ;  /* 0x000000ffff107224 */ /* 0x000fc400078e000a */
[----:B------:R2:W-:Y:S01]  /*18d70*/  @P4 STG.E desc[UR18][R2.64+0x220], R71 ;  /* 0x0002204702004986 */ /* 0x0005e2000c101912 */
[----:B------:R-:W-:-:S03]  /*18d80*/  IADD3.X R5, R7, UR29, RZ, P5, !PT ;  /* 0x0000001d07057c10 */ /* 0x000fc6000affe4ff */
[----:B------:R3:W-:Y:S01]  /*18d90*/  @P3 STG.E desc[UR18][R12.64+0x200], R23 ;  /* 0x000200170c003986 */ /* 0x0007e2000c101912 */
[----:B------:R-:W-:Y:S01]  /*18da0*/  IADD3 R10, P3, R4, UR9, RZ ;  /* 0x00000009040a7c10 */ /* 0x000fe2000ff7e0ff */
[----:B------:R-:W-:Y:S02]  /*18db0*/  VIADD R17, R11, UR8 ;  /* 0x000000080b117c36 */ /* 0x000fe40008000000 */
[----:B------:R-:W-:Y:S01]  /*18dc0*/  FMUL R73, R73, UR22 ;  /* 0x0000001649497c20 */ /* 0x000fe20008400000 */
[----:B0-----:R-:W-:Y:S01]  /*18dd0*/  FMUL R21, R74, UR22 ;  /* 0x000000164a157c20 */ /* 0x001fe20008400000 */
[----:B------:R-:W-:Y:S02]  /*18de0*/  IADD3.X R11, R5, UR29, RZ, P3, !PT ;  /* 0x0000001d050b7c10 */ /* 0x000fe40009ffe4ff */
[C---:B------:R-:W-:Y:S02]  /*18df0*/  ISETP.GT.AND P3, PT, R0.reuse, 0x61, P0 ;  /* 0x000000610000780c */ /* 0x040fe40000764270 */
[----:B------:R-:W-:-:S02]  /*18e00*/  ISETP.GT.AND P4, PT, R0, 0x68, P1 ;  /* 0x000000680000780c */ /* 0x000fc40000f84270 */
[C---:B------:R-:W-:Y:S01]  /*18e10*/  ISETP.GT.AND P5, PT, R0.reuse, 0x69, P1 ;  /* 0x000000690000780c */ /* 0x040fe20000fa4270 */
[----:B------:R-:W-:Y:S01]  /*18e20*/  @P6 STG.E desc[UR18][R6.64+0x200], R73 ;  /* 0x0002004906006986 */ /* 0x000fe2000c101912 */
[----:B------:R-:W-:-:S03]  /*18e30*/  ISETP.GT.AND P6, PT, R0, 0x68, P0 ;  /* 0x000000680000780c */ /* 0x000fc600007c4270 */
[----:B------:R0:W-:Y:S01]  /*18e40*/  @P2 STG.E desc[UR18][R12.64+0x220], R21 ;  /* 0x000220150c002986 */ /* 0x0001e2000c101912 */
[----:B------:R-:W-:Y:S01]  /*18e50*/  ISETP.GT.AND P2, PT, R0, 0x69, P0 ;  /* 0x000000690000780c */ /* 0x000fe20000744270 */
[----:B------:R-:W-:Y:S01]  /*18e60*/  FMUL R75, R75, UR22 ;  /* 0x000000164b4b7c20 */ /* 0x000fe20008400000 */
[----:B-1----:R-:W-:Y:S01]  /*18e70*/  FMUL R19, R76, UR22 ;  /* 0x000000164c137c20 */ /* 0x002fe20008400000 */
[----:B------:R-:W-:Y:S01]  /*18e80*/  FMUL R77, R77, UR22 ;  /* 0x000000164d4d7c20 */ /* 0x000fe20008400000 */
[----:B--2---:R-:W-:-:S04]  /*18e90*/  IMAD.WIDE.U32 R2, R25, 0x1c, R10 ;  /* 0x0000001c19027825 */ /* 0x004fc800078e000a */
[----:B---3--:R-:W-:Y:S01]  /*18ea0*/  FMUL R23, R78, UR22 ;  /* 0x000000164e177c20 */ /* 0x008fe20008400000 */
[----:B------:R-:W-:Y:S01]  /*18eb0*/  @P3 STG.E desc[UR18][R6.64+0x220], R75 ;  /* 0x0002204b06003986 */ /* 0x000fe2000c101912 */
[----:B------:R-:W-:Y:S01]  /*18ec0*/  FMUL R79, R79, UR22 ;  /* 0x000000164f4f7c20 */ /* 0x000fe20008400000 */
[----:B------:R-:W-:Y:S02]  /*18ed0*/  IMAD.U32 R9, RZ, RZ, UR28 ;  /* 0x0000001cff097e24 */ /* 0x000fe4000f8e00ff */
[----:B------:R-:W-:Y:S01]  /*18ee0*/  @P4 STG.E desc[UR18][R16.64+0x200], R19 ;  /* 0x0002001310004986 */ /* 0x000fe2000c101912 */
[----:B------:R-:W-:Y:S01]  /*18ef0*/  IMAD.MOV.U32 R14, RZ, RZ, R2 ;  /* 0x000000ffff0e7224 */ /* 0x000fe200078e0002 */
[C---:B------:R-:W-:Y:S02]  /*18f00*/  ISETP.GT.AND P4, PT, R0.reuse, 0x70, P1 ;  /* 0x000000700000780c */ /* 0x040fe40000f84270 */
[----:B------:R-:W-:Y:S01]  /*18f10*/  @P5 STG.E desc[UR18][R4.64+0x200], R77 ;  /* 0x0002004d04005986 */ /* 0x000fe2000c101912 */
[----:B------:R-:W-:-:S02]  /*18f20*/  ISETP.GT.AND P5, PT, R0, 0x71, P1 ;  /* 0x000000710000780c */ /* 0x000fc40000fa4270 */
[----:B------:R-:W-:Y:S01]  /*18f30*/  IADD3 R2, P3, R10, UR9, RZ ;  /* 0x000000090a027c10 */ /* 0x000fe2000ff7e0ff */
[----:B------:R-:W-:Y:S01]  /*18f40*/  IMAD.WIDE.U32 R8, R9, 0x1c, R4 ;  /* 0x0000001c09087825 */ /* 0x000fe200078e0004 */
[----:B------:R1:W-:Y:S01]  /*18f50*/  @P6 STG.E desc[UR18][R16.64+0x220], R23 ;  /* 0x0002201710006986 */ /* 0x0003e2000c101912 */
[C---:B------:R-:W-:Y:S02]  /*18f60*/  ISETP.GT.AND P6, PT, R0.reuse, 0x70, P0 ;  /* 0x000000700000780c */ /* 0x040fe400007c4270 */
[----:B------:R-:W-:Y:S01]  /*18f70*/  VIADD R15, R3, UR8 ;  /* 0x00000008030f7c36 */ /* 0x000fe20008000000 */
[----:B------:R-:W-:Y:S01]  /*18f80*/  @P2 STG.E desc[UR18][R4.64+0x220], R79 ;  /* 0x0002204f04002986 */ /* 0x000fe2000c101912 */
[----:B------:R-:W-:Y:S02]  /*18f90*/  IADD3.X R3, R11, UR29, RZ, P3, !PT ;  /* 0x0000001d0b037c10 */ /* 0x000fe40009ffe4ff */
[C---:B------:R-:W-:Y:S02]  /*18fa0*/  ISETP.GT.AND P2, PT, R0.reuse, 0x71, P0 ;  /* 0x000000710000780c */ /* 0x040fe40000744270 */
[----:B------:R-:W-:Y:S01]  /*18fb0*/  ISETP.GT.AND P3, PT, R0, 0x78, P1 ;  /* 0x000000780000780c */ /* 0x000fe20000f64270 */
[----:B0-----:R-:W-:Y:S01]  /*18fc0*/  FMUL R21, R80, UR22 ;  /* 0x0000001650157c20 */ /* 0x001fe20008400000 */
[----:B------:R-:W-:Y:S01]  /*18fd0*/  IADD3 R9, R9, UR8, RZ ;  /* 0x0000000809097c10 */ /* 0x000fe2000fffe0ff */
[----:B------:R-:W-:Y:S01]  /*18fe0*/  FMUL R81, R81, UR22 ;  /* 0x0000001651517c20 */ /* 0x000fe20008400000 */
[----:B-1----:R-:W-:Y:S01]  /*18ff0*/  FMUL R17, R82, UR22 ;  /* 0x0000001652117c20 */ /* 0x002fe20008400000 */
[----:B------:R-:W-:Y:S01]  /*19000*/  FMUL R83, R83, UR22 ;  /* 0x0000001653537c20 */ /* 0x000fe20008400000 */
[----:B------:R-:W-:Y:S01]  /*19010*/  FMUL R19, R84, UR22 ;  /* 0x0000001654137c20 */ /* 0x000fe20008400000 */
[----:B------:R-:W-:Y:S01]  /*19020*/  @P4 STG.E desc[UR18][R8.64+0x200], R21 ;  /* 0x0002001508004986 */ /* 0x000fe2000c101912 */
[----:B------:R-:W-:-:S03]  /*19030*/  ISETP.GT.AND P4, PT, R0, 0x79, P1 ;  /* 0x000000790000780c */ /* 0x000fc60000f84270 */
[----:B------:R-:W-:Y:S01]  /*19040*/  @P5 STG.E desc[UR18][R10.64+0x200], R81 ;  /* 0x000200510a005986 */ /* 0x000fe2000c101912 */
[----:B------:R-:W-:-:S03]  /*19050*/  ISETP.GT.AND P5, PT, R0, 0x78, P0 ;  /* 0x000000780000780c */ /* 0x000fc600007a4270 */
[----:B------:R0:W-:Y:S04]  /*19060*/  @P6 STG.E desc[UR18][R8.64+0x220], R17 ;  /* 0x0002201108006986 */ /* 0x0001e8000c101912 */
[----:B------:R-:W-:Y:S01]  /*19070*/  @P2 STG.E desc[UR18][R10.64+0x220], R83 ;  /* 0x000220530a002986 */ /* 0x000fe2000c101912 */
[----:B------:R-:W-:-:S03]  /*19080*/  FMUL R85, R85, UR22 ;  /* 0x0000001655557c20 */ /* 0x000fc60008400000 */
[----:B------:R-:W-:Y:S01]  /*19090*/  @P3 STG.E desc[UR18][R14.64+0x200], R19 ;  /* 0x000200130e003986 */ /* 0x000fe2000c101912 */
[----:B------:R-:W-:Y:S02]  /*190a0*/  ISETP.GT.AND P3, PT, R0, 0x79, P0 ;  /* 0x000000790000780c */ /* 0x000fe40000764270 */
[----:B------:R-:W-:Y:S01]  /*190b0*/  MOV R7, UR28 ;  /* 0x0000001c00077c02 */ /* 0x000fe20008000f00 */
[----:B0-----:R-:W-:Y:S01]  /*190c0*/  FMUL R9, R86, UR22 ;  /* 0x0000001656097c20 */ /* 0x001fe20008400000 */
[----:B------:R-:W-:Y:S01]  /*190d0*/  IADD3 R4, P6, R2, UR9, RZ ;  /* 0x0000000902047c10 */ /* 0x000fe2000ffde0ff */
[----:B------:R-:W-:Y:S01]  /*190e0*/  @P4 STG.E desc[UR18][R2.64+0x200], R85 ;  /* 0x0002005502004986 */ /* 0x000fe2000c101912 */
[C---:B------:R-:W-:Y:S01]  /*190f0*/  ISETP.GT.AND P2, PT, R0.reuse, 0x80, P1 ;  /* 0x000000800000780c */ /* 0x040fe20000f44270 */
[----:B------:R-:W-:Y:S01]  /*19100*/  IMAD.WIDE.U32 R6, R7, 0x1c, R2 ;  /* 0x0000001c07067825 */ /* 0x000fe200078e0002 */
[----:B------:R-:W-:Y:S01]  /*19110*/  ISETP.GT.AND P4, PT, R0, 0x81, P1 ;  /* 0x000000810000780c */ /* 0x000fe20000f84270 */
[----:B------:R0:W-:Y:S02]  /*19120*/  @P5 STG.E desc[UR18][R14.64+0x220], R9 ;  /* 0x000220090e005986 */ /* 0x0001e4000c101912 */
[----:B------:R-:W-:Y:S01]  /*19130*/  FMUL R87, R87, UR22 ;  /* 0x0000001657577c20 */ /* 0x000fe20008400000 */
[----:B------:R-:W-:-:S02]  /*19140*/  IADD3.X R5, R3, UR29, RZ, P6, !PT ;  /* 0x0000001d03057c10 */ /* 0x000fc4000b7fe4ff */
[C---:B------:R-:W-:Y:S02]  /*19150*/  ISETP.GT.AND P5, PT, R0.reuse, 0x80, P0 ;  /* 0x000000800000780c */ /* 0x040fe400007a4270 */
[C---:B------:R-:W-:Y:S01]  /*19160*/  ISETP.GT.AND P6, PT, R0.reuse, 0x81, P0 ;  /* 0x000000810000780c */ /* 0x040fe200007c4270 */
[----:B------:R-:W-:Y:S01]  /*19170*/  VIADD R13, R7, UR8 ;  /* 0x00000008070d7c36 */ /* 0x000fe20008000000 */
[----:B------:R-:W-:Y:S01]  /*19180*/  MOV R7, UR28 ;  /* 0x0000001c00077c02 */ /* 0x000fe20008000f00 */
[----:B------:R-:W-:Y:S01]  /*19190*/  @P3 STG.E desc[UR18][R2.64+0x220], R87 ;  /* 0x0002205702003986 */ /* 0x000fe2000c101912 */
[----:B------:R-:W-:Y:S01]  /*191a0*/  ISETP.GT.AND P3, PT, R0, 0x88, P1 ;  /* 0x000000880000780c */ /* 0x000fe20000f64270 */
[----:B------:R-:W-:Y:S02]  /*191b0*/  IMAD.MOV.U32 R12, RZ, RZ, R6 ;  /* 0x000000ffff0c7224 */ /* 0x000fe400078e0006 */
[----:B------:R-:W-:Y:S01]  /*191c0*/  FMUL R17, R88, UR22 ;  /* 0x0000001658117c20 */ /* 0x000fe20008400000 */
[----:B------:R-:W-:Y:S01]  /*191d0*/  FMUL R89, R89, UR22 ;  /* 0x0000001659597c20 */ /* 0x000fe20008400000 */
[----:B0-----:R-:W-:Y:S01]  /*191e0*/  FMUL R15, R90, UR22 ;  /* 0x000000165a0f7c20 */ /* 0x001fe20008400000 */
[----:B------:R-:W-:-:S04]  /*191f0*/  IMAD.WIDE.U32 R6, R7, 0x1c, R4 ;  /* 0x0000001c07067825 */ /* 0x000fc800078e0004 */
[----:B------:R-:W-:Y:S01]  /*19200*/  FMUL R91, R91, UR22 ;  /* 0x000000165b5b7c20 */ /* 0x000fe20008400000 */
[----:B------:R0:W-:Y:S01]  /*19210*/  @P2 STG.E desc[UR18][R12.64+0x200], R17 ;  /* 0x000200110c002986 */ /* 0x0001e2000c101912 */
[----:B------:R-:W-:Y:S01]  /*19220*/  ISETP.GT.AND P2, PT, R0, 0x89, P1 ;  /* 0x000000890000780c */ /* 0x000fe20000f44270 */
[----:B------:R-:W-:Y:S02]  /*19230*/  VIADD R11, R7, UR8 ;  /* 0x00000008070b7c36 */ /* 0x000fe40008000000 */
[----:B------:R-:W-:Y:S01]  /*19240*/  FMUL R19, R92, UR22 ;  /* 0x000000165c137c20 */ /* 0x000fe20008400000 */
[----:B------:R-:W-:Y:S01]  /*19250*/  @P4 STG.E desc[UR18][R4.64+0x200], R89 ;  /* 0x0002005904004986 */ /* 0x000fe2000c101912 */
[----:B------:R-:W-:Y:S01]  /*19260*/  IMAD.MOV.U32 R10, RZ, RZ, R6 ;  /* 0x000000ffff0a7224 */ /* 0x000fe200078e0006 */
[----:B------:R-:W-:Y:S02]  /*19270*/  IADD3 R6, P4, R4, UR9, RZ ;  /* 0x0000000904067c10 */ /* 0x000fe4000ff9e0ff */
[----:B------:R-:W-:Y:S04]  /*19280*/  @P5 STG.E desc[UR18][R12.64+0x220], R15 ;  /* 0x0002200f0c005986 */ /* 0x000fe8000c101912 */
[----:B------:R1:W-:Y:S01]  /*19290*/  @P6 STG.E desc[UR18][R4.64+0x220], R91 ;  /* 0x0002205b04006986 */ /* 0x0003e2000c101912 */
[----:B------:R-:W-:Y:S01]  /*192a0*/  ISETP.GT.AND P6, PT, R0, 0x88, P0 ;  /* 0x000000880000780c */ /* 0x000fe200007c4270 */
[----:B------:R-:W-:Y:S01]  /*192b0*/  FMUL R93, R93, UR22 ;  /* 0x000000165d5d7c20 */ /* 0x000fe20008400000 */
[----:B------:R-:W-:Y:S01]  /*192c0*/  IADD3.X R7, R5, UR29, RZ, P4, !PT ;  /* 0x0000001d05077c10 */ /* 0x000fe2000a7fe4ff */
[----:B------:R2:W-:Y:S01]  /*192d0*/  @P3 STG.E desc[UR18][R10.64+0x200], R19 ;  /* 0x000200130a003986 */ /* 0x0005e2000c101912 */
[----:B------:R-:W-:Y:S01]  /*192e0*/  IADD3 R8, P3, R6, UR9, RZ ;  /* 0x0000000906087c10 */ /* 0x000fe2000ff7e0ff */
[----:B0-----:R-:W-:Y:S01]  /*192f0*/  FMUL R17, R94, UR22 ;  /* 0x000000165e117c20 */ /* 0x001fe20008400000 */
[----:B------:R-:W-:-:S02]  /*19300*/  IMAD.U32 R21, RZ, RZ, UR28 ;  /* 0x0000001cff157e24 */ /* 0x000fc4000f8e00ff */
[----:B------:R-:W-:Y:S01]  /*19310*/  IADD3.X R9, R7, UR29, RZ, P3, !PT ;  /* 0x0000001d07097c10 */ /* 0x000fe20009ffe4ff */
[----:B------:R-:W-:Y:S01]  /*19320*/  @P2 STG.E desc[UR18][R6.64+0x200], R93 ;  /* 0x0002005d06002986 */ /* 0x000fe2000c101912 */
[----:B------:R-:W-:Y:S02]  /*19330*/  MOV R3, UR28 ;  /* 0x0000001c00037c02 */ /* 0x000fe40008000f00 */
[C---:B------:R-:W-:Y:S02]  /*19340*/  ISETP.GT.AND P5, PT, R0.reuse, 0x89, P0 ;  /* 0x000000890000780c */ /* 0x040fe400007a4270 */
[C---:B------:R-:W-:Y:S01]  /*19350*/  ISETP.GT.AND P2, PT, R0.reuse, 0x90, P1 ;  /* 0x000000900000780c */ /* 0x040fe20000f44270 */
[----:B-1----:R-:W-:Y:S01]  /*19360*/  IMAD.WIDE.U32 R4, R21, 0x1c, R8 ;  /* 0x0000001c15047825 */ /* 0x002fe200078e0008 */
[C---:B------:R-:W-:Y:S01]  /*19370*/  ISETP.GT.AND P4, PT, R0.reuse, 0x91, P1 ;  /* 0x000000910000780c */ /* 0x040fe20000f84270 */
[----:B------:R-:W-:Y:S01]  /*19380*/  @P6 STG.E desc[UR18][R10.64+0x220], R17 ;  /* 0x000220110a006986 */ /* 0x000fe2000c101912 */
[C---:B------:R-:W-:Y:S01]  /*19390*/  ISETP.GT.AND P3, PT, R0.reuse, 0x90, P0 ;  /* 0x000000900000780c */ /* 0x040fe20000764270 */
[----:B------:R-:W-:Y:S01]  /*193a0*/  IMAD.WIDE.U32 R2, R3, 0x1c, R6 ;  /* 0x0000001c03027825 */ /* 0x000fe200078e0006 */
[----:B------:R-:W-:-:S03]  /*193b0*/  ISETP.GT.AND P6, PT, R0, 0x91, P0 ;  /* 0x000000910000780c */ /* 0x000fc600007c4270 */
[----:B------:R-:W-:Y:S01]  /*193c0*/  FMUL R95, R95, UR22 ;  /* 0x000000165f5f7c20 */ /* 0x000fe20008400000 */
[----:B------:R-:W-:Y:S01]  /*193d0*/  IADD3 R15, R5, UR8, RZ ;  /* 0x00000008050f7c10 */ /* 0x000fe2000fffe0ff */
[----:B------:R-:W-:Y:S02]  /*193e0*/  VIADD R13, R3, UR8 ;  /* 0x00000008030d7c36 */ /* 0x000fe40008000000 */
[----:B------:R-:W-:Y:S01]  /*193f0*/  FMUL R5, R96, UR22 ;  /* 0x0000001660057c20 */ /* 0x000fe20008400000 */
[----:B------:R-:W-:Y:S02]  /*19400*/  IMAD.MOV.U32 R12, RZ, RZ, R2 ;  /* 0x000000ffff0c7224 */ /* 0x000fe400078e0002 */
[----:B------:R-:W-:Y:S01]  /*19410*/  FMUL R97, R97, UR22 ;  /* 0x0000001661617c20 */ /* 0x000fe20008400000 */
[----:B--2---:R-:W-:Y:S01]  /*19420*/  FMUL R19, R98, UR22 ;  /* 0x0000001662137c20 */ /* 0x004fe20008400000 */
[----:B------:R-:W-:Y:S01]  /*19430*/  FMUL R99, R99, UR22 ;  /* 0x0000001663637c20 */ /* 0x000fe20008400000 */
[----:B------:R0:W-:Y:S01]  /*19440*/  @P5 STG.E desc[UR18][R6.64+0x220], R95 ;  /* 0x0002205f06005986 */ /* 0x0001e2000c101912 */
[----:B------:R-:W-:-:S03]  /*19450*/  IADD3 R2, P5, R8, UR9, RZ ;  /* 0x0000000908027c10 */ /* 0x000fc6000ffbe0ff */
[----:B------:R1:W-:Y:S01]  /*19460*/  @P2 STG.E desc[UR18][R12.64+0x200], R5 ;  /* 0x000200050c002986 */ /* 0x0003e2000c101912 */
[----:B------:R-:W-:-:S03]  /*19470*/  IADD3.X R3, R9, UR29, RZ, P5, !PT ;  /* 0x0000001d09037c10 */ /* 0x000fc6000affe4ff */
[----:B------:R-:W-:Y:S01]  /*19480*/  @P4 STG.E desc[UR18][R8.64+0x200], R97 ;  /* 0x0002006108004986 */ /* 0x000fe2000c101912 */
[----:B------:R-:W-:-:S03]  /*19490*/  ISETP.GT.AND P5, PT, R0, 0x99, P1 ;  /* 0x000000990000780c */ /* 0x000fc60000fa4270 */
[----:B------:R2:W-:Y:S01]  /*194a0*/  @P3 STG.E desc[UR18][R12.64+0x220], R19 ;  /* 0x000220130c003986 */ /* 0x0005e2000c101912 */
[----:B0-----:R-:W-:-:S03]  /*194b0*/  IADD3 R6, P2, R2, UR9, RZ ;  /* 0x0000000902067c10 */ /* 0x001fc6000ff5e0ff */
[----:B------:R-:W-:Y:S01]  /*194c0*/  @P6 STG.E desc[UR18][R8.64+0x220], R99 ;  /* 0x0002206308006986 */ /* 0x000fe2000c101912 */
[C---:B------:R-:W-:Y:S02]  /*194d0*/  ISETP.GT.AND P6, PT, R0.reuse, 0x98, P1 ;  /* 0x000000980000780c */ /* 0x040fe40000fc4270 */
[----:B------:R-:W-:Y:S02]  /*194e0*/  IADD3.X R7, R3, UR29, RZ, P2, !PT ;  /* 0x0000001d03077c10 */ /* 0x000fe400097fe4ff */
[----:B------:R-:W-:Y:S02]  /*194f0*/  MOV R11, UR28 ;  /* 0x0000001c000b7c02 */ /* 0x000fe40008000f00 */
[C---:B------:R-:W-:Y:S01]  /*19500*/  ISETP.GT.AND P2, PT, R0.reuse, 0x98, P0 ;  /* 0x000000980000780c */ /* 0x040fe20000744270 */
[----:B------:R-:W-:Y:S01]  /*19510*/  IMAD.MOV.U32 R14, RZ, RZ, R4 ;  /* 0x000000ffff0e7224 */ /* 0x000fe200078e0004 */
[----:B------:R-:W-:Y:S01]  /*19520*/  ISETP.GT.AND P4, PT, R0, 0x99, P0 ;  /* 0x000000990000780c */ /* 0x000fe20000784270 */
[----:B------:R-:W-:Y:S01]  /*19530*/  FMUL R21, R100, UR22 ;  /* 0x0000001664157c20 */ /* 0x000fe20008400000 */
[----:B------:R-:W-:Y:S01]  /*19540*/  FMUL R101, R101, UR22 ;  /* 0x0000001665657c20 */ /* 0x000fe20008400000 */
[----:B------:R-:W-:-:S02]  /*19550*/  IMAD.U32 R17, RZ, RZ, UR28 ;  /* 0x0000001cff117e24 */ /* 0x000fc4000f8e00ff */
[----:B-1----:R-:W-:Y:S01]  /*19560*/  IMAD.WIDE.U32 R4, R11, 0x1c, R2 ;  /* 0x0000001c0b047825 */ /* 0x002fe200078e0002 */
[----:B------:R0:W-:Y:S03]  /*19570*/  @P6 STG.E desc[UR18][R14.64+0x200], R21 ;  /* 0x000200150e006986 */ /* 0x0001e6000c101912 */
[----:B--2---:R-:W-:Y:S01]  /*19580*/  FMUL R19, R102, UR22 ;  /* 0x0000001666137c20 */ /* 0x004fe20008400000 */
[----:B------:R-:W-:Y:S01]  /*19590*/  FMUL R103, R103, UR22 ;  /* 0x0000001667677c20 */ /* 0x000fe20008400000 */
[----:B------:R-:W-:Y:S01]  /*195a0*/  IMAD.WIDE.U32 R10, R17, 0x1c, R6 ;  /* 0x0000001c110a7825 */ /* 0x000fe200078e0006 */
[----:B------:R-:W-:Y:S01]  /*195b0*/  @P5 STG.E desc[UR18][R2.64+0x200], R101 ;  /* 0x0002006502005986 */ /* 0x000fe2000c101912 */
[----:B------:R-:W-:Y:S02]  /*195c0*/  ISETP.GT.AND P3, PT, R0, 0xa0, P1 ;  /* 0x000000a00000780c */ /* 0x000fe40000f64270 */
[----:B------:R-:W-:Y:S01]  /*195d0*/  IMAD.MOV.U32 R12, RZ, RZ, R4 ;  /* 0x000000ffff0c7224 */ /* 0x000fe200078e0004 */
[----:B------:R-:W-:Y:S01]  /*195e0*/  IADD3 R4, P5, R6, UR9, RZ ;  /* 0x0000000906047c10 */ /* 0x000fe2000ffbe0ff */
[----:B------:R-:W-:Y:S01]  /*195f0*/  VIADD R13, R5, UR8 ;  /* 0x00000008050d7c36 */ /* 0x000fe20008000000 */
[----:B------:R1:W-:Y:S01]  /*19600*/  @P2 STG.E desc[UR18][R14.64+0x220], R19 ;  /* 0x000220130e002986 */ /* 0x0003e2000c101912 */
[----:B------:R-:W-:Y:S01]  /*19610*/  IMAD.MOV.U32 R16, RZ, RZ, R10 ;  /* 0x000000ffff107224 */ /* 0x000fe200078e000a */
[----:B------:R-:W-:-:S02]  /*19620*/  IADD3.X R5, R7, UR29, RZ, P5, !PT ;  /* 0x0000001d07057c10 */ /* 0x000fc4000affe4ff */
[----:B------:R-:W-:Y:S01]  /*19630*/  IADD3 R10, P2, R4, UR9, RZ ;  /* 0x00000009040a7c10 */ /* 0x000fe2000ff5e0ff */
[----:B------:R2:W-:Y:S01]  /*19640*/  @P4 STG.E desc[UR18][R2.64+0x220], R103 ;  /* 0x0002206702004986 */ /* 0x0005e2000c101912 */
[C---:B------:R-:W-:Y:S02]  /*19650*/  ISETP.GT.AND P6, PT, R0.reuse, 0xa1, P1 ;  /* 0x000000a10000780c */ /* 0x040fe40000fc4270 */
[----:B------:R-:W-:Y:S02]  /*19660*/  ISETP.GT.AND P4, PT, R0, 0xa0, P0 ;  /* 0x000000a00000780c */ /* 0x000fe40000784270 */
[----:B------:R-:W-:Y:S01]  /*19670*/  IADD3 R17, R11, UR8, RZ ;  /* 0x000000080b117c10 */ /* 0x000fe2000fffe0ff */
[----:B------:R-:W-:Y:S01]  /*19680*/  FMUL R23, R104, UR22 ;  /* 0x0000001668177c20 */ /* 0x000fe20008400000 */
[----:B------:R-:W-:Y:S02]  /*19690*/  IADD3.X R11, R5, UR29, RZ, P2, !PT ;  /* 0x0000001d050b7c10 */ /* 0x000fe400097fe4ff */
[----:B------:R-:W-:Y:S01]  /*196a0*/  ISETP.GT.AND P2, PT, R0, 0xa1, P0 ;  /* 0x000000a10000780c */ /* 0x000fe20000744270 */
[----:B------:R-:W-:Y:S01]  /*196b0*/  FMUL R105, R105, UR22 ;  /* 0x0000001669697c20 */ /* 0x000fe20008400000 */
[----:B------:R3:W-:Y:S01]  /*196c0*/  @P3 STG.E desc[UR18][R12.64+0x200], R23 ;  /* 0x000200170c003986 */ /* 0x0007e2000c101912 */
[----:B0-----:R-:W-:Y:S01]  /*196d0*/  FMUL R21, R106, UR22 ;  /* 0x000000166a157c20 */ /* 0x001fe20008400000 */
[C---:B------:R-:W-:Y:S01]  /*196e0*/  ISETP.GT.AND P3, PT, R0.reuse, 0xa8, P1 ;  /* 0x000000a80000780c */ /* 0x040fe20000f64270 */
[----:B------:R-:W-:Y:S01]  /*196f0*/  FMUL R107, R107, UR22 ;  /* 0x000000166b6b7c20 */ /* 0x000fe20008400000 */
[C---:B------:R-:W-:Y:S01]  /*19700*/  ISETP.GT.AND P5, PT, R0.reuse, 0xa9, P1 ;  /* 0x000000a90000780c */ /* 0x040fe20000fa4270 */
[----:B------:R-:W-:Y:S01]  /*19710*/  @P6 STG.E desc[UR18][R6.64+0x200], R105 ;  /* 0x0002006906006986 */ /* 0x000fe2000c101912 */
[----:B------:R-:W-:-:S03]  /*19720*/  ISETP.GT.AND P6, PT, R0, 0xa8, P0 ;  /* 0x000000a80000780c */ /* 0x000fc600007c4270 */
[----:B------:R0:W-:Y:S01]  /*19730*/  @P4 STG.E desc[UR18][R12.64+0x220], R21 ;  /* 0x000220150c004986 */ /* 0x0001e2000c101912 */
[----:B------:R-:W-:Y:S01]  /*19740*/  ISETP.GT.AND P4, PT, R0, 0xa9, P0 ;  /* 0x000000a90000780c */ /* 0x000fe20000784270 */
[----:B-1----:R-:W-:Y:S01]  /*19750*/  FMUL R19, R108, UR22 ;  /* 0x000000166c137c20 */ /* 0x002fe20008400000 */
[----:B------:R-:W-:Y:S01]  /*19760*/  MOV R9, UR28 ;  /* 0x0000001c00097c02 */ /* 0x000fe20008000f00 */
[----:B------:R-:W-:Y:S01]  /*19770*/  @P2 STG.E desc[UR18][R6.64+0x220], R107 ;  /* 0x0002206b06002986 */ /* 0x000fe2000c101912 */
[----:B------:R-:W-:Y:S01]  /*19780*/  ISETP.GT.AND P2, PT, R0, 0xb0, P1 ;  /* 0x000000b00000780c */ /* 0x000fe20000f44270 */
[----:B--2---:R-:W-:-:S04]  /*19790*/  IMAD.WIDE.U32 R2, R25, 0x1c, R10 ;  /* 0x0000001c19027825 */ /* 0x004fc800078e000a */
[----:B------:R-:W-:Y:S01]  /*197a0*/  FMUL R109, R109, UR22 ;  /* 0x000000166d6d7c20 */ /* 0x000fe20008400000 */
[----:B---3--:R-:W-:Y:S01]  /*197b0*/  FMUL R23, R110, UR22 ;  /* 0x000000166e177c20 */ /* 0x008fe20008400000 */
[----:B------:R-:W-:Y:S01]  /*197c0*/  @P3 STG.E desc[UR18][R16.64+0x200], R19 ;  /* 0x0002001310003986 */ /* 0x000fe2000c101912 */
[----:B------:R-:W-:-:S04]  /*197d0*/  IMAD.WIDE.U32 R8, R9, 0x1c, R4 ;  /* 0x0000001c09087825 */ /* 0x000fc800078e0004 */
[----:B------:R-:W-:Y:S01]  /*197e0*/  FMUL R111, R111, UR22 ;  /* 0x000000166f6f7c20 */ /* 0x000fe20008400000 */
[----:B------:R-:W-:Y:S01]  /*197f0*/  MOV R14, R2 ;  /* 0x00000002000e7202 */ /* 0x000fe20000000f00 */
[----:B------:R-:W-:Y:S01]  /*19800*/  @P5 STG.E desc[UR18][R4.64+0x200], R109 ;  /* 0x0002006d04005986 */ /* 0x000fe2000c101912 */
[----:B------:R-:W-:Y:S01]  /*19810*/  ISETP.GT.AND P3, PT, R0, 0xb1, P1 ;  /* 0x000000b10000780c */ /* 0x000fe20000f64270 */
[----:B------:R-:W-:Y:S01]  /*19820*/  VIADD R9, R9, UR8 ;  /* 0x0000000809097c36 */ /* 0x000fe20008000000 */
[----:B------:R-:W-:Y:S01]  /*19830*/  IADD3 R2, P5, R10, UR9, RZ ;  /* 0x000000090a027c10 */ /* 0x000fe2000ffbe0ff */
[----:B0-----:R-:W-:Y:S01]  /*19840*/  FMUL R21, R112, UR22 ;  /* 0x0000001670157c20 */ /* 0x001fe20008400000 */
[----:B------:R0:W-:Y:S01]  /*19850*/  @P6 STG.E desc[UR18][R16.64+0x220], R23 ;  /* 0x0002201710006986 */ /* 0x0001e2000c101912 */
[----:B------:R-:W-:Y:S01]  /*19860*/  VIADD R15, R3, UR8 ;  /* 0x00000008030f7c36 */ /* 0x000fe20008000000 */
[----:B------:R-:W-:Y:S02]  /*19870*/  ISETP.GT.AND P6, PT, R0, 0xb0, P0 ;  /* 0x000000b00000780c */ /* 0x000fe400007c4270 */
[----:B------:R1:W-:Y:S01]  /*19880*/  @P4 STG.E desc[UR18][R4.64+0x220], R111 ;  /* 0x0002206f04004986 */ /* 0x0003e2000c101912 */
[----:B------:R-:W-:-:S02]  /*19890*/  IADD3.X R3, R11, UR29, RZ, P5, !PT ;  /* 0x0000001d0b037c10 */ /* 0x000fc4000affe4ff */
[C---:B------:R-:W-:Y:S01]  /*198a0*/  ISETP.GT.AND P4, PT, R0.reuse, 0xb1, P0 ;  /* 0x000000b10000780c */ /* 0x040fe20000784270 */
[----:B------:R-:W-:Y:S01]  /*198b0*/  @P2 STG.E desc[UR18][R8.64+0x200], R21 ;  /* 0x0002001508002986 */ /* 0x000fe2000c101912 */
[C---:B------:R-:W-:Y:S01]  /*198c0*/  ISETP.GT.AND P5, PT, R0.reuse, 0xb8, P1 ;  /* 0x000000b80000780c */ /* 0x040fe20000fa4270 */
[----:B------:R-:W-:Y:S01]  /*198d0*/  FMUL R113, R113, UR22 ;  /* 0x0000001671717c20 */ /* 0x000fe20008400000 */
[----:B------:R-:W-:Y:S01]  /*198e0*/  ISETP.GT.AND P2, PT, R0, 0xb9, P1 ;  /* 0x000000b90000780c */ /* 0x000fe20000f44270 */
[----:B0-----:R-:W-:Y:S01]  /*198f0*/  FMUL R17, R114, UR22 ;  /* 0x0000001672117c20 */ /* 0x001fe20008400000 */
[----:B------:R-:W-:Y:S01]  /*19900*/  FMUL R115, R115, UR22 ;  /* 0x0000001673737c20 */ /* 0x000fe20008400000 */
[----:B------:R-:W-:Y:S01]  /*19910*/  FMUL R19, R116, UR22 ;  /* 0x0000001674137c20 */ /* 0x000fe20008400000 */
[----:B------:R-:W-:Y:S01]  /*19920*/  @P3 STG.E desc[UR18][R10.64+0x200], R113 ;  /* 0x000200710a003986 */ /* 0x000fe2000c101912 */
[----:B------:R-:W-:Y:S01]  /*19930*/  ISETP.GT.AND P3, PT, R0, 0xb8, P0 ;  /* 0x000000b80000780c */ /* 0x000fe20000764270 */
[----:B------:R-:W-:Y:S01]  /*19940*/  FMUL R117, R117, UR22 ;  /* 0x0000001675757c20 */ /* 0x000fe20008400000 */
[----:B------:R-:W-:Y:S01]  /*19950*/  IMAD.U32 R7, RZ, RZ, UR28 ;  /* 0x0000001cff077e24 */ /* 0x000fe2000f8e00ff */
[----:B------:R0:W-:Y:S01]  /*19960*/  @P6 STG.E desc[UR18][R8.64+0x220], R17 ;  /* 0x0002201108006986 */ /* 0x0001e2000c101912 */
[----:B-1----:R-:W-:-:S03]  /*19970*/  IADD3 R4, P6, R2, UR9, RZ ;  /* 0x0000000902047c10 */ /* 0x002fc6000ffde0ff */
[----:B------:R1:W-:Y:S01]  /*19980*/  @P4 STG.E desc[UR18][R10.64+0x220], R115 ;  /* 0x000220730a004986 */ /* 0x0003e2000c101912 */
[----:B------:R-:W-:Y:S01]  /*19990*/  IMAD.WIDE.U32 R6, R7, 0x1c, R2 ;  /* 0x0000001c07067825 */ /* 0x000fe200078e0002 */
[C---:B------:R-:W-:Y:S02]  /*199a0*/  ISETP.GT.AND P4, PT, R0.reuse, 0xc0, P1 ;  /* 0x000000c00000780c */ /* 0x040fe40000f84270 */
[----:B------:R-:W-:Y:S01]  /*199b0*/  @P5 STG.E desc[UR18][R14.64+0x200], R19 ;  /* 0x000200130e005986 */ /* 0x000fe2000c101912 */
[----:B------:R-:W-:-:S03]  /*199c0*/  ISETP.GT.AND P5, PT, R0, 0xb9, P0 ;  /* 0x000000b90000780c */ /* 0x000fc600007a4270 */
[----:B------:R-:W-:Y:S01]  /*199d0*/  @P2 STG.E desc[UR18][R2.64+0x200], R117 ;  /* 0x0002007502002986 */ /* 0x000fe2000c101912 */
[----:B------:R-:W-:Y:S01]  /*199e0*/  ISETP.GT.AND P2, PT, R0, 0xc1, P1 ;  /* 0x000000c10000780c */ /* 0x000fe20000f44270 */
[----:B0-----:R-:W-:Y:S01]  /*199f0*/  FMUL R9, R118, UR22 ;  /* 0x0000001676097c20 */ /* 0x001fe20008400000 */
[----:B------:R-:W-:Y:S01]  /*19a00*/  VIADD R13, R7, UR8 ;  /* 0x00000008070d7c36 */ /* 0x000fe20008000000 */
[----:B------:R-:W-:Y:S01]  /*19a10*/  IADD3.X R5, R3, UR29, RZ, P6, !PT ;  /* 0x0000001d03057c10 */ /* 0x000fe2000b7fe4ff */
[----:B------:R-:W-:Y:S02]  /*19a20*/  IMAD.U32 R7, RZ, RZ, UR28 ;  /* 0x0000001cff077e24 */ /* 0x000fe4000f8e00ff */
[----:B------:R-:W-:Y:S01]  /*19a30*/  FMUL R119, R119, UR22 ;  /* 0x0000001677777c20 */ /* 0x000fe20008400000 */
[----:B------:R0:W-:Y:S01]  /*19a40*/  @P3 STG.E desc[UR18][R14.64+0x220], R9 ;  /* 0x000220090e003986 */ /* 0x0001e2000c101912 */
[----:B------:R-:W-:Y:S01]  /*19a50*/  MOV R12, R6 ;  /* 0x00000006000c7202 */ /* 0x000fe20000000f00 */
[----:B------:R-:W-:Y:S01]  /*19a60*/  FMUL R17, R120, UR22 ;  /* 0x0000001678117c20 */ /* 0x000fe20008400000 */
[----:B------:R-:W-:Y:S01]  /*19a70*/  ISETP.GT.AND P3, PT, R0, 0xc0, P0 ;  /* 0x000000c00000780c */ /* 0x000fe20000764270 */
[----:B------:R-:W-:-:S04]  /*19a80*/  IMAD.WIDE.U32 R6, R7, 0x1c, R4 ;  /* 0x0000001c07067825 */ /* 0x000fc800078e0004 */
[----:B------:R-:W-:Y:S01]  /*19a90*/  FMUL R121, R121, UR22 ;  /* 0x0000001679797c20 */ /* 0x000fe20008400000 */
[----:B------:R2:W-:Y:S01]  /*19aa0*/  @P5 STG.E desc[UR18][R2.64+0x220], R119 ;  /* 0x0002207702005986 */ /* 0x0005e2000c101912 */
[----:B-1----:R-:W-:-:S03]  /*19ab0*/  MOV R10, R6 ;  /* 0x00000006000a7202 */ /* 0x002fc60000000f00 */
[----:B------:R1:W-:Y:S01]  /*19ac0*/  @P4 STG.E desc[UR18][R12.64+0x200], R17 ;  /* 0x000200110c004986 */ /* 0x0003e2000c101912 */
[----:B------:R-:W-:Y:S01]  /*19ad0*/  ISETP.GT.AND P6, PT, R0, 0xc1, P0 ;  /* 0x000000c10000780c */ /* 0x000fe200007c4270 */
[----:B0-----:R-:W-:Y:S02]  /*19ae0*/  FMUL R15, R122, UR22 ;  /* 0x000000167a0f7c20 */ /* 0x001fe40008400000 */
[----:B------:R-:W-:Y:S01]  /*19af0*/  @P2 STG.E desc[UR18][R4.64+0x200], R121 ;  /* 0x0002007904002986 */ /* 0x000fe2000c101912 */
[----:B------:R-:W-:Y:S01]  /*19b00*/  IADD3 R6, P2, R4, UR9, RZ ;  /* 0x0000000904067c10 */ /* 0x000fe2000ff5e0ff */
[----:B------:R-:W-:Y:S01]  /*19b10*/  VIADD R11, R7, UR8 ;  /* 0x00000008070b7c36 */ /* 0x000fe20008000000 */
[C---:B------:R-:W-:Y:S02]  /*19b20*/  ISETP.GT.AND P5, PT, R0.reuse, 0xc8, P1 ;  /* 0x000000c80000780c */ /* 0x040fe40000fa4270 */
[----:B------:R-:W-:Y:S01]  /*19b30*/  IADD3.X R7, R5, UR29, RZ, P2, !PT ;  /* 0x0000001d05077c10 */ /* 0x000fe200097fe4ff */
[----:B------:R0:W-:Y:S01]  /*19b40*/  @P3 STG.E desc[UR18][R12.64+0x220], R15 ;  /* 0x0002200f0c003986 */ /* 0x0001e2000c101912 */
[----:B------:R-:W-:-:S02]  /*19b50*/  ISETP.GT.AND P4, PT, R0, 0xc9, P1 ;  /* 0x000000c90000780c */ /* 0x000fc40000f84270 */
[----:B------:R-:W-:Y:S02]  /*19b60*/  IADD3 R8, P2, R6, UR9, RZ ;  /* 0x0000000906087c10 */ /* 0x000fe4000ff5e0ff */
[----:B------:R-:W-:Y:S01]  /*19b70*/  ISETP.GT.AND P3, PT, R0, 0xc8, P0 ;  /* 0x000000c80000780c */ /* 0x000fe20000764270 */
[----:B------:R-:W-:Y:S01]  /*19b80*/  FMUL R123, R123, UR22 ;  /* 0x000000167b7b7c20 */ /* 0x000fe20008400000 */
[----:B------:R-:W-:Y:S01]  /*19b90*/  IADD3.X R9, R7, UR29, RZ, P2, !PT ;  /* 0x0000001d07097c10 */ /* 0x000fe200097fe4ff */
[----:B------:R-:W-:Y:S01]  /*19ba0*/  FMUL R19, R124, UR22 ;  /* 0x000000167c137c20 */ /* 0x000fe20008400000 */
[----:B------:R-:W-:Y:S01]  /*19bb0*/  ISETP.GT.AND P2, PT, R0, 0xc9, P0 ;  /* 0x000000c90000780c */ /* 0x000fe20000744270 */
[----:B------:R-:W-:Y:S01]  /*19bc0*/  FMUL R125, R125, UR22 ;  /* 0x000000167d7d7c20 */ /* 0x000fe20008400000 */
[----:B------:R3:W-:Y:S01]  /*19bd0*/  @P6 STG.E desc[UR18][R4.64+0x220], R123 ;  /* 0x0002207b04006986 */ /* 0x0007e2000c101912 */
[----:B--2---:R-:W-:Y:S02]  /*19be0*/  IMAD.U32 R3, RZ, RZ, UR28 ;  /* 0x0000001cff037e24 */ /* 0x004fe4000f8e00ff */
[----:B-1----:R-:W-:Y:S01]  /*19bf0*/  FMUL R17, R126, UR22 ;  /* 0x000000167e117c20 */ /* 0x002fe20008400000 */
[----:B0-----:R-:W-:Y:S01]  /*19c00*/  IMAD.U32 R13, RZ, RZ, UR28 ;  /* 0x0000001cff0d7e24 */ /* 0x001fe2000f8e00ff */
[----:B------:R-:W-:Y:S01]  /*19c10*/  @P5 STG.E desc[UR18][R10.64+0x200], R19 ;  /* 0x000200130a005986 */ /* 0x000fe2000c101912 */
[C---:B------:R-:W-:Y:S01]  /*19c20*/  ISETP.GT.AND P5, PT, R0.reuse, 0xd0, P1 ;  /* 0x000000d00000780c */ /* 0x040fe20000fa4270 */
[----:B------:R-:W-:Y:S01]  /*19c30*/  FMUL R127, R127, UR22 ;  /* 0x000000167f7f7c20 */ /* 0x000fe20008400000 */
[C---:B------:R-:W-:Y:S01]  /*19c40*/  ISETP.GT.AND P6, PT, R0.reuse, 0xd1, P1 ;  /* 0x000000d10000780c */ /* 0x040fe20000fc4270 */
[----:B------:R-:W-:Y:S01]  /*19c50*/  @P4 STG.E desc[UR18][R6.64+0x200], R125 ;  /* 0x0002007d06004986 */ /* 0x000fe2000c101912 */
[----:B------:R-:W-:Y:S01]  /*19c60*/  IMAD.WIDE.U32 R2, R3, 0x1c, R6 ;  /* 0x0000001c03027825 */ /* 0x000fe200078e0006 */
[----:B------:R-:W-:-:S02]  /*19c70*/  ISETP.GT.AND P4, PT, R0, 0xd0, P0 ;  /* 0x000000d00000780c */ /* 0x000fc40000784270 */
[----:B------:R0:W-:Y:S01]  /*19c80*/  @P3 STG.E desc[UR18][R10.64+0x220], R17 ;  /* 0x000220110a003986 */ /* 0x0001e2000c101912 */
[----:B---3--:R-:W-:Y:S01]  /*19c90*/  IMAD.WIDE.U32 R4, R13, 0x1c, R8 ;  /* 0x0000001c0d047825 */ /* 0x008fe200078e0008 */
[----:B------:R-:W-:Y:S02]  /*19ca0*/  ISETP.GT.AND P3, PT, R0, 0xd1, P0 ;  /* 0x000000d10000780c */ /* 0x000fe40000764270 */
[----:B------:R-:W-:Y:S01]  /*19cb0*/  @P2 STG.E desc[UR18][R6.64+0x220], R127 ;  /* 0x0002207f06002986 */ /* 0x000fe2000c101912 */
[----:B------:R-:W-:Y:S01]  /*19cc0*/  IMAD.MOV.U32 R12, RZ, RZ, R2 ;  /* 0x000000ffff0c7224 */ /* 0x000fe200078e0002 */
[----:B------:R-:W-:Y:S01]  /*19cd0*/  IADD3 R2, P2, R8, UR9, RZ ;  /* 0x0000000908027c10 */ /* 0x000fe2000ff5e0ff */
[----:B------:R-:W-:Y:S01]  /*19ce0*/  VIADD R15, R5, UR8 ;  /* 0x00000008050f7c36 */ /* 0x000fe20008000000 */
[----:B------:R-:W-:Y:S01]  /*19cf0*/  IADD3 R13, R3, UR8, RZ ;  /* 0x00000008030d7c10 */ /* 0x000fe2000fffe0ff */
[----:B------:R-:W-:Y:S01]  /*19d00*/  FMUL R5, R128, UR22 ;  /* 0x0000001680057c20 */ /* 0x000fe20008400000 */
[----:B------:R-:W-:Y:S01]  /*19d10*/  FMUL R129, R129, UR22 ;  /* 0x0000001681817c20 */ /* 0x000fe20008400000 */
[----:B------:R-:W-:Y:S01]  /*19d20*/  IADD3.X R3, R9, UR29, RZ, P2, !PT ;  /* 0x0000001d09037c10 */ /* 0x000fe200097fe4ff */
[----:B0-----:R-:W-:Y:S01]  /*19d30*/  FMUL R17, R130, UR22 ;  /* 0x0000001682117c20 */ /* 0x001fe20008400000 */
[----:B------:R-:W-:Y:S01]  /*19d40*/  FMUL R131, R131, UR22 ;  /* 0x0000001683837c20 */ /* 0x000fe20008400000 */
[----:B------:R-:W-:Y:S01]  /*19d50*/  IADD3 R10, P2, R2, UR9, RZ ;  /* 0x00000009020a7c10 */ /* 0x000fe2000ff5e0ff */
[----:B------:R-:W-:Y:S04]  /*19d60*/  @P5 STG.E desc[UR18][R12.64+0x200], R5 ;  /* 0x000200050c005986 */ /* 0x000fe8000c101912 */
[----:B------:R-:W-:Y:S01]  /*19d70*/  @P6 STG.E desc[UR18][R8.64+0x200], R129 ;  /* 0x0002008108006986 */ /* 0x000fe2000c101912 */
[----:B------:R-:W-:-:S03]  /*19d80*/  IADD3.X R11, R3, UR29, RZ, P2, !PT ;  /* 0x0000001d030b7c10 */ /* 0x000fc600097fe4ff */
[----:B------:R0:W-:Y:S01]  /*19d90*/  @P4 STG.E desc[UR18][R12.64+0x220], R17 ;  /* 0x000220110c004986 */ /* 0x0001e2000c101912 */
[C---:B------:R-:W-:Y:S02]  /*19da0*/  ISETP.GT.AND P4, PT, R0.reuse, 0xd8, P1 ;  /* 0x000000d80000780c */ /* 0x040fe40000f84270 */
[C---:B------:R-:W-:Y:S01]  /*19db0*/  ISETP.GT.AND P2, PT, R0.reuse, 0xd9, P1 ;  /* 0x000000d90000780c */ /* 0x040fe20000f44270 */
[----:B------:R1:W-:Y:S01]  /*19dc0*/  @P3 STG.E desc[UR18][R8.64+0x220], R131 ;  /* 0x0002208308003986 */ /* 0x0003e2000c101912 */
[C---:B------:R-:W-:Y:S02]  /*19dd0*/  ISETP.GT.AND P3, PT, R0.reuse, 0xd8, P0 ;  /* 0x000000d80000780c */ /* 0x040fe40000764270 */
[----:B------:R-:W-:Y:S01]  /*19de0*/  ISETP.GT.AND P5, PT, R0, 0xd9, P0 ;  /* 0x000000d90000780c */ /* 0x000fe200007a4270 */
[----:B------:R-:W-:Y:S01]  /*19df0*/  FMUL R19, R132, UR22 ;  /* 0x0000001684137c20 */ /* 0x000fe20008400000 */
[----:B------:R-:W-:Y:S01]  /*19e00*/  MOV R14, R4 ;  /* 0x00000004000e7202 */ /* 0x000fe20000000f00 */
[----:B------:R-:W-:Y:S01]  /*19e10*/  FMUL R133, R133, UR22 ;  /* 0x0000001685857c20 */ /* 0x000fe20008400000 */
[----:B------:R-:W-:Y:S01]  /*19e20*/  FMUL R135, R135, UR22 ;  /* 0x0000001687877c20 */ /* 0x000fe20008400000 */
[----:B0-----:R-:W-:Y:S01]  /*19e30*/  FMUL R13, R134, UR22 ;  /* 0x00000016860d7c20 */ /* 0x001fe20008400000 */
[----:B------:R-:W-:Y:S01]  /*19e40*/  IMAD.U32 R7, RZ, RZ, UR28 ;  /* 0x0000001cff077e24 */ /* 0x000fe2000f8e00ff */
[----:B------:R-:W-:Y:S01]  /*19e50*/  @P4 STG.E desc[UR18][R14.64+0x200], R19 ;  /* 0x000200130e004986 */ /* 0x000fe2000c101912 */
[----:B------:R-:W-:-:S03]  /*19e60*/  ISETP.GT.AND P4, PT, R0, 0xe0, P1 ;  /* 0x000000e00000780c */ /* 0x000fc60000f84270 */
[----:B------:R-:W-:Y:S01]  /*19e70*/  @P2 STG.E desc[UR18][R2.64+0x200], R133 ;  /* 0x0002008502002986 */ /* 0x000fe2000c101912 */
[----:B------:R-:W-:-:S03]  /*19e80*/  ISETP.GT.AND P6, PT, R0, 0xe1, P1 ;  /* 0x000000e10000780c */ /* 0x000fc60000fc4270 */
[----:B------:R0:W-:Y:S01]  /*19e90*/  @P3 STG.E desc[UR18][R14.64+0x220], R13 ;  /* 0x0002200d0e003986 */ /* 0x0001e2000c101912 */
[----:B------:R-:W-:-:S03]  /*19ea0*/  IMAD.WIDE.U32 R4, R7, 0x1c, R2 ;  /* 0x0000001c07047825 */ /* 0x000fc600078e0002 */
[----:B------:R-:W-:Y:S01]  /*19eb0*/  @P5 STG.E desc[UR18][R2.64+0x220], R135 ;  /* 0x0002208702005986 */ /* 0x000fe2000c101912 */
[C---:B------:R-:W-:Y:S02]  /*19ec0*/  ISETP.GT.AND P5, PT, R0.reuse, 0xe0, P0 ;  /* 0x000000e00000780c */ /* 0x040fe400007a4270 */
[----:B------:R-:W-:Y:S01]  /*19ed0*/  ISETP.GT.AND P3, PT, R0, 0xe1, P0 ;  /* 0x000000e10000780c */ /* 0x000fe20000764270 */
[----:B-1----:R-:W-:Y:S01]  /*19ee0*/  IMAD.MOV.U32 R8, RZ, RZ, R4 ;  /* 0x000000ffff087224 */ /* 0x002fe200078e0004 */
[----:B------:R-:W-:Y:S01]  /*19ef0*/  IADD3 R9, R5, UR8, RZ ;  /* 0x0000000805097c10 */ /* 0x000fe2000fffe0ff */
[----:B------:R-:W-:Y:S01]  /*19f00*/  FMUL R17, R136, UR22 ;  /* 0x0000001688117c20 */ /* 0x000fe20008400000 */
[----:B------:R-:W-:Y:S01]  /*19f10*/  FMUL R137, R137, UR22 ;  /* 0x0000001689897c20 */ /* 0x000fe20008400000 */
[----:B------:R-:W-:Y:S01]  /*19f20*/  IADD3 R4, P2, R10, UR9, RZ ;  /* 0x000000090a047c10 */ /* 0x000fe2000ff5e0ff */
[----:B0-----:R-:W-:Y:S01]  /*19f30*/  FMUL R15, R138, UR22 ;  /* 0x000000168a0f7c20 */ /* 0x001fe20008400000 */
[----:B------:R-:W-:Y:S01]  /*19f40*/  FMUL R139, R139, UR22 ;  /* 0x000000168b8b7c20 */ /* 0x000fe20008400000 */
[----:B------:R0:W-:Y:S01]  /*19f50*/  @P4 STG.E desc[UR18][R8.64+0x200], R17 ;  /* 0x0002001108004986 */ /* 0x0001e2000c101912 */
[----:B------:R-:W-:Y:S01]  /*19f60*/  IADD3.X R5, R11, UR29, RZ, P2, !PT ;  /* 0x0000001d0b057c10 */ /* 0x000fe200097fe4ff */
[----:B------:R-:W-:Y:S01]  /*19f70*/  IMAD.U32 R21, RZ, RZ, UR28 ;  /* 0x0000001cff157e24 */ /* 0x000fe2000f8e00ff */
[C---:B------:R-:W-:Y:S01]  /*19f80*/  ISETP.GT.AND P2, PT, R0.reuse, 0xe8, P1 ;  /* 0x000000e80000780c */ /* 0x040fe20000f44270 */
[----:B------:R-:W-:Y:S01]  /*19f90*/  @P6 STG.E desc[UR18][R10.64+0x200], R137 ;  /* 0x000200890a006986 */ /* 0x000fe2000c101912 */
[----:B------:R-:W-:-:S03]  /*19fa0*/  ISETP.GT.AND P4, PT, R0, 0xe9, P1 ;  /* 0x000000e90000780c */ /* 0x000fc60000f84270 */
[----:B------:R1:W-:Y:S01]  /*19fb0*/  @P5 STG.E desc[UR18][R8.64+0x220], R15 ;  /* 0x0002200f08005986 */ /* 0x0003e2000c101912 */
[C---:B------:R-:W-:Y:S01]  /*19fc0*/  ISETP.GT.AND P5, PT, R0.reuse, 0xe8, P0 ;  /* 0x000000e80000780c */ /* 0x040fe200007a4270 */
[----:B------:R-:W-:Y:S01]  /*19fd0*/  IMAD.WIDE.U32 R6, R21, 0x1c, R10 ;  /* 0x0000001c15067825 */ /* 0x000fe200078e000a */
[----:B------:R-:W-:Y:S01]  /*19fe0*/  MOV R19, UR28 ;  /* 0x0000001c00137c02 */ /* 0x000fe20008000f00 */
[----:B------:R2:W-:Y:S01]  /*19ff0*/  @P3 STG.E desc[UR18][R10.64+0x220], R139 ;  /* 0x0002208b0a003986 */ /* 0x0005e2000c101912 */
[C---:B------:R-:W-:Y:S02]  /*1a000*/  ISETP.GT.AND P6, PT, R0.reuse, 0xe9, P0 ;  /* 0x000000e90000780c */ /* 0x040fe400007c4270 */
[----:B------:R-:W-:Y:S01]  /*1a010*/  ISETP.GT.AND P3, PT, R0, 0xf0, P1 ;  /* 0x000000f00000780c */ /* 0x000fe20000f64270 */
[----:B------:R-:W-:Y:S02]  /*1a020*/  VIADD R7, R7, UR8 ;  /* 0x0000000807077c36 */ /* 0x000fe40008000000 */
[----:B0-----:R-:W-:Y:S01]  /*1a030*/  FMUL R17, R140, UR22 ;  /* 0x000000168c117c20 */ /* 0x001fe20008400000 */
[----:B------:R-:W-:-:S04]  /*1a040*/  IMAD.WIDE.U32 R2, R19, 0x1c, R4 ;  /* 0x0000001c13027825 */ /* 0x000fc800078e0004 */
[----:B------:R-:W-:Y:S01]  /*1a050*/  FMUL R141, R141, UR22 ;  /* 0x000000168d8d7c20 */ /* 0x000fe20008400000 */
[----:B------:R-:W-:Y:S01]  /*1a060*/  FMUL R19, R142, UR22 ;  /* 0x000000168e137c20 */ /* 0x000fe20008400000 */
[----:B------:R-:W-:Y:S01]  /*1a070*/  FMUL R143, R143, UR22 ;  /* 0x000000168f8f7c20 */ /* 0x000fe20008400000 */
[----:B------:R-:W-:Y:S02]  /*1a080*/  VIADD R13, R3, UR8 ;  /* 0x00000008030d7c36 */ /* 0x000fe40008000000 */
[----:B-1----:R-:W-:Y:S01]  /*1a090*/  FMUL R9, R144, UR22 ;  /* 0x0000001690097c20 */ /* 0x002fe20008400000 */
[----:B------:R-:W-:Y:S01]  /*1a0a0*/  IMAD.MOV.U32 R12, RZ, RZ, R2 ;  /* 0x000000ffff0c7224 */ /* 0x000fe200078e0002 */
[----:B------:R-:W-:Y:S01]  /*1a0b0*/  @P2 STG.E desc[UR18][R6.64+0x200], R17 ;  /* 0x0002001106002986 */ /* 0x000fe2000c101912 */
[----:B------:R-:W-:-:S03]  /*1a0c0*/  ISETP.GT.AND P2, PT, R0, 0xf1, P1 ;  /* 0x000000f10000780c */ /* 0x000fc60000f44270 */
[----:B------:R-:W-:Y:S04]  /*1a0d0*/  @P4 STG.E desc[UR18][R4.64+0x200], R141 ;  /* 0x0002008d04004986 */ /* 0x000fe8000c101912 */
[----:B------:R-:W-:Y:S04]  /*1a0e0*/  @P5 STG.E desc[UR18][R6.64+0x220], R19 ;  /* 0x0002201306005986 */ /* 0x000fe8000c101912 */
[----:B------:R0:W-:Y:S04]  /*1a0f0*/  @P6 STG.E desc[UR18][R4.64+0x220], R143 ;  /* 0x0002208f04006986 */ /* 0x0001e8000c101912 */
[----:B------:R1:W-:Y:S01]  /*1a100*/  @P3 STG.E desc[UR18][R12.64+0x200], R9 ;  /* 0x000200090c003986 */ /* 0x0003e2000c101912 */
[----:B------:R-:W-:Y:S01]  /*1a110*/  IADD3 R2, P3, R4, UR9, RZ ;  /* 0x0000000904027c10 */ /* 0x000fe2000ff7e0ff */
[----:B------:R-:W-:Y:S01]  /*1a120*/  FMUL R145, R145, UR22 ;  /* 0x0000001691917c20 */ /* 0x000fe20008400000 */
[----:B------:R-:W-:-:S02]  /*1a130*/  ISETP.GT.AND P5, PT, R0, 0xf0, P0 ;  /* 0x000000f00000780c */ /* 0x000fc400007a4270 */
[----:B--2---:R-:W-:Y:S02]  /*1a140*/  MOV R11, UR28 ;  /* 0x0000001c000b7c02 */ /* 0x004fe40008000f00 */
[C---:B------:R-:W-:Y:S02]  /*1a150*/  ISETP.GT.AND P4, PT, R0.reuse, 0xf1, P0 ;  /* 0x000000f10000780c */ /* 0x040fe40000784270 */
[----:B------:R-:W-:Y:S02]  /*1a160*/  IADD3.X R3, R5, UR29, RZ, P3, !PT ;  /* 0x0000001d05037c10 */ /* 0x000fe40009ffe4ff */
[C---:B------:R-:W-:Y:S02]  /*1a170*/  ISETP.GT.AND P3, PT, R0.reuse, 0xf8, P1 ;  /* 0x000000f80000780c */ /* 0x040fe40000f64270 */
[C---:B------:R-:W-:Y:S02]  /*1a180*/  ISETP.GT.AND P1, PT, R0.reuse, 0xf9, P1 ;  /* 0x000000f90000780c */ /* 0x040fe40000f24270 */
[C---:B------:R-:W-:Y:S01]  /*1a190*/  ISETP.GT.AND P6, PT, R0.reuse, 0xf8, P0 ;  /* 0x000000f80000780c */ /* 0x040fe200007c4270 */
[----:B------:R2:W-:Y:S01]  /*1a1a0*/  @P2 STG.E desc[UR18][R2.64+0x200], R145 ;  /* 0x0002009102002986 */ /* 0x0005e2000c101912 */
[----:B------:R-:W-:Y:S01]  /*1a1b0*/  ISETP.GT.AND P0, PT, R0, 0xf9, P0 ;  /* 0x000000f90000780c */ /* 0x000fe20000704270 */
[----:B0-----:R-:W-:Y:S01]  /*1a1c0*/  IMAD.WIDE.U32 R4, R11, 0x1c, R2 ;  /* 0x0000001c0b047825 */ /* 0x001fe200078e0002 */
[----:B------:R-:W-:-:S03]  /*1a1d0*/  IADD3 R6, P2, R2, UR9, RZ ;  /* 0x0000000902067c10 */ /* 0x000fc6000ff5e0ff */
[----:B-1----:R-:W-:Y:S01]  /*1a1e0*/  FMUL R9, R146, UR22 ;  /* 0x0000001692097c20 */ /* 0x002fe20008400000 */
[----:B------:R-:W-:Y:S01]  /*1a1f0*/  FMUL R147, R147, UR22 ;  /* 0x0000001693937c20 */ /* 0x000fe20008400000 */
[----:B------:R-:W-:Y:S01]  /*1a200*/  FMUL R11, R148, UR22 ;  /* 0x00000016940b7c20 */ /* 0x000fe20008400000 */
[----:B------:R-:W-:Y:S02]  /*1a210*/  VIADD R5, R5, UR8 ;  /* 0x0000000805057c36 */ /* 0x000fe40008000000 */
[----:B------:R-:W-:Y:S01]  /*1a220*/  FMUL R149, R149, UR22 ;  /* 0x0000001695957c20 */ /* 0x000fe20008400000 */
[----:B------:R-:W-:Y:S01]  /*1a230*/  IADD3.X R7, R3, UR29, RZ, P2, !PT ;  /* 0x0000001d03077c10 */ /* 0x000fe200097fe4ff */
[----:B------:R-:W-:Y:S01]  /*1a240*/  FMUL R15, R150, UR22 ;  /* 0x00000016960f7c20 */ /* 0x000fe20008400000 */
[----:B------:R-:W-:Y:S01]  /*1a250*/  FMUL R151, R151, UR22 ;  /* 0x0000001697977c20 */ /* 0x000fe20008400000 */
[----:B------:R2:W-:Y:S04]  /*1a260*/  @P5 STG.E desc[UR18][R12.64+0x220], R9 ;  /* 0x000220090c005986 */ /* 0x0005e8000c101912 */
[----:B------:R2:W-:Y:S04]  /*1a270*/  @P4 STG.E desc[UR18][R2.64+0x220], R147 ;  /* 0x0002209302004986 */ /* 0x0005e8000c101912 */
[----:B------:R2:W-:Y:S04]  /*1a280*/  @P3 STG.E desc[UR18][R4.64+0x200], R11 ;  /* 0x0002000b04003986 */ /* 0x0005e8000c101912 */
[----:B------:R2:W-:Y:S04]  /*1a290*/  @P1 STG.E desc[UR18][R6.64+0x200], R149 ;  /* 0x0002009506001986 */ /* 0x0005e8000c101912 */
[----:B------:R2:W-:Y:S04]  /*1a2a0*/  @P6 STG.E desc[UR18][R4.64+0x220], R15 ;  /* 0x0002200f04006986 */ /* 0x0005e8000c101912 */
[----:B------:R2:W-:Y:S02]  /*1a2b0*/  @P0 STG.E desc[UR18][R6.64+0x220], R151 ;  /* 0x0002209706000986 */ /* 0x0005e4000c101912 */
.L_x_409:
[----:B------:R-:W-:Y:S05]  /*1a2c0*/  BSYNC B0 ;  /* 0x0000000000007941 */ /* 0x000fea0003800000 */
.L_x_25:
[----:B0-2---:R-:W2:Y:S04]  /*1a2d0*/  LDL.LU R3, [R1+0x204] ;  /* 0x0002040001037983 */ /* 0x005ea80000300800 */
[----:B------:R-:W2:Y:S01]  /*1a2e0*/  LDL.LU R2, [R1+0x208] ;  /* 0x0002080001027983 */ /* 0x000ea20000300800 */
[----:B------:R-:W-:Y:S01]  /*1a2f0*/  ULDC UR8, c[0x0][0xc] ;  /* 0x0000030000087ab9 */ /* 0x000fe20000000800 */
[----:B------:R-:W-:Y:S01]  /*1a300*/  ULDC UR9, c[0x0][0x10] ;  /* 0x0000040000097ab9 */ /* 0x000fe20000000800 */
[----:B------:R-:W2:Y:S01]  /*1a310*/  LDC R5, c[0x0][0x14] ;  /* 0x00000500ff057b82 */ /* 0x000ea20000000800 */
[----:B------:R-:W-:Y:S01]  /*1a320*/  UIMAD.WIDE.U32 UR8, UR8, UR9, URZ ;  /* 0x00000009080872a5 */ /* 0x000fe2000f8e003f */
[----:B------:R-:W-:Y:S01]  /*1a330*/  PRMT R0, RZ, 0x7610, R0 ;  /* 0x00007610ff007816 */ /* 0x000fe20000000000 */
[----:B------:R-:W-:Y:S01]  /*1a340*/  UMOV UR14, 0xffffffff ;  /* 0xffffffff000e7882 */ /* 0x000fe20000000000 */
[----:B------:R-:W-:Y:S01]  /*1a350*/  UMOV UR13, 0xffffffff ;  /* 0xffffffff000d7882 */ /* 0x000fe20000000000 */
[----:B------:R-:W-:-:S02]  /*1a360*/  UMOV UR12, 0xffffffff ;  /* 0xffffffff000c7882 */ /* 0x000fc40000000000 */
[----:B--2---:R-:W-:-:S04]  /*1a370*/  IMAD.WIDE.U32 R2, R5, UR8, R2 ;  /* 0x0000000805027c25 */ /* 0x004fc8000f8e0002 */
[----:B------:R-:W-:Y:S01]  /*1a380*/  IMAD R5, R5, UR9, RZ ;  /* 0x0000000905057c24 */ /* 0x000fe2000f8e02ff */
[----:B------:R-:W-:Y:S01]  /*1a390*/  MOV R6, R2 ;  /* 0x0000000200067202 */ /* 0x000fe20000000f00 */
[----:B------:R-:W-:Y:S02]  /*1a3a0*/  ULDC.64 UR8, c[0x0][0x750] ;  /* 0x0001d40000087ab9 */ /* 0x000fe40000000a00 */
[----:B------:R-:W-:Y:S01]  /*1a3b0*/  IMAD.IADD R4, R3, 0x1, R5 ;  /* 0x0000000103047824 */ /* 0x000fe200078e0205 */
[----:B------:R-:W-:-:S04]  /*1a3c0*/  ISETP.GE.U32.AND P0, PT, R2, UR8, PT ;  /* 0x0000000802007c0c */ /* 0x000fc8000bf06070 */
[----:B------:R0:W-:Y:S01]  /*1a3d0*/  STL [R1+0x204], R4 ;  /* 0x0002040401007387 */ /* 0x0001e20000100800 */
[----:B------:R-:W-:-:S03]  /*1a3e0*/  ISETP.GE.U32.AND.EX P0, PT, R4, UR9, PT, P0 ;  /* 0x0000000904007c0c */ /* 0x000fc6000bf06100 */
[----:B------:R0:W-:Y:S10]  /*1a3f0*/  STL [R1+0x208], R6 ;  /* 0x0002080601007387 */ /* 0x0001f40000100800 */
[----:B0-----:R-:W-:Y:S05]  /*1a400*/  @P0 BRA `(.L_x_410) ;  /* 0x0000000400840947 */ /* 0x001fea0003800000 */
[----:B------:R-:W0:Y:S01]  /*1a410*/  S2UR UR10, SR_CTAID.X ;  /* 0x00000000000a79c3 */ /* 0x000e220000002500 */
[----:B------:R-:W-:Y:S01]  /*1a420*/  ULDC.64 UR16, c[0x0][0x728] ;  /* 0x0001ca0000107ab9 */ /* 0x000fe20000000a00 */
[----:B------:R-:W-:Y:S01]  /*1a430*/  ULDC UR8, c[0x0][0x150] ;  /* 0x0000540000087ab9 */ /* 0x000fe20000000800 */
[----:B------:R-:W-:Y:S01]  /*1a440*/  ISETP.NE.U32.AND P0, PT, RZ, UR16, PT ;  /* 0x00000010ff007c0c */ /* 0x000fe2000bf05070 */
[----:B------:R-:W-:Y:S01]  /*1a450*/  ULDC UR21, c[0x0][0x730] ;  /* 0x0001cc0000157ab9 */ /* 0x000fe20000000800 */
[----:B------:R-:W-:Y:S01]  /*1a460*/  R2UR UR25, R6 ;  /* 0x00000000061972ca */ /* 0x000fe200000e0000 */
[----:B------:R-:W-:Y:S01]  /*1a470*/  ULDC UR27, c[0x0][0x154] ;  /* 0x00005500001b7ab9 */ /* 0x000fe20000000800 */
[----:B------:R-:W-:Y:S01]  /*1a480*/  ISETP.NE.AND.EX P0, PT, RZ, UR17, PT, P0 ;  /* 0x00000011ff007c0c */ /* 0x000fe2000bf05300 */
[----:B------:R-:W2:Y:S01]  /*1a490*/  S2UR UR29, SR_CTAID.Y ;  /* 0x00000000001d79c3 */ /* 0x000ea20000002600 */
[----:B------:R-:W-:Y:S02]  /*1a4a0*/  R2UR UR26, R4 ;  /* 0x00000000041a72ca */ /* 0x000fe400000e0000 */
[----:B------:R-:W-:-:S02]  /*1a4b0*/  R2UR UR14, R6 ;  /* 0x00000000060e72ca */ /* 0x000fc400000e0000 */
[----:B------:R-:W-:Y:S02]  /*1a4c0*/  R2UR UR15, R4 ;  /* 0x00000000040f72ca */ /* 0x000fe400000e0000 */
[----:B0-----:R-:W-:-:S05]  /*1a4d0*/  I2FP.F32.U32 R0, UR10 ;  /* 0x0000000a00007c45 */ /* 0x001fca0008201000 */
[----:B------:R-:W-:-:S04]  /*1a4e0*/  FMUL R0, R0, UR8 ;  /* 0x0000000800007c20 */ /* 0x000fc80008400000 */
[----:B------:R0:W0:Y:S01]  /*1a4f0*/  F2I.U32.TRUNC.NTZ R2, R0 ;  /* 0x0000000000027305 */ /* 0x000022000020f000 */
[----:B--2---:R-:W-:Y:S05]  /*1a500*/  @!P0 BRA `(.L_x_411) ;  /* 0x0000000000308947 */ /* 0x004fea0003800000 */
        /* <DEDUP_REMOVED lines=12> */
.L_x_411:
[----:B------:R-:W-:Y:S01]  /*1a5d0*/  USHF.R.U64 UR12, UR14, UR21, UR15 ;  /* 0x000000150e0c7299 */ /* 0x000fe2000800120f */
[----:B0-----:R-:W-:Y:S01]  /*1a5e0*/  I2FP.F32.U32 R0, UR29 ;  /* 0x0000001d00007c45 */ /* 0x001fe20008201000 */
[----:B------:R-:W-:Y:S01]  /*1a5f0*/  USHF.R.U32.HI UR8, URZ, UR21, UR15 ;  /* 0x000000153f087299 */ /* 0x000fe2000801160f */
[----:B------:R-:W-:Y:S01]  /*1a600*/  R2UR UR20, R2 ;  /* 0x00000000021472ca */ /* 0x000fe200000e0000 */
[----:B------:R-:W-:Y:S02]  /*1a610*/  UIADD3 UR13, UP0, URZ, -UR12, URZ ;  /* 0x8000000c3f0d7290 */ /* 0x000fe4000ff1e03f */
[----:B------:R-:W-:Y:S01]  /*1a620*/  FMUL R0, R0, UR27 ;  /* 0x0000001b00007c20 */ /* 0x000fe20008400000 */
[----:B------:R-:W-:Y:S01]  /*1a630*/  ULDC.64 UR16, c[0x0][0x720] ;  /* 0x0001c80000107ab9 */ /* 0x000fe20000000a00 */
[----:B------:R-:W-:Y:S01]  /*1a640*/  UIADD3.X UR8, URZ, ~UR8, URZ, UP0, !UPT ;  /* 0x800000083f087290 */ /* 0x000fe200087fe43f */
[----:B------:R-:W-:Y:S01]  /*1a650*/  UMOV UR14, UR25 ;  /* 0x00000019000e7c82 */ /* 0x000fe20008000000 */
[----:B------:R-:W-:-:S02]  /*1a660*/  UMOV UR15, UR26 ;  /* 0x0000001a000f7c82 */ /* 0x000fc40008000000 */
[----:B------:R-:W-:Y:S01]  /*1a670*/  UIMAD UR8, UR8, UR16, URZ ;  /* 0x00000010080872a4 */ /* 0x000fe2000f8e023f */
[----:B------:R-:W0:Y:S01]  /*1a680*/  F2I.U32.TRUNC.NTZ R0, R0 ;  /* 0x0000000000007305 */ /* 0x000e22000020f000 */
[----:B------:R-:W-:Y:S02]  /*1a690*/  UIMAD.WIDE.U32 UR14, UR13, UR16, UR14 ;  /* 0x000000100d0e72a5 */ /* 0x000fe4000f8e000e */
[----:B------:R-:W-:Y:S01]  /*1a6a0*/  UIMAD UR13, UR13, UR17, UR8 ;  /* 0x000000110d0d72a4 */ /* 0x000fe2000f8e0208 */
[----:B------:R-:W-:Y:S01]  /*1a6b0*/  ULDC UR16, c[0x0][0x718] ;  /* 0x0001c60000107ab9 */ /* 0x000fe20000000800 */
[----:B------:R-:W-:Y:S02]  /*1a6c0*/  ULDC UR31, c[0x0][0x758] ;  /* 0x0001d600001f7ab9 */ /* 0x000fe40000000800 */
[----:B------:R-:W-:Y:S01]  /*1a6d0*/  UIADD3 UR15, UR15, UR13, URZ ;  /* 0x0000000d0f0f7290 */ /* 0x000fe2000fffe03f */
[----:B------:R-:W-:Y:S01]  /*1a6e0*/  UMOV UR26, 0xffffffff ;  /* 0xffffffff001a7882 */ /* 0x000fe20000000000 */
[----:B------:R-:W-:Y:S01]  /*1a6f0*/  ULDC.64 UR8, c[0x0][0x740] ;  /* 0x0001d00000087ab9 */ /* 0x000fe20000000a00 */
[----:B------:R-:W-:Y:S01]  /*1a700*/  USHF.L.U32 UR26, UR26, UR31, URZ ;  /* 0x0000001f1a1a7299 */ /* 0x000fe2000800063f */
[----:B------:R-:W-:Y:S01]  /*1a710*/  ISETP.NE.U32.AND P0, PT, RZ, UR8, PT ;  /* 0x00000008ff007c0c */ /* 0x000fe2000bf05070 */
[----:B------:R-:W-:-:S02]  /*1a720*/  USHF.R.U64 UR27, UR14, UR16, UR15 ;  /* 0x000000100e1b7299 */ /* 0x000fc4000800120f */
[----:B------:R-:W-:Y:S01]  /*1a730*/  USHF.R.U32.HI UR14, URZ, UR16, UR15 ;  /* 0x000000103f0e7299 */ /* 0x000fe2000801160f */
[----:B0-----:R-:W-:Y:S01]  /*1a740*/  R2UR UR21, R0 ;  /* 0x00000000001572ca */ /* 0x001fe200000e0000 */
[----:B------:R-:W-:Y:S01]  /*1a750*/  ULDC UR25, c[0x0][0x708] ;  /* 0x0001c20000197ab9 */ /* 0x000fe20000000800 */
[----:B------:R-:W-:Y:S01]  /*1a760*/  ULOP3.LUT UR32, URZ, UR26, URZ, 0x33, !UPT ;  /* 0x0000001a3f207292 */ /* 0x000fe2000f8e333f */
[----:B------:R-:W-:Y:S01]  /*1a770*/  ISETP.NE.AND.EX P0, PT, RZ, UR9, PT, P0 ;  /* 0x00000009ff007c0c */ /* 0x000fe2000bf05300 */
[----:B------:R-:W-:Y:S02]  /*1a780*/  USHF.R.U64 UR26, UR27, UR25, UR14 ;  /* 0x000000191b1a7299 */ /* 0x000fe4000800120e */
[----:B------:R-:W-:Y:S01]  /*1a790*/  USHF.R.U32.HI UR14, URZ, UR25, UR14 ;  /* 0x000000193f0e7299 */ /* 0x000fe2000801160e */
[----:B------:R-:W-:Y:S01]  /*1a7a0*/  UMOV UR28, 0x1 ;  /* 0x00000001001c7882 */ /* 0x000fe20000000000 */
[----:B------:R-:W-:Y:S02]  /*1a7b0*/  UIADD3 UR20, -UR20, URZ, URZ ;  /* 0x0000003f14147290 */ /* 0x000fe4000fffe13f */
[----:B------:R-:W-:-:S02]  /*1a7c0*/  USHF.L.U32 UR35, UR28, UR31, URZ ;  /* 0x0000001f1c237299 */ /* 0x000fc4000800063f */
[----:B------:R-:W-:Y:S01]  /*1a7d0*/  USHF.R.U64 UR28, UR26, UR31, UR14 ;  /* 0x0000001f1a1c7299 */ /* 0x000fe2000800120e */
[----:B------:R-:W-:Y:S01]  /*1a7e0*/  ULDC UR17, c[0x0][0x144] ;  /* 0x0000510000117ab9 */ /* 0x000fe20000000800 */
[----:B------:R-:W-:Y:S01]  /*1a7f0*/  ULDC UR11, c[0x0][0x700] ;  /* 0x0001c000000b7ab9 */ /* 0x000fe20000000800 */
[----:B------:R-:W-:Y:S02]  /*1a800*/  USHF.R.U32.HI UR14, URZ, UR31, UR14 ;  /* 0x0000001f3f0e7299 */ /* 0x000fe4000801160e */
[----:B------:R-:W-:Y:S02]  /*1a810*/  UIMAD UR31, UR17, UR20, UR10 ;  /* 0x00000014111f72a4 */ /* 0x000fe4000f8e020a */
[----:B------:R-:W-:Y:S02]  /*1a820*/  UIADD3 UR13, UR11, -0x1, URZ ;  /* 0xffffffff0b0d7890 */ /* 0x000fe4000fffe03f */
[----:B------:R-:W-:Y:S01]  /*1a830*/  UIADD3 UR30, -UR21, URZ, URZ ;  /* 0x0000003f151e7290 */ /* 0x000fe2000fffe13f */
[----:B------:R-:W-:Y:S01]  /*1a840*/  ULDC UR36, c[0x0][0x148] ;  /* 0x0000520000247ab9 */ /* 0x000fe20000000800 */
[----:B------:R-:W-:Y:S01]  /*1a850*/  ULDC UR33, c[0x0][0x748] ;  /* 0x0001d20000217ab9 */ /* 0x000fe20000000800 */
[----:B------:R-:W-:Y:S01]  /*1a860*/  ULDC UR34, c[0x0][0x738] ;  /* 0x0001ce0000227ab9 */ /* 0x000fe20000000800 */
        /* <DEDUP_REMOVED lines=14> */
.L_x_412:
[----:B------:R-:W-:Y:S01]  /*1a950*/  USHF.R.U64 UR8, UR10, UR33, UR14 ;  /* 0x000000210a087299 */ /* 0x000fe2000800120e */
[----:B------:R-:W-:Y:S01]  /*1a960*/  IMAD.MOV.U32 R0, RZ, RZ, 0x1 ;  /* 0x00000001ff007424 */ /* 0x000fe200078e00ff */
[----:B------:R-:W-:Y:S02]  /*1a970*/  ULOP3.LUT UR14, UR26, UR32, URZ, 0xc0, !UPT ;  /* 0x000000201a0e7292 */ /* 0x000fe4000f8ec03f */
[----:B------:R-:W-:Y:S02]  /*1a980*/  UIADD3 UR9, -UR8, URZ, URZ ;  /* 0x0000003f08097290 */ /* 0x000fe4000fffe13f */
[----:B------:R-:W-:Y:S02]  /*1a990*/  UIMAD UR14, UR35, UR8, UR14 ;  /* 0x00000008230e72a4 */ /* 0x000fe4000f8e020e */
[----:B------:R-:W-:Y:S02]  /*1a9a0*/  @UP2 UIMAD UR31, UR36, UR30, UR29 ;  /* 0x0000001e241f22a4 */ /* 0x000fe4000f8e021d */
[----:B------:R-:W-:-:S02]  /*1a9b0*/  ULOP3.LUT UR13, UR27, UR13, URZ, 0xc0, !UPT ;  /* 0x0000000d1b0d7292 */ /* 0x000fc4000f8ec03f */
[----:B------:R-:W-:-:S03]  /*1a9c0*/  UIMAD UR8, UR9, UR34, UR28 ;  /* 0x00000022090872a4 */ /* 0x000fc6000f8e021c */
[----:B------:R-:W-:Y:S01]  /*1a9d0*/  ULDC UR9, c[0x0][0x710] ;  /* 0x0001c40000097ab9 */ /* 0x000fe20000000800 */
[----:B------:R-:W-:Y:S02]  /*1a9e0*/  UIMAD UR8, UR8, UR11, UR13 ;  /* 0x0000000b080872a4 */ /* 0x000fe4000f8e020d */
[----:B------:R-:W-:-:S04]  /*1a9f0*/  UIMAD UR14, UR14, UR9, UR31 ;  /* 0x000000090e0e72a4 */ /* 0x000fc8000f8e021f */
[----:B------:R-:W-:Y:S02]  /*1aa00*/  USEL UR13, UR8, UR14, !UP2 ;  /* 0x0000000e080d7287 */ /* 0x000fe4000d000000 */
[----:B------:R-:W-:-:S12]  /*1aa10*/  USEL UR14, UR14, UR8, !UP2 ;  /* 0x000000080e0e7287 */ /* 0x000fd8000d000000 */
.L_x_410:
[----:B------:R-:W-:-:S13]  /*1aa20*/  LOP3.LUT P0, RZ, R0, 0xff, RZ, 0xc0, !PT ;  /* 0x000000ff00ff7812 */ /* 0x000fda000780c0ff */
[----:B------:R-:W-:Y:S05]  /*1aa30*/  @P0 BRA `(.L_x_413) ;  /* 0xfffffe68004c0947 */ /* 0x000fea000383ffff */
[----:B------:R-:W-:Y:S05]  /*1aa40*/  EXIT ;  /* 0x000000000000794d */ /* 0x000fea0003800000 */
.L_x_7:
[----:B------:R-:W2:Y:S01]  /*1aa50*/  LDL R5, [R1+0x208] ;  /* 0x0002080001057983 */ /* 0x000ea20000100800 */
[----:B------:R-:W-:-:S03]  /*1aa60*/  ULDC.64 UR4, c[0x0][0x750] ;  /* 0x0001d40000047ab9 */ /* 0x000fc60000000a00 */
[----:B------:R-:W3:Y:S01]  /*1aa70*/  LDL R3, [R1+0x204] ;  /* 0x0002040001037983 */ /* 0x000ee20000100800 */
[----:B-1----:R-:W-:Y:S01]  /*1aa80*/  PRMT R0, RZ, 0x7610, R0 ;  /* 0x00007610ff007816 */ /* 0x002fe20000000000 */
[----:B------:R-:W-:Y:S01]  /*1aa90*/  IMAD.MOV.U32 R4, RZ, RZ, -0x1 ;  /* 0xffffffffff047424 */ /* 0x000fe200078e00ff */
[----:B------:R-:W-:Y:S01]  /*1aaa0*/  MOV R2, 0xffffffff ;  /* 0xffffffff00027802 */ /* 0x000fe20000000f00 */
[----:B------:R-:W-:Y:S01]  /*1aab0*/  IMAD.MOV.U32 R10, RZ, RZ, -0x1 ;  /* 0xffffffffff0a7424 */ /* 0x000fe200078e00ff */
[----:B--2---:R-:W-:-:S04]  /*1aac0*/  ISETP.GE.U32.AND P0, PT, R5, UR4, PT ;  /* 0x0000000405007c0c */ /* 0x004fc8000bf06070 */
[----:B---3--:R-:W-:-:S13]  /*1aad0*/  ISETP.GE.U32.AND.EX P0, PT, R3, UR5, PT, P0 ;  /* 0x0000000503007c0c */ /* 0x008fda000bf06100 */
        /* <DEDUP_REMOVED lines=21> */
.L_x_415:
[----:B------:R-:W-:Y:S01]  /*1ac30*/  USHF.R.U64 UR4, UR14, UR19, UR15 ;  /* 0x000000130e047299 */ /* 0x000fe2000800120f */
[----:B------:R-:W-:Y:S01]  /*1ac40*/  R2UR UR13, R3 ;  /* 0x00000000030d72ca */ /* 0x000fe200000e0000 */
[----:B------:R-:W-:Y:S02]  /*1ac50*/  USHF.R.U32.HI UR5, URZ, UR19, UR15 ;  /* 0x000000133f057299 */ /* 0x000fe4000801160f */
[----:B------:R-:W-:Y:S01]  /*1ac60*/  UIADD3 UR14, UP0, URZ, -UR4, URZ ;  /* 0x800000043f0e7290 */ /* 0x000fe2000ff1e03f */
[----:B------:R-:W-:Y:S01]  /*1ac70*/  ULDC.64 UR16, c[0x0][0x720] ;  /* 0x0001c80000107ab9 */ /* 0x000fe20000000a00 */
[----:B------:R-:W-:Y:S02]  /*1ac80*/  UMOV UR12, UR20 ;  /* 0x00000014000c7c82 */ /* 0x000fe40008000000 */
[----:B------:R-:W-:Y:S02]  /*1ac90*/  UIADD3.X UR5, URZ, ~UR5, URZ, UP0, !UPT ;  /* 0x800000053f057290 */ /* 0x000fe400087fe43f */
[----:B------:R-:W-:-:S02]  /*1aca0*/  @UP2 UIMAD UR7, UR11, UR10, UR9 ;  /* 0x0000000a0b0722a4 */ /* 0x000fc4000f8e0209 */
[----:B------:R-:W-:Y:S02]  /*1acb0*/  UIMAD UR5, UR5, UR16, URZ ;  /* 0x00000010050572a4 */ /* 0x000fe4000f8e023f */
[----:B------:R-:W-:Y:S02]  /*1acc0*/  UIMAD.WIDE.U32 UR12, UR14, UR16, UR12 ;  /* 0x000000100e0c72a5 */ /* 0x000fe4000f8e000c */
[----:B------:R-:W-:Y:S01]  /*1acd0*/  UIMAD UR5, UR14, UR17, UR5 ;  /* 0x000000110e0572a4 */ /* 0x000fe2000f8e0205 */
[----:B------:R-:W-:Y:S02]  /*1ace0*/  ULDC.64 UR10, c[0x0][0x740] ;  /* 0x0001d000000a7ab9 */ /* 0x000fe40000000a00 */
[----:B------:R-:W-:Y:S01]  /*1acf0*/  ULDC UR14, c[0x0][0x718] ;  /* 0x0001c600000e7ab9 */ /* 0x000fe20000000800 */
[----:B------:R-:W-:Y:S01]  /*1ad00*/  UIADD3 UR5, UR13, UR5, URZ ;  /* 0x000000050d057290 */ /* 0x000fe2000fffe03f */
[----:B------:R-:W-:Y:S01]  /*1ad10*/  ISETP.NE.U32.AND P0, PT, RZ, UR10, PT ;  /* 0x0000000aff007c0c */ /* 0x000fe2000bf05070 */
[----:B------:R-:W-:Y:S01]  /*1ad20*/  ULDC UR15, c[0x0][0x708] ;  /* 0x0001c200000f7ab9 */ /* 0x000fe20000000800 */
[----:B------:R-:W-:Y:S01]  /*1ad30*/  ULDC UR23, c[0x0][0x758] ;  /* 0x0001d60000177ab9 */ /* 0x000fe20000000800 */
[----:B------:R-:W-:Y:S01]  /*1ad40*/  USHF.R.U64 UR18, UR12, UR14, UR5 ;  /* 0x0000000e0c127299 */ /* 0x000fe20008001205 */
[----:B------:R-:W-:Y:S01]  /*1ad50*/  ISETP.NE.AND.EX P0, PT, RZ, UR11, PT, P0 ;  /* 0x0000000bff007c0c */ /* 0x000fe2000bf05300 */
[----:B------:R-:W-:Y:S01]  /*1ad60*/  USHF.R.U32.HI UR5, URZ, UR14, UR5 ;  /* 0x0000000e3f057299 */ /* 0x000fe20008011605 */
[----:B------:R-:W-:Y:S01]  /*1ad70*/  UMOV UR9, 0xffffffff ;  /* 0xffffffff00097882 */ /* 0x000fe20000000000 */
[----:B------:R-:W-:-:S02]  /*1ad80*/  ULDC UR21, c[0x0][0x700] ;  /* 0x0001c00000157ab9 */ /* 0x000fc40000000800 */
[----:B------:R-:W-:Y:S02]  /*1ad90*/  USHF.R.U64 UR19, UR18, UR15, UR5 ;  /* 0x0000000f12137299 */ /* 0x000fe40008001205 */
[----:B------:R-:W-:Y:S02]  /*1ada0*/  USHF.R.U32.HI UR5, URZ, UR15, UR5 ;  /* 0x0000000f3f057299 */ /* 0x000fe40008011605 */
[----:B------:R-:W-:Y:S02]  /*1adb0*/  USHF.L.U32 UR12, UR9, UR23, URZ ;  /* 0x00000017090c7299 */ /* 0x000fe4000800063f */
[----:B------:R-:W-:Y:S02]  /*1adc0*/  USHF.R.U64 UR20, UR19, UR23, UR5 ;  /* 0x0000001713147299 */ /* 0x000fe40008001205 */
[----:B------:R-:W-:Y:S02]  /*1add0*/  USHF.R.U32.HI UR9, URZ, UR23, UR5 ;  /* 0x000000173f097299 */ /* 0x000fe40008011605 */
[----:B------:R-:W-:-:S02]  /*1ade0*/  UIADD3 UR22, UR21, -0x1, URZ ;  /* 0xffffffff15167890 */ /* 0x000fc4000fffe03f */
[----:B------:R-:W-:Y:S01]  /*1adf0*/  ULOP3.LUT UR27, URZ, UR12, URZ, 0x33, !UPT ;  /* 0x0000000c3f1b7292 */ /* 0x000fe2000f8e333f */
        /* <DEDUP_REMOVED lines=17> */
.L_x_416:
[----:B------:R-:W-:Y:S01]  /*1af10*/  USHF.R.U64 UR9, UR5, UR24, UR9 ;  /* 0x0000001805097299 */ /* 0x000fe20008001209 */
[----:B------:R-:W-:Y:S01]  /*1af20*/  IMAD.MOV.U32 R0, RZ, RZ, 0x1 ;  /* 0x00000001ff007424 */ /* 0x000fe200078e00ff */
[----:B------:R-:W-:Y:S01]  /*1af30*/  USHF.L.U32 UR26, UR26, UR23, URZ ;  /* 0x000000171a1a7299 */ /* 0x000fe2000800063f */
[----:B------:R-:W-:Y:S01]  /*1af40*/  MOV R10, UR4 ;  /* 0x00000004000a7c02 */ /* 0x000fe20008000f00 */
[----:B------:R-:W-:Y:S02]  /*1af50*/  ULOP3.LUT UR5, UR19, UR27, URZ, 0xc0, !UPT ;  /* 0x0000001b13057292 */ /* 0x000fe4000f8ec03f */
[----:B------:R-:W-:Y:S02]  /*1af60*/  UIADD3 UR10, -UR9, URZ, URZ ;  /* 0x0000003f090a7290 */ /* 0x000fe4000fffe13f */
[----:B------:R-:W-:Y:S02]  /*1af70*/  UIMAD UR9, UR26, UR9, UR5 ;  /* 0x000000091a0972a4 */ /* 0x000fe4000f8e0205 */
[----:B------:R-:W-:-:S02]  /*1af80*/  ULOP3.LUT UR18, UR18, UR22, URZ, 0xc0, !UPT ;  /* 0x0000001612127292 */ /* 0x000fc4000f8ec03f */
[----:B------:R-:W-:-:S03]  /*1af90*/  UIMAD UR5, UR10, UR25, UR20 ;  /* 0x000000190a0572a4 */ /* 0x000fc6000f8e0214 */
[----:B------:R-:W-:Y:S01]  /*1afa0*/  ULDC UR10, c[0x0][0x710] ;  /* 0x0001c400000a7ab9 */ /* 0x000fe20000000800 */
[----:B------:R-:W-:Y:S02]  /*1afb0*/  UIMAD UR5, UR5, UR21, UR18 ;  /* 0x00000015050572a4 */ /* 0x000fe4000f8e0212 */
[----:B------:R-:W-:-:S04]  /*1afc0*/  UIMAD UR7, UR9, UR10, UR7 ;  /* 0x0000000a090772a4 */ /* 0x000fc8000f8e0207 */
[----:B------:R-:W-:Y:S02]  /*1afd0*/  USEL UR9, UR5, UR7, !UP2 ;  /* 0x0000000705097287 */ /* 0x000fe4000d000000 */
[----:B------:R-:W-:-:S04]  /*1afe0*/  USEL UR7, UR7, UR5, !UP2 ;  /* 0x0000000507077287 */ /* 0x000fc8000d000000 */
[----:B------:R-:W-:Y:S02]  /*1aff0*/  IMAD.U32 R2, RZ, RZ, UR9 ;  /* 0x00000009ff027e24 */ /* 0x000fe4000f8e00ff */
[----:B------:R-:W-:-:S07]  /*1b000*/  IMAD.U32 R4, RZ, RZ, UR7 ;  /* 0x00000007ff047e24 */ /* 0x000fce000f8e00ff */
.L_x_414:
[----:B------:R-:W-:-:S08]  /*1b010*/  NOP ;  /* 0x0000000000007918 */ /* 0x000fd00000000000 */
[----:B0-----:R-:W0:-:S00]  /*1b020*/  USETMAXREG.DEALLOC.CTAPOOL 0x18 ;  /* 0x00000018000079c8 */ /* 0x001e0000080e0500 */
[----:B------:R-:W-:-:S13]  /*1b030*/  ISETP.NE.AND P0, PT, RZ, UR8, PT ;  /* 0x00000008ff007c0c */ /* 0x000fda000bf05270 */
[----:B------:R-:W-:Y:S05]  /*1b040*/  @P0 EXIT ;  /* 0x000000000000094d */ /* 0x000fea0003800000 */
[----:B0-----:R-:W-:Y:S01]  /*1b050*/  LOP3.LUT P0, RZ, R0, 0xff, RZ, 0xc0, !PT ;  /* 0x000000ff00ff7812 */ /* 0x001fe2000780c0ff */
[----:B------:R-:W-:Y:S01]  /*1b060*/  IMAD.MOV.U32 R6, RZ, RZ, RZ ;  /* 0x000000ffff067224 */ /* 0x000fe200078e00ff */
[----:B------:R-:W-:-:S11]  /*1b070*/  MOV R0, 0x1 ;  /* 0x0000000100007802 */ /* 0x000fd60000000f00 */
[----:B------:R-:W-:Y:S05]  /*1b080*/  @!P0 BRA `(.L_x_417) ;  /* 0x0000000c00b08947 */ /* 0x000fea0003800000 */
[----:B------:R-:W0:Y:S01]  /*1b090*/  LDC R0, c[0x0][0x28c] ;  /* 0x0000a300ff007b82 */ /* 0x000e220000000800 */
[----:B------:R-:W1:Y:S01]  /*1b0a0*/  S2R R14, SR_CgaCtaId ;  /* 0x00000000000e7919 */ /* 0x000e620000008800 */
[----:B------:R-:W-:Y:S01]  /*1b0b0*/  ULDC UR8, c[0x0][0xc] ;  /* 0x0000030000087ab9 */ /* 0x000fe20000000800 */
[----:B------:R-:W-:Y:S01]  /*1b0c0*/  ULDC UR9, c[0x0][0x10] ;  /* 0x0000040000097ab9 */ /* 0x000fe20000000800 */
[----:B------:R-:W-:Y:S01]  /*1b0d0*/  ULDC UR5, c[0x0][0x758] ;  /* 0x0001d60000057ab9 */ /* 0x000fe20000000800 */
[----:B------:R-:W-:Y:S01]  /*1b0e0*/  UMOV UR7, 0xffffffff ;  /* 0xffffffff00077882 */ /* 0x000fe20000000000 */
[----:B------:R-:W-:Y:S01]  /*1b0f0*/  UIMAD.WIDE.U32 UR8, UR8, UR9, URZ ;  /* 0x00000009080872a5 */ /* 0x000fe2000f8e003f */
[----:B------:R-:W-:Y:S01]  /*1b100*/  BSSY B0, `(.L_x_417) ;  /* 0x00000e4000007945 */ /* 0x000fe20003800000 */
[----:B------:R-:W-:Y:S01]  /*1b110*/  USHF.L.U32 UR10, UR7, UR5, URZ ;  /* 0x00000005070a7299 */ /* 0x000fe2000800063f */
[----:B------:R-:W-:Y:S01]  /*1b120*/  MOV R9, 0x1 ;  /* 0x0000000100097802 */ /* 0x000fe20000000f00 */
[----:B------:R-:W-:Y:S01]  /*1b130*/  IMAD.MOV.U32 R6, RZ, RZ, RZ ;  /* 0x000000ffff067224 */ /* 0x000fe200078e00ff */
[----:B------:R-:W-:Y:S01]  /*1b140*/  ULDC UR7, c[0x0][0x14] ;  /* 0x0000050000077ab9 */ /* 0x000fe20000000800 */
[----:B------:R-:W-:Y:S01]  /*1b150*/  ULDC UR4, c[0x0][0x700] ;  /* 0x0001c00000047ab9 */ /* 0x000fe20000000800 */
[----:B------:R-:W-:-:S02]  /*1b160*/  UIMAD.WIDE.U32 UR42, UR8, UR7, URZ ;  /* 0x00000007082a72a5 */ /* 0x000fc4000f8e003f */
[----:B------:R-:W-:Y:S01]  /*1b170*/  UIMAD UR14, UR9, UR7, URZ ;  /* 0x00000007090e72a4 */ /* 0x000fe2000f8e023f */
[----:B------:R-:W-:Y:S01]  /*1b180*/  UMOV UR11, 0x1 ;  /* 0x00000001000b7882 */ /* 0x000fe20000000000 */
[----:B------:R-:W-:Y:S02]  /*1b190*/  ULOP3.LUT UR15, UR6, 0x2, URZ, 0xfc, !UPT ;  /* 0x00000002060f7892 */ /* 0x000fe4000f8efc3f */
[----:B------:R-:W-:Y:S02]  /*1b1a0*/  UIADD3 UR4, UR4, -0x1, URZ ;  /* 0xffffffff04047890 */ /* 0x000fe4000fffe03f */
[----:B------:R-:W-:Y:S01]  /*1b1b0*/  USHF.L.U32 UR5, UR11, UR5, URZ ;  /* 0x000000050b057299 */ /* 0x000fe2000800063f */
[----:B0-----:R-:W-:Y:S01]  /*1b1c0*/  VIADD R0, R0, 0x7f ;  /* 0x0000007f00007836 */ /* 0x001fe20000000000 */
[----:B------:R-:W-:Y:S02]  /*1b1d0*/  ULOP3.LUT UR7, URZ, UR10, URZ, 0x33, !UPT ;  /* 0x0000000a3f077292 */ /* 0x000fe4000f8e333f */
[----:B------:R-:W-:-:S02]  /*1b1e0*/  UIADD3 UR14, UR43, UR14, URZ ;  /* 0x0000000e2b0e7290 */ /* 0x000fc4000fffe03f */
[----:B------:R-:W-:Y:S01]  /*1b1f0*/  SHF.R.S32.HI R3, RZ, 0x1f, R0 ;  /* 0x0000001fff037819 */ /* 0x000fe20000011400 */
[----:B------:R-:W-:-:S03]  /*1b200*/  ULDC.64 UR44, c[0x0][0x198] ;  /* 0x00006600002c7ab9 */ /* 0x000fc60000000a00 */
[----:B------:R-:W-:Y:S01]  /*1b210*/  LEA.HI R3, R3, R0, RZ, 0x7 ;  /* 0x0000000003037211 */ /* 0x000fe200078f38ff */
[C---:B-1----:R-:W-:Y:S01]  /*1b220*/  IMAD.SHL.U32 R19, R14.reuse, 0x80, RZ ;  /* 0x000000800e137824 */ /* 0x042fe200078e00ff */
[----:B------:R-:W-:Y:S01]  /*1b230*/  MOV R0, 0x1 ;  /* 0x0000000100007802 */ /* 0x000fe20000000f00 */
[----:B------:R-:W-:Y:S01]  /*1b240*/  IMAD.SHL.U32 R14, R14, 0x2000, RZ ;  /* 0x000020000e0e7824 */ /* 0x000fe200078e00ff */
[----:B------:R-:W-:Y:S02]  /*1b250*/  SHF.R.S32.HI R7, RZ, 0x7, R3 ;  /* 0x00000007ff077819 */ /* 0x000fe40000011403 */
[----:B------:R-:W-:-:S03]  /*1b260*/  LOP3.LUT R19, R19, 0x80, RZ, 0xc0, !PT ;  /* 0x0000008013137812 */ /* 0x000fc600078ec0ff */
[----:B------:R-:W-:-:S07]  /*1b270*/  VIADD R20, R7, 0x1 ;  /* 0x0000000107147836 */ /* 0x000fce0000000000 */
.L_x_428:
[----:B------:R-:W-:-:S03]  /*1b280*/  UMOV UR8, 0xffffffff ;  /* 0xffffffff00087882 */ /* 0x000fc60000000000 */
[----:B------:R-:W-:Y:S05]  /*1b290*/  BRA.DIV UR8, `(.L_x_418) ;  /* 0x0000000e08c07947 */ /* 0x000fea000b800000 */
[----:B------:R-:W-:-:S13]  /*1b2a0*/  ELECT P0, URZ, PT ;  /* 0x00000000003f782f */ /* 0x000fda0003800000 */
.L_x_437:
[----:B------:R-:W0:Y:S01]  /*1b2b0*/  LDC R3, c[0x0][0x28c] ;  /* 0x0000a300ff037b82 */ /* 0x000e220000000800 */
[----:B------:R-:W-:Y:S01]  /*1b2c0*/  BSSY B1, `(.L_x_419) ;  /* 0x0000050000017945 */ /* 0x000fe20003800000 */
[----:B0-----:R-:W-:-:S13]  /*1b2d0*/  ISETP.LT.OR P0, PT, R3, 0x1, !P0 ;  /* 0x000000010300780c */ /* 0x001fda0004701670 */
[----:B------:R-:W-:Y:S05]  /*1b2e0*/  @P0 BRA `(.L_x_420) ;  /* 0x0000000400340947 */ /* 0x000fea0003800000 */
[----:B------:R-:W-:Y:S01]  /*1b2f0*/  IMAD.SHL.U32 R3, R4, 0x4, RZ ;  /* 0x0000000404037824 */ /* 0x000fe200078e00ff */
[----:B------:R-:W-:Y:S01]  /*1b300*/  LEA R2, R2, R19, 0x8 ;  /* 0x0000001302027211 */ /* 0x000fe200078e40ff */
[----:B------:R-:W-:Y:S01]  /*1b310*/  IMAD.SHL.U32 R4, R4, 0x100, RZ ;  /* 0x0000010004047824 */ /* 0x000fe200078e00ff */
[----:B------:R-:W-:Y:S01]  /*1b320*/  MOV R5, RZ ;  /* 0x000000ff00057202 */ /* 0x000fe20000000f00 */
[----:B------:R-:W-:Y:S01]  /*1b330*/  IMAD.MOV.U32 R8, RZ, RZ, 0x40 ;  /* 0x00000040ff087424 */ /* 0x000fe200078e00ff */
[----:B------:R-:W-:Y:S01]  /*1b340*/  MOV R12, R0 ;  /* 0x00000000000c7202 */ /* 0x000fe20000000f00 */
[----:B------:R-:W-:Y:S02]  /*1b350*/  IMAD.MOV.U32 R11, RZ, RZ, R20 ;  /* 0x000000ffff0b7224 */ /* 0x000fe400078e0014 */
[----:B------:R-:W-:Y:S02]  /*1b360*/  IMAD.MOV.U32 R13, RZ, RZ, R6 ;  /* 0x000000ffff0d7224 */ /* 0x000fe400078e0006 */
[----:B------:R-:W-:-:S07]  /*1b370*/  IMAD.MOV.U32 R15, RZ, RZ, RZ ;  /* 0x000000ffff0f7224 */ /* 0x000fce00078e00ff */
.L_x_423:
[----:B------:R-:W0:Y:S01]  /*1b380*/  S2R R16, SR_CgaCtaId ;  /* 0x0000000000107919 */ /* 0x000e220000008800 */
[----:B------:R-:W-:Y:S02]  /*1b390*/  MOV R17, 0x400 ;  /* 0x0000040000117802 */ /* 0x000fe40000000f00 */
[----:B------:R-:W-:Y:S02]  /*1b3a0*/  SHF.L.U32 R18, R12, 0x1f, RZ ;  /* 0x0000001f0c127819 */ /* 0x000fe400000006ff */
[----:B0-----:R-:W-:-:S04]  /*1b3b0*/  LEA R16, R16, R17, 0x18 ;  /* 0x0000001110107211 */ /* 0x001fc800078ec0ff */
[----:B------:R-:W-:-:S04]  /*1b3c0*/  LEA R17, R13, R16, 0x3 ;  /* 0x000000100d117211 */ /* 0x000fc800078e18ff */
[----:B------:R-:W0:Y:S02]  /*1b3d0*/  SYNCS.PHASECHK.TRANS64.TRYWAIT P0, [R17+URZ+0x10], R18 ;  /* 0x00001012110075a7 */ /* 0x000e24000800017f */
[----:B0-----:R-:W-:Y:S05]  /*1b3e0*/  @!P0 BRA `(.L_x_421) ;  /* 0x0000000c008c8947 */ /* 0x001fea0003800000 */
.L_x_438:
[----:B0-----:R-:W0:Y:S01]  /*1b3f0*/  S2R R18, SR_TID.X ;  /* 0x0000000000127919 */ /* 0x001e220000002100 */
[----:B------:R-:W-:-:S04]  /*1b400*/  UPRMT UR8, UR15, 0x9910, URZ ;  /* 0x000099100f087896 */ /* 0x000fc8000800003f */
[----:B------:R-:W-:Y:S01]  /*1b410*/  UISETP.NE.AND UP0, UPT, UR8, 0x2, UPT ;  /* 0x000000020800788c */ /* 0x000fe2000bf05270 */
[----:B0-----:R-:W-:-:S13]  /*1b420*/  LOP3.LUT P0, RZ, R18, 0x7f, RZ, 0xc0, !PT ;  /* 0x0000007f12ff7812 */ /* 0x001fda000780c0ff */
[----:B------:R-:W0:Y:S02]  /*1b430*/  @!P0 LDC R18, c[0x0][0x640] ;  /* 0x00019000ff128b82 */ /* 0x000e240000000800 */
[----:B0-----:R0:W-:Y:S01]  /*1b440*/  @!P0 SYNCS.ARRIVE.TRANS64 RZ, [R17+URZ], R18 ;  /* 0x0000001211ff89a7 */ /* 0x0011e2000800003f */
[----:B------:R-:W-:-:S13]  /*1b450*/  PLOP3.LUT P0, PT, PT, PT, UP0, 0x80, 0x0 ;  /* 0x000000000000781c */ /* 0x000fda0003f0f008 */
[----:B0-----:R-:W-:Y:S05]  /*1b460*/  @P0 BRA `(.L_x_422) ;  /* 0x0000000000040947 */ /* 0x001fea0003800000 */
[----:B------:R-:W-:Y:S01]  /*1b470*/  BPT.TRAP 0x1 ;  /* 0x000000040000795c */ /* 0x000fe20000300000 */
.L_x_422:
[----:B------:R-:W-:Y:S01]  /*1b480*/  R2UR UR33, R17 ;  /* 0x00000000112172ca */ /* 0x000fe200000e0000 */
[----:B------:R-:W-:Y:S01]  /*1b490*/  IMAD R17, R13, 0x1000, R16 ;  /* 0x000010000d117824 */ /* 0x000fe200078e0210 */
[----:B------:R-:W-:Y:S01]  /*1b4a0*/  R2UR UR18, R8 ;  /* 0x00000000081272ca */ /* 0x000fe200000e0000 */
[----:B------:R-:W-:Y:S01]  /*1b4b0*/  VIADD R11, R11, 0xffffffff ;  /* 0xffffffff0b0b7836 */ /* 0x000fe20000000000 */
[----:B------:R-:W-:Y:S01]  /*1b4c0*/  R2UR UR36, R10 ;  /* 0x000000000a2472ca */ /* 0x000fe200000e0000 */
[----:B------:R-:W-:Y:S01]  /*1b4d0*/  UIADD3 UR22, UP0, UR44, 0xf0, URZ ;  /* 0x000000f02c167890 */ /* 0x000fe2000ff1e03f */
[----:B------:R-:W-:Y:S01]  /*1b4e0*/  R2UR UR8, R17 ;  /* 0x00000000110872ca */ /* 0x000fe200000e0000 */
[----:B------:R-:W-:Y:S01]  /*1b4f0*/  IMAD.SHL.U32 R17, R13, 0x8000, RZ ;  /* 0x000080000d117824 */ /* 0x000fe200078e00ff */
[----:B------:R-:W-:Y:S01]  /*1b500*/  R2UR UR34, R5 ;  /* 0x00000000052272ca */ /* 0x000fe200000e0000 */
[----:B------:R-:W-:Y:S01]  /*1b510*/  UIADD3 UR30, UP1, UR44, 0x1f0, URZ ;  /* 0x000001f02c1e7890 */ /* 0x000fe2000ff3e03f */
[----:B------:R-:W-:Y:S01]  /*1b520*/  R2UR UR35, R4 ;  /* 0x00000000042372ca */ /* 0x000fe200000e0000 */
[----:B------:R-:W-:Y:S01]  /*1b530*/  UIADD3 UR38, UP2, UR44, 0x2f0, URZ ;  /* 0x000002f02c267890 */ /* 0x000fe2000ff5e03f */
[----:B------:R-:W-:Y:S01]  /*1b540*/  IADD3 R18, R16, 0x100, R17 ;  /* 0x0000010010127810 */ /* 0x000fe20007ffe011 */
[----:B------:R-:W-:Y:S01]  /*1b550*/  UIADD3.X UR23, URZ, UR45, URZ, UP0, !UPT ;  /* 0x0000002d3f177290 */ /* 0x000fe200087fe43f */
[----:B------:R-:W-:Y:S01]  /*1b560*/  LOP3.LUT R17, R17, 0x2000, R14, 0xf8, !PT ;  /* 0x0000200011117812 */ /* 0x000fe200078ef80e */
[----:B------:R-:W-:Y:S01]  /*1b570*/  UIADD3.X UR31, URZ, UR45, URZ, UP1, !UPT ;  /* 0x0000002d3f1f7290 */ /* 0x000fe20008ffe43f */
[----:B------:R-:W-:Y:S01]  /*1b580*/  R2UR UR32, R18 ;  /* 0x00000000122072ca */ /* 0x000fe200000e0000 */
[----:B------:R-:W-:Y:S01]  /*1b590*/  UIADD3 UR26, UR18, -0x40, URZ ;  /* 0xffffffc0121a7890 */ /* 0x000fe2000fffe03f */
[----:B------:R-:W-:Y:S01]  /*1b5a0*/  LEA R17, R17, R16, 0x1 ;  /* 0x0000001011117211 */ /* 0x000fe200078e08ff */
[----:B------:R-:W-:Y:S01]  /*1b5b0*/  UIADD3 UR8, UR8, 0x30100, URZ ;  /* 0x0003010008087890 */ /* 0x000fe2000fffe03f */
[----:B------:R-:W-:Y:S01]  /*1b5c0*/  R2UR UR11, R3 ;  /* 0x00000000030b72ca */ /* 0x000fe200000e0000 */
[----:B------:R-:W-:Y:S01]  /*1b5d0*/  UIADD3.X UR39, URZ, UR45, URZ, UP2, !UPT ;  /* 0x0000002d3f277290 */ /* 0x000fe200097fe43f */
[----:B------:R-:W-:Y:S01]  /*1b5e0*/  R2UR UR16, R17 ;  /* 0x00000000111072ca */ /* 0x000fe200000e0000 */
[----:B------:R-:W-:Y:S01]  /*1b5f0*/  VIADD R13, R13, 0x1 ;  /* 0x000000010d0d7836 */ /* 0x000fe20000000000 */
[----:B------:R-:W-:Y:S01]  /*1b600*/  R2UR UR12, R15 ;  /* 0x000000000f0c72ca */ /* 0x000fe200000e0000 */
[----:B------:R-:W-:Y:S01]  /*1b610*/  UMOV UR40, 0x0 ;  /* 0x0000000000287882 */ /* 0x000fe20000000000 */
[----:B------:R-:W-:Y:S01]  /*1b620*/  R2UR UR27, R2 ;  /* 0x00000000021b72ca */ /* 0x000fe200000e0000 */
[----:B------:R-:W-:Y:S01]  /*1b630*/  UMOV UR41, 0x10000000 ;  /* 0x1000000000297882 */ /* 0x000fe20000000000 */
[----:B------:R-:W-:Y:S01]  /*1b640*/  ISETP.GT.AND P1, PT, R11, 0x1, PT ;  /* 0x000000010b00780c */ /* 0x000fe20003f24270 */
[----:B------:R-:W-:Y:S01]  /*1b650*/  UMOV UR10, URZ ;  /* 0x0000003f000a7c82 */ /* 0x000fe20008000000 */
[----:B------:R-:W-:Y:S01]  /*1b660*/  ISETP.NE.AND P0, PT, R13, 0x2, PT ;  /* 0x000000020d00780c */ /* 0x000fe20003f05270 */
[----:B------:R-:W-:Y:S01]  /*1b670*/  UMOV UR9, UR33 ;  /* 0x0000002100097c82 */ /* 0x000fe20008000000 */
[----:B------:R-:W-:Y:S01]  /*1b680*/  UMOV UR13, UR36 ;  /* 0x00000024000d7c82 */ /* 0x000fe20008000000 */
[----:B------:R-:W-:Y:S01]  /*1b690*/  UMOV UR21, 0x30000 ;  /* 0x0003000000157882 */ /* 0x000fe20000000000 */
[----:B------:R0:W-:Y:S01]  /*1b6a0*/  UTMALDG.3D [UR32], [UR22], desc[UR40] ;  /* 0x00002820160075b4 */ /* 0x0001e20008011000 */
[----:B------:R-:W-:Y:S01]  /*1b6b0*/  UIADD3 UR24, UR16, 0x10100, URZ ;  /* 0x0001010010187890 */ /* 0x000fe2000fffe03f */
[----:B------:R-:W-:Y:S01]  /*1b6c0*/  SEL R17, RZ, 0x1, P0 ;  /* 0x00000001ff117807 */ /* 0x000fe20000000000 */
[----:B------:R-:W-:Y:S01]  /*1b6d0*/  UIADD3 UR16, UR16, 0x18100, URZ ;  /* 0x0001810010107890 */ /* 0x000fe2000fffe03f */
[----:B------:R-:W-:Y:S01]  /*1b6e0*/  IADD3 R15, R15, 0x1, RZ ;  /* 0x000000010f0f7810 */ /* 0x000fe20007ffe0ff */
[----:B------:R-:W-:Y:S01]  /*1b6f0*/  UMOV UR25, UR33 ;  /* 0x0000002100197c82 */ /* 0x000fe20008000000 */
[----:B------:R-:W-:Y:S01]  /*1b700*/  UMOV UR28, UR36 ;  /* 0x00000024001c7c82 */ /* 0x000fe20008000000 */
[----:B------:R-:W-:Y:S01]  /*1b710*/  UMOV UR17, UR33 ;  /* 0x0000002100117c82 */ /* 0x000fe20008000000 */
[----:B------:R0:W-:Y:S01]  /*1b720*/  UTMALDG.4D [UR8], [UR30], desc[UR40] ;  /* 0x000028081e0075b4 */ /* 0x0001e20008019000 */
[----:B------:R-:W-:Y:S01]  /*1b730*/  UMOV UR19, UR27 ;  /* 0x0000001b00137c82 */ /* 0x000fe20008000000 */
[----:B------:R-:W-:Y:S01]  /*1b740*/  UMOV UR20, UR36 ;  /* 0x0000002400147c82 */ /* 0x000fe20008000000 */
[----:B------:R-:W-:Y:S01]  /*1b750*/  LOP3.LUT R12, R12, R17, RZ, 0x3c, !PT ;  /* 0x000000110c0c7212 */ /* 0x000fe200078e3cff */
[----:B------:R-:W-:Y:S01]  /*1b760*/  VIADD R8, R8, 0x80 ;  /* 0x0000008008087836 */ /* 0x000fe20000000000 */
[----:B------:R-:W-:Y:S01]  /*1b770*/  SEL R13, R13, RZ, P0 ;  /* 0x000000ff0d0d7207 */ /* 0x000fe20000000000 */
[----:B------:R-:W-:Y:S01]  /*1b780*/  VIADD R5, R5, 0x40 ;  /* 0x0000004005057836 */ /* 0x000fe20000000000 */
[----:B------:R0:W-:Y:S01]  /*1b790*/  UTMALDG.3D.MULTICAST [UR24], [UR38], UR21, desc[UR40] ;  /* 0x00002818260073b4 */ /* 0x0001e20008011815 */
[----:B------:R0:W-:Y:S02]  /*1b7a0*/  UTMALDG.3D.MULTICAST [UR16], [UR38], UR21, desc[UR40] ;  /* 0x00002810260073b4 */ /* 0x0001e40008011815 */
[----:B0-----:R-:W-:Y:S05]  /*1b7b0*/  @P1 BRA `(.L_x_423) ;  /* 0xfffffff800f01947 */ /* 0x001fea000383ffff */
.L_x_420:
[----:B------:R-:W-:Y:S05]  /*1b7c0*/  BSYNC B1 ;  /* 0x0000000000017941 */ /* 0x000fea0003800000 */
.L_x_419:
[----:B------:R-:W2:Y:S01]  /*1b7d0*/  LDL.LU R17, [R1+0x204] ;  /* 0x0002040001117983 */ /* 0x000ea20000300800 */
[----:B------:R-:W-:Y:S01]  /*1b7e0*/  LOP3.LUT P3, RZ, R9, 0xff, RZ, 0xc0, !PT ;  /* 0x000000ff09ff7812 */ /* 0x000fe2000786c0ff */
[----:B------:R-:W-:Y:S02]  /*1b7f0*/  ULDC.64 UR8, c[0x0][0x750] ;  /* 0x0001d40000087ab9 */ /* 0x000fe40000000a00 */
[----:B------:R-:W3:Y:S01]  /*1b800*/  LDL.LU R16, [R1+0x208] ;  /* 0x0002080001107983 */ /* 0x000ee20000300800 */
[----:B------:R-:W-:Y:S01]  /*1b810*/  IADD3 R6, R7, R6, RZ ;  /* 0x0000000607067210 */ /* 0x000fe20007ffe0ff */
[----:B------:R-:W-:Y:S01]  /*1b820*/  BSSY B1, `(.L_x_424) ;  /* 0x000006f000017945 */ /* 0x000fe20003800000 */
[----:B------:R-:W-:Y:S01]  /*1b830*/  IMAD.MOV.U32 R4, RZ, RZ, -0x1 ;  /* 0xffffffffff047424 */ /* 0x000fe200078e00ff */
[----:B------:R-:W-:Y:S02]  /*1b840*/  MOV R10, 0xffffffff ;  /* 0xffffffff000a7802 */ /* 0x000fe40000000f00 */
[----:B------:R-:W-:-:S02]  /*1b850*/  SHF.R.U32.HI R2, RZ, 0x1, R6 ;  /* 0x00000001ff027819 */ /* 0x000fc40000011606 */
[----:B------:R-:W-:Y:S02]  /*1b860*/  ISETP.GT.U32.AND P0, PT, R6, 0x1, PT ;  /* 0x000000010600780c */ /* 0x000fe40003f04070 */
[----:B------:R-:W0:Y:S01]  /*1b870*/  @P3 S2R R3, SR_CgaCtaId ;  /* 0x0000000000033919 */ /* 0x000e220000008800 */
[----:B------:R-:W-:Y:S02]  /*1b880*/  LOP3.LUT R2, R2, 0x1, RZ, 0xc0, !PT ;  /* 0x0000000102027812 */ /* 0x000fe400078ec0ff */
[C---:B------:R-:W-:Y:S02]  /*1b890*/  ISETP.LT.U32.AND P0, PT, R7.reuse, 0x2, P0 ;  /* 0x000000020700780c */ /* 0x040fe40000701070 */
[----:B------:R-:W-:Y:S02]  /*1b8a0*/  ISETP.NE.U32.AND P1, PT, R2, 0x1, PT ;  /* 0x000000010200780c */ /* 0x000fe40003f25070 */
[----:B------:R-:W-:Y:S02]  /*1b8b0*/  @P3 MOV R2, 0x400 ;  /* 0x0000040000023802 */ /* 0x000fe40000000f00 */
[----:B------:R-:W-:-:S02]  /*1b8c0*/  ISETP.GT.U32.AND P1, PT, R7, 0x1, !P1 ;  /* 0x000000010700780c */ /* 0x000fc40004f24070 */
[----:B------:R-:W-:Y:S02]  /*1b8d0*/  LOP3.LUT R6, R6, 0x1, RZ, 0xc0, !PT ;  /* 0x0000000106067812 */ /* 0x000fe400078ec0ff */
[----:B------:R-:W-:Y:S02]  /*1b8e0*/  PRMT R9, RZ, 0x7610, R9 ;  /* 0x00007610ff097816 */ /* 0x000fe40000000009 */
[----:B0-----:R-:W-:Y:S02]  /*1b8f0*/  @P3 LEA R2, R3, R2, 0x18 ;  /* 0x0000000203023211 */ /* 0x001fe400078ec0ff */
[----:B------:R-:W-:Y:S02]  /*1b900*/  SEL R3, RZ, 0x1, !P0 ;  /* 0x00000001ff037807 */ /* 0x000fe40004000000 */
[----:B------:R0:W-:Y:S02]  /*1b910*/  @P3 SYNCS.ARRIVE.TRANS64.A1T0 RZ, [R2+URZ+0x38], RZ ;  /* 0x000038ff02ff39a7 */ /* 0x0001e4000810003f */
[----:B0-----:R-:W-:-:S04]  /*1b920*/  SEL R2, RZ, 0x1, !P1 ;  /* 0x00000001ff027807 */ /* 0x001fc80004800000 */
[--C-:B------:R-:W-:Y:S01]  /*1b930*/  LOP3.LUT R0, R2, R0, R3.reuse, 0x96, !PT ;  /* 0x0000000002007212 */ /* 0x100fe200078e9603 */
[----:B------:R-:W-:Y:S01]  /*1b940*/  IMAD.MOV.U32 R2, RZ, RZ, -0x1 ;  /* 0xffffffffff027424 */ /* 0x000fe200078e00ff */
[----:B------:R-:W-:Y:S02]  /*1b950*/  PRMT R3, RZ, 0x7610, R3 ;  /* 0x00007610ff037816 */ /* 0x000fe40000000003 */
[----:B---3--:R-:W-:-:S04]  /*1b960*/  IADD3 R16, P0, R16, UR42, RZ ;  /* 0x0000002a10107c10 */ /* 0x008fc8000ff1e0ff */
[----:B--2---:R-:W-:Y:S01]  /*1b970*/  IADD3.X R17, R17, UR14, RZ, P0, !PT ;  /* 0x0000000e11117c10 */ /* 0x004fe200087fe4ff */
[----:B------:R0:W-:Y:S01]  /*1b980*/  STL [R1+0x208], R16 ;  /* 0x0002081001007387 */ /* 0x0001e20000100800 */
[----:B------:R-:W-:-:S03]  /*1b990*/  ISETP.GE.U32.AND P0, PT, R16, UR8, PT ;  /* 0x0000000810007c0c */ /* 0x000fc6000bf06070 */
[----:B------:R0:W-:Y:S01]  /*1b9a0*/  STL [R1+0x204], R17 ;  /* 0x0002041101007387 */ /* 0x0001e20000100800 */
[----:B------:R-:W-:-:S13]  /*1b9b0*/  ISETP.GE.U32.AND.EX P0, PT, R17, UR9, PT, P0 ;  /* 0x0000000911007c0c */ /* 0x000fda000bf06100 */
[----:B0-----:R-:W-:Y:S05]  /*1b9c0*/  @P0 BRA `(.L_x_425) ;  /* 0x0000000400500947 */ /* 0x001fea0003800000 */
[----:B------:R-:W0:Y:S01]  /*1b9d0*/  S2R R8, SR_CTAID.X ;  /* 0x0000000000087919 */ /* 0x000e220000002500 */
[----:B------:R-:W-:Y:S01]  /*1b9e0*/  ULDC UR8, c[0x0][0x150] ;  /* 0x0000540000087ab9 */ /* 0x000fe20000000800 */
[----:B------:R-:W1:Y:S01]  /*1b9f0*/  LDC R5, c[0x0][0x144] ;  /* 0x00005100ff057b82 */ /* 0x000e620000000800 */
[----:B------:R-:W-:Y:S01]  /*1ba00*/  ULDC UR11, c[0x0][0x730] ;  /* 0x0001cc00000b7ab9 */ /* 0x000fe20000000800 */
[----:B------:R-:W2:Y:S06]  /*1ba10*/  S2R R2, SR_CTAID.Y ;  /* 0x0000000000027919 */ /* 0x000eac0000002600 */
[----:B------:R-:W3:Y:S01]  /*1ba20*/  LDC R11, c[0x0][0x148] ;  /* 0x00005200ff0b7b82 */ /* 0x000ee20000000800 */
[----:B0-----:R-:W-:-:S02]  /*1ba30*/  I2FP.F32.U32 R3, R8 ;  /* 0x0000000800037245 */ /* 0x001fc40000201000 */
[----:B--2---:R-:W-:-:S03]  /*1ba40*/  I2FP.F32.U32 R4, R2 ;  /* 0x0000000200047245 */ /* 0x004fc60000201000 */
[----:B------:R-:W-:Y:S01]  /*1ba50*/  FMUL R3, R3, UR8 ;  /* 0x0000000803037c20 */ /* 0x000fe20008400000 */
[----:B------:R-:W-:Y:S02]  /*1ba60*/  ULDC UR8, c[0x0][0x154] ;  /* 0x0000550000087ab9 */ /* 0x000fe40000000800 */
[----:B------:R-:W-:Y:S01]  /*1ba70*/  FMUL R10, R4, UR8 ;  /* 0x00000008040a7c20 */ /* 0x000fe20008400000 */
[----:B------:R-:W-:Y:S02]  /*1ba80*/  ULDC.64 UR8, c[0x0][0x728] ;  /* 0x0001ca0000087ab9 */ /* 0x000fe40000000a00 */
[----:B------:R-:W0:Y:S01]  /*1ba90*/  F2I.U32.TRUNC.NTZ R3, R3 ;  /* 0x0000000300037305 */ /* 0x000e22000020f000 */
[----:B------:R-:W-:-:S04]  /*1baa0*/  ISETP.NE.U32.AND P0, PT, RZ, UR8, PT ;  /* 0x00000008ff007c0c */ /* 0x000fc8000bf05070 */
[----:B------:R-:W-:-:S03]  /*1bab0*/  ISETP.NE.AND.EX P0, PT, RZ, UR9, PT, P0 ;  /* 0x00000009ff007c0c */ /* 0x000fc6000bf05300 */
[----:B------:R-:W2:Y:S01]  /*1bac0*/  F2I.U32.TRUNC.NTZ R10, R10 ;  /* 0x0000000a000a7305 */ /* 0x000ea2000020f000 */
[----:B0-----:R-:W-:Y:S02]  /*1bad0*/  IMAD.MOV R4, RZ, RZ, -R3 ;  /* 0x000000ffff047224 */ /* 0x001fe400078e0a03 */
[----:B------:R-:W-:Y:S02]  /*1bae0*/  IMAD.MOV.U32 R3, RZ, RZ, R17 ;  /* 0x000000ffff037224 */ /* 0x000fe400078e0011 */
[----:B-1----:R-:W-:Y:S02]  /*1baf0*/  IMAD R8, R5, R4, R8 ;  /* 0x0000000405087224 */ /* 0x002fe400078e0208 */
[----:B--2---:R-:W-:-:S04]  /*1bb00*/  IMAD.MOV R4, RZ, RZ, -R10 ;  /* 0x000000ffff047224 */ /* 0x004fc800078e0a0a */
[----:B---3--:R-:W-:Y:S01]  /*1bb10*/  @P2 IMAD R8, R11, R4, R2 ;  /* 0x000000040b082224 */ /* 0x008fe200078e0202 */
[----:B------:R-:W-:Y:S01]  /*1bb20*/  MOV R2, R16 ;  /* 0x0000001000027202 */ /* 0x000fe20000000f00 */
[----:B------:R-:W-:Y:S06]  /*1bb30*/  @!P0 BRA `(.L_x_426) ;  /* 0x0000000000288947 */ /* 0x000fec0003800000 */
[----:B------:R-:W-:Y:S02]  /*1bb40*/  ULDC UR10, c[0x0][0x734] ;  /* 0x0001cd00000a7ab9 */ /* 0x000fe40000000800 */
[----:B------:R-:W-:-:S05]  /*1bb50*/  IADD3 R3, P0, R16, UR10, RZ ;  /* 0x0000000a10037c10 */ /* 0x000fca000ff1e0ff */
[----:B------:R-:W-:-:S04]  /*1bb60*/  IMAD.X R11, RZ, RZ, R17, P0 ;  /* 0x000000ffff0b7224 */ /* 0x000fc800000e0611 */
[----:B------:R-:W-:-:S04]  /*1bb70*/  IMAD.WIDE.U32 R4, R11, UR8, RZ ;  /* 0x000000080b047c25 */ /* 0x000fc8000f8e00ff */
[----:B------:R-:W-:-:S04]  /*1bb80*/  IMAD.WIDE.U32 R4, P0, R3, UR9, R4 ;  /* 0x0000000903047c25 */ /* 0x000fc8000f800004 */
[----:B------:R-:W-:-:S04]  /*1bb90*/  IMAD.WIDE.U32 R2, R3, UR8, RZ ;  /* 0x0000000803027c25 */ /* 0x000fc8000f8e00ff */
[----:B------:R-:W-:Y:S01]  /*1bba0*/  IMAD.MOV.U32 R2, RZ, RZ, R5 ;  /* 0x000000ffff027224 */ /* 0x000fe200078e0005 */
[----:B------:R-:W-:Y:S02]  /*1bbb0*/  IADD3 RZ, P1, R3, R4, RZ ;  /* 0x0000000403ff7210 */ /* 0x000fe40007f3e0ff */
[----:B------:R-:W-:-:S03]  /*1bbc0*/  IADD3.X R3, RZ, RZ, RZ, P0, !PT ;  /* 0x000000ffff037210 */ /* 0x000fc600007fe4ff */
[----:B------:R-:W-:-:S08]  /*1bbd0*/  IMAD.WIDE.U32.X R2, R11, UR9, R2, P1 ;  /* 0x000000090b027c25 */ /* 0x000fd000088e0402 */
.L_x_426:
[--C-:B------:R-:W-:Y:S01]  /*1bbe0*/  SHF.R.U64 R10, R2, UR11, R3.reuse ;  /* 0x0000000b020a7c19 */ /* 0x100fe20008001203 */
[----:B------:R-:W-:Y:S01]  /*1bbf0*/  ULDC.64 UR8, c[0x0][0x720] ;  /* 0x0001c80000087ab9 */ /* 0x000fe20000000a00 */
[----:B------:R-:W-:Y:S01]  /*1bc00*/  SHF.R.U32.HI R2, RZ, UR11, R3 ;  /* 0x0000000bff027c19 */ /* 0x000fe20008011603 */
[----:B------:R-:W-:Y:S01]  /*1bc10*/  IMAD.MOV.U32 R3, RZ, RZ, R17 ;  /* 0x000000ffff037224 */ /* 0x000fe200078e0011 */
[----:B------:R-:W-:Y:S01]  /*1bc20*/  IADD3 R11, P0, RZ, -R10, RZ ;  /* 0x8000000aff0b7210 */ /* 0x000fe20007f1e0ff */
[----:B------:R-:W-:-:S04]  /*1bc30*/  ULDC.64 UR10, c[0x0][0x740] ;  /* 0x0001d000000a7ab9 */ /* 0x000fc80000000a00 */
[----:B------:R-:W-:Y:S01]  /*1bc40*/  IMAD.X R2, RZ, RZ, ~R2, P0 ;  /* 0x000000ffff027224 */ /* 0x000fe200000e0e02 */
[----:B------:R-:W-:-:S03]  /*1bc50*/  ISETP.NE.U32.AND P0, PT, RZ, UR10, PT ;  /* 0x0000000aff007c0c */ /* 0x000fc6000bf05070 */
[----:B------:R-:W-:Y:S01]  /*1bc60*/  IMAD R2, R2, UR8, RZ ;  /* 0x0000000802027c24 */ /* 0x000fe2000f8e02ff */
[----:B------:R-:W-:-:S03]  /*1bc70*/  ISETP.NE.AND.EX P0, PT, RZ, UR11, PT, P0 ;  /* 0x0000000bff007c0c */ /* 0x000fc6000bf05300 */
[----:B------:R-:W-:Y:S01]  /*1bc80*/  IMAD R5, R11, UR9, R2 ;  /* 0x000000090b057c24 */ /* 0x000fe2000f8e0202 */
[----:B------:R-:W-:-:S05]  /*1bc90*/  MOV R2, R16 ;  /* 0x0000001000027202 */ /* 0x000fca0000000f00 */
[----:B------:R-:W-:Y:S01]  /*1bca0*/  IMAD.WIDE.U32 R2, R11, UR8, R2 ;  /* 0x000000080b027c25 */ /* 0x000fe2000f8e0002 */
[----:B------:R-:W-:-:S03]  /*1bcb0*/  ULDC UR8, c[0x0][0x718] ;  /* 0x0001c60000087ab9 */ /* 0x000fc60000000800 */
[----:B------:R-:W-:-:S05]  /*1bcc0*/  IMAD.IADD R3, R3, 0x1, R5 ;  /* 0x0000000103037824 */ /* 0x000fca00078e0205 */
[--C-:B------:R-:W-:Y:S02]  /*1bcd0*/  SHF.R.U64 R11, R2, UR8, R3.reuse ;  /* 0x00000008020b7c19 */ /* 0x100fe40008001203 */
[----:B------:R-:W-:Y:S01]  /*1bce0*/  SHF.R.U32.HI R2, RZ, UR8, R3 ;  /* 0x00000008ff027c19 */ /* 0x000fe20008011603 */
[----:B------:R-:W-:-:S03]  /*1bcf0*/  ULDC UR8, c[0x0][0x708] ;  /* 0x0001c20000087ab9 */ /* 0x000fc60000000800 */
[--C-:B------:R-:W-:Y:S02]  /*1bd00*/  SHF.R.U32.HI R3, RZ, UR8, R2.reuse ;  /* 0x00000008ff037c19 */ /* 0x100fe40008011602 */
[----:B------:R-:W-:Y:S01]  /*1bd10*/  SHF.R.U64 R12, R11, UR8, R2 ;  /* 0x000000080b0c7c19 */ /* 0x000fe20008001202 */
[----:B------:R-:W-:Y:S02]  /*1bd20*/  ULDC UR8, c[0x0][0x758] ;  /* 0x0001d60000087ab9 */ /* 0x000fe40000000800 */
[--C-:B------:R-:W-:Y:S02]  /*1bd30*/  SHF.R.U32.HI R15, RZ, UR8, R3.reuse ;  /* 0x00000008ff0f7c19 */ /* 0x100fe40008011603 */
[----:B------:R-:W-:-:S03]  /*1bd40*/  SHF.R.U64 R13, R12, UR8, R3 ;  /* 0x000000080c0d7c19 */ /* 0x000fc60008001203 */
[----:B------:R-:W-:Y:S01]  /*1bd50*/  IMAD.MOV.U32 R3, RZ, RZ, R15 ;  /* 0x000000ffff037224 */ /* 0x000fe200078e000f */
        /* <DEDUP_REMOVED lines=12> */
.L_x_427:
[----:B------:R-:W-:Y:S01]  /*1be20*/  ULDC UR8, c[0x0][0x748] ;  /* 0x0001d20000087ab9 */ /* 0x000fe20000000800 */
[----:B------:R-:W-:Y:S02]  /*1be30*/  LOP3.LUT R12, R12, UR7, RZ, 0xc0, !PT ;  /* 0x000000070c0c7c12 */ /* 0x000fe4000f8ec0ff */
[----:B------:R-:W-:Y:S01]  /*1be40*/  SHF.R.U64 R3, R2, UR8, R3 ;  /* 0x0000000802037c19 */ /* 0x000fe20008001203 */
[----:B------:R-:W-:-:S04]  /*1be50*/  ULDC UR8, c[0x0][0x738] ;  /* 0x0001ce0000087ab9 */ /* 0x000fc80000000800 */
[----:B------:R-:W-:Y:S02]  /*1be60*/  IMAD.MOV R2, RZ, RZ, -R3 ;  /* 0x000000ffff027224 */ /* 0x000fe400078e0a03 */
[----:B------:R-:W-:Y:S01]  /*1be70*/  IMAD R5, R3, UR5, R12 ;  /* 0x0000000503057c24 */ /* 0x000fe2000f8e020c */
[----:B------:R-:W-:Y:S01]  /*1be80*/  MOV R3, 0x1 ;  /* 0x0000000100037802 */ /* 0x000fe20000000f00 */
[----:B------:R-:W-:Y:S01]  /*1be90*/  IMAD R13, R2, UR8, R13 ;  /* 0x00000008020d7c24 */ /* 0x000fe2000f8e020d */
[----:B------:R-:W-:Y:S01]  /*1bea0*/  ULDC UR8, c[0x0][0x710] ;  /* 0x0001c40000087ab9 */ /* 0x000fe20000000800 */
[----:B------:R-:W-:Y:S01]  /*1beb0*/  LOP3.LUT R2, R11, UR4, RZ, 0xc0, !PT ;  /* 0x000000040b027c12 */ /* 0x000fe2000f8ec0ff */
[----:B------:R-:W-:Y:S01]  /*1bec0*/  IMAD R8, R5, UR8, R8 ;  /* 0x0000000805087c24 */ /* 0x000fe2000f8e0208 */
[----:B------:R-:W-:-:S03]  /*1bed0*/  ULDC UR8, c[0x0][0x700] ;  /* 0x0001c00000087ab9 */ /* 0x000fc60000000800 */
[----:B------:R-:W-:-:S05]  /*1bee0*/  IMAD R13, R13, UR8, R2 ;  /* 0x000000080d0d7c24 */ /* 0x000fca000f8e0202 */
[----:B------:R-:W-:Y:S02]  /*1bef0*/  SEL R2, R13, R8, !P2 ;  /* 0x000000080d027207 */ /* 0x000fe40005000000 */
[----:B------:R-:W-:-:S07]  /*1bf00*/  SEL R4, R8, R13, !P2 ;  /* 0x0000000d08047207 */ /* 0x000fce0005000000 */
.L_x_425:
[----:B------:R-:W-:Y:S05]  /*1bf10*/  BSYNC B1 ;  /* 0x0000000000017941 */ /* 0x000fea0003800000 */
.L_x_424:
[----:B------:R-:W-:-:S13]  /*1bf20*/  LOP3.LUT P0, RZ, R3, 0xff, RZ, 0xc0, !PT ;  /* 0x000000ff03ff7812 */ /* 0x000fda000780c0ff */
[----:B------:R-:W-:Y:S05]  /*1bf30*/  @P0 BRA `(.L_x_428) ;  /* 0xfffffff000d00947 */ /* 0x000fea000383ffff */
[----:B------:R-:W-:Y:S05]  /*1bf40*/  BSYNC B0 ;  /* 0x0000000000007941 */ /* 0x000fea0003800000 */
.L_x_417:
[----:B------:R-:W-:-:S03]  /*1bf50*/  UMOV UR8, 0xffffffff ;  /* 0xffffffff00087882 */ /* 0x000fc60000000000 */
[----:B------:R-:W-:Y:S05]  /*1bf60*/  BRA.DIV UR8, `(.L_x_429) ;  /* 0x0000000208c07947 */ /* 0x000fea000b800000 */
[----:B------:R-:W-:-:S13]  /*1bf70*/  ELECT P0, URZ, PT ;  /* 0x00000000003f782f */ /* 0x000fda0003800000 */
.L_x_441:
[----:B------:R-:W-:Y:S04]  /*1bf80*/  BSSY B0, `(.L_x_430) ;  /* 0x000001a000007945 */ /* 0x000fe80003800000 */
[----:B------:R-:W-:Y:S05]  /*1bf90*/  @!P0 BRA `(.L_x_431) ;  /* 0x0000000000608947 */ /* 0x000fea0003800000 */
[----:B------:R-:W-:-:S04]  /*1bfa0*/  ULOP3.LUT UR8, UR6, 0x2, URZ, 0xfc, !UPT ;  /* 0x0000000206087892 */ /* 0x000fc8000f8efc3f */
[----:B------:R-:W-:-:S06]  /*1bfb0*/  UISETP.NE.AND UP0, UPT, UR8, 0x3, UPT ;  /* 0x000000030800788c */ /* 0x000fcc000bf05270 */
[----:B------:R-:W-:-:S13]  /*1bfc0*/  PLOP3.LUT P0, PT, PT, PT, UP0, 0x80, 0x0 ;  /* 0x000000000000781c */ /* 0x000fda0003f0f008 */
[----:B------:R-:W-:Y:S05]  /*1bfd0*/  @!P0 BRA `(.L_x_432) ;  /* 0x0000000000048947 */ /* 0x000fea0003800000 */
[----:B------:R-:W-:Y:S01]  /*1bfe0*/  BPT.TRAP 0x1 ;  /* 0x000000040000795c */ /* 0x000fe20000300000 */
.L_x_432:
[----:B------:R-:W0:Y:S01]  /*1bff0*/  S2R R3, SR_CgaCtaId ;  /* 0x0000000000037919 */ /* 0x000e220000008800 */
[----:B------:R-:W-:-:S04]  /*1c000*/  MOV R2, 0x400 ;  /* 0x0000040000027802 */ /* 0x000fc80000000f00 */
[----:B0-----:R-:W-:Y:S02]  /*1c010*/  LEA R3, R3, R2, 0x18 ;  /* 0x0000000203037211 */ /* 0x001fe400078ec0ff */
[----:B------:R-:W-:-:S03]  /*1c020*/  SHF.L.U32 R2, R0, 0x1f, RZ ;  /* 0x0000001f00027819 */ /* 0x000fc600000006ff */
[----:B------:R-:W-:-:S04]  /*1c030*/  VIADD R3, R3, 0x10 ;  /* 0x0000001003037836 */ /* 0x000fc80000000000 */
[----:B------:R-:W-:-:S04]  /*1c040*/  IMAD R5, R6, 0x8, R3 ;  /* 0x0000000806057824 */ /* 0x000fc800078e0203 */
[----:B------:R-:W0:Y:S02]  /*1c050*/  SYNCS.PHASECHK.TRANS64.TRYWAIT P0, [R5+URZ], R2 ;  /* 0x00000002050075a7 */ /* 0x000e24000800017f */
[----:B0-----:R-:W-:Y:S05]  /*1c060*/  @!P0 BRA `(.L_x_433) ;  /* 0x0000000000a08947 */ /* 0x001fea0003800000 */
.L_x_442:
[----:B------:R-:W-:-:S04]  /*1c070*/  IADD3 R6, R6, 0x1, RZ ;  /* 0x0000000106067810 */ /* 0x000fc80007ffe0ff */
[----:B------:R-:W-:-:S04]  /*1c080*/  ISETP.NE.AND P0, PT, R6, 0x2, PT ;  /* 0x000000020600780c */ /* 0x000fc80003f05270 */
[----:B0-----:R-:W-:Y:S02]  /*1c090*/  SEL R5, RZ, 0x1, P0 ;  /* 0x00000001ff057807 */ /* 0x001fe40000000000 */
[----:B------:R-:W-:Y:S02]  /*1c0a0*/  SEL R6, R6, RZ, P0 ;  /* 0x000000ff06067207 */ /* 0x000fe40000000000 */
[----:B------:R-:W-:-:S03]  /*1c0b0*/  LOP3.LUT R0, R0, R5, RZ, 0x3c, !PT ;  /* 0x0000000500007212 */ /* 0x000fc600078e3cff */
[----:B------:R-:W-:Y:S01]  /*1c0c0*/  IMAD R3, R6, 0x8, R3 ;  /* 0x0000000806037824 */ /* 0x000fe200078e0203 */
[----:B------:R-:W-:-:S07]  /*1c0d0*/  SHF.L.U32 R0, R0, 0x1f, RZ ;  /* 0x0000001f00007819 */ /* 0x000fce00000006ff */
.L_x_434:
[----:B0-----:R0:W1:Y:S02]  /*1c0e0*/  SYNCS.PHASECHK.TRANS64.TRYWAIT P0, [R3+URZ], R0 ;  /* 0x00000000030075a7 */ /* 0x001064000800017f */
[----:B-1----:R-:W-:Y:S05]  /*1c0f0*/  @!P0 NANOSLEEP.SYNCS 0x989680 ;  /* 0x009896800000895d */ /* 0x002fea0003900000 */
[----:B------:R-:W1:Y:S02]  /*1c100*/  @!P0 SYNCS.PHASECHK.TRANS64 P0, [R3+URZ], R0 ;  /* 0x00000000030085a7 */ /* 0x000e64000800007f */
[----:B-1----:R-:W-:Y:S05]  /*1c110*/  @!P0 BRA `(.L_x_434) ;  /* 0xfffffffc00f08947 */ /* 0x002fea000383ffff */
.L_x_431:
[----:B------:R-:W-:Y:S05]  /*1c120*/  BSYNC B0 ;  /* 0x0000000000007941 */ /* 0x000fea0003800000 */
.L_x_430:
[----:B------:R-:W-:Y:S05]  /*1c130*/  EXIT ;  /* 0x000000000000794d */ /* 0x000fea0003800000 */
.L_x_21:
[----:B---3--:R-:W-:-:S04]  /*1c140*/  IMAD.U32 R3, RZ, RZ, UR8 ;  /* 0x00000008ff037e24 */ /* 0x008fc8000f8e00ff */
[----:B------:R3:W4:Y:S03]  /*1c150*/  SYNCS.PHASECHK.TRANS64.TRYWAIT P0, [R3+URZ], R0 ;  /* 0x00000000030075a7 */ /* 0x000726000800017f */
[----:B----4-:R-:W-:Y:S05]  /*1c160*/  @!P0 NANOSLEEP.SYNCS 0x989680 ;  /* 0x009896800000895d */ /* 0x010fea0003900000 */
[----:B------:R-:W4:Y:S02]  /*1c170*/  @!P0 SYNCS.PHASECHK.TRANS64 P0, [R3+URZ], R0 ;  /* 0x00000000030085a7 */ /* 0x000f24000800007f */
[----:B----4-:R-:W-:Y:S05]  /*1c180*/  @!P0 BRA `(.L_x_21) ;  /* 0xfffffffc00ec8947 */ /* 0x010fea000383ffff */
[----:B------:R-:W-:Y:S05]  /*1c190*/  BRA `(.L_x_20) ;  /* 0xfffffe6000147947 */ /* 0x000fea000383ffff */
.L_x_418:
[----:B------:R-:W-:Y:S01]  /*1c1a0*/  BSSY B1, `(.L_x_435) ;  /* 0x0000006000017945 */ /* 0x000fe20003800000 */
[----:B------:R-:W-:-:S07]  /*1c1b0*/  MOV R3, 0xffffffff ;  /* 0xffffffff00037802 */ /* 0x000fce0000000f00 */
[----:B------:R-:W-:Y:S05]  /*1c1c0*/  WARPSYNC.COLLECTIVE R3, `(.L_x_436) ;  /* 0x00000000030c7348 */ /* 0x000fea0003c00000 */
[----:B------:R-:W-:Y:S02]  /*1c1d0*/  ELECT P0, UR62, PT ;  /* 0x00000000003e782f */ /* 0x000fe40003800000 */
[----:B------:R-:W-:Y:S01]  /*1c1e0*/  MOV R3, UR62 ;  /* 0x0000003e00037c02 */ /* 0x000fe20008000f00 */
[----:B------:R-:W-:Y:S10]  /*1c1f0*/  ENDCOLLECTIVE ;  /* 0x000000000000791b */ /* 0x000ff40003800000 */
.L_x_436:
[----:B------:R-:W-:Y:S05]  /*1c200*/  BSYNC B1 ;  /* 0x0000000000017941 */ /* 0x000fea0003800000 */
.L_x_435:
[----:B------:R-:W-:Y:S05]  /*1c210*/  BRA `(.L_x_437) ;  /* 0xfffffff000247947 */ /* 0x000fea000383ffff */
.L_x_421:
[----:B0-----:R0:W1:Y:S02]  /*1c220*/  SYNCS.PHASECHK.TRANS64.TRYWAIT P0, [R17+URZ+0x10], R18 ;  /* 0x00001012110075a7 */ /* 0x001064000800017f */
[----:B-1----:R-:W-:Y:S05]  /*1c230*/  @!P0 NANOSLEEP.SYNCS 0x989680 ;  /* 0x009896800000895d */ /* 0x002fea0003900000 */
[----:B------:R-:W1:Y:S02]  /*1c240*/  @!P0 SYNCS.PHASECHK.TRANS64 P0, [R17+URZ+0x10], R18 ;  /* 0x00001012110085a7 */ /* 0x000e64000800007f */
[----:B-1----:R-:W-:Y:S05]  /*1c250*/  @!P0 BRA `(.L_x_421) ;  /* 0xfffffffc00f08947 */ /* 0x002fea000383ffff */
[----:B------:R-:W-:Y:S05]  /*1c260*/  BRA `(.L_x_438) ;  /* 0xfffffff000607947 */ /* 0x000fea000383ffff */
.L_x_429:
[----:B------:R-:W-:Y:S01]  /*1c270*/  BSSY B0, `(.L_x_439) ;  /* 0x0000006000007945 */ /* 0x000fe20003800000 */
[----:B------:R-:W-:-:S07]  /*1c280*/  IMAD.MOV.U32 R3, RZ, RZ, -0x1 ;  /* 0xffffffffff037424 */ /* 0x000fce00078e00ff */
[----:B------:R-:W-:Y:S05]  /*1c290*/  WARPSYNC.COLLECTIVE R3, `(.L_x_440) ;  /* 0x00000000030c7348 */ /* 0x000fea0003c00000 */
[----:B------:R-:W-:Y:S02]  /*1c2a0*/  ELECT P0, UR62, PT ;  /* 0x00000000003e782f */ /* 0x000fe40003800000 */
[----:B------:R-:W-:Y:S01]  /*1c2b0*/  MOV R3, UR62 ;  /* 0x0000003e00037c02 */ /* 0x000fe20008000f00 */
[----:B------:R-:W-:Y:S10]  /*1c2c0*/  ENDCOLLECTIVE ;  /* 0x000000000000791b */ /* 0x000ff40003800000 */
.L_x_440:
[----:B------:R-:W-:Y:S05]  /*1c2d0*/  BSYNC B0 ;  /* 0x0000000000007941 */ /* 0x000fea0003800000 */
.L_x_439:
[----:B------:R-:W-:Y:S05]  /*1c2e0*/  BRA `(.L_x_441) ;  /* 0xfffffffc00247947 */ /* 0x000fea000383ffff */
.L_x_433:
[----:B0-----:R0:W1:Y:S02]  /*1c2f0*/  SYNCS.PHASECHK.TRANS64.TRYWAIT P0, [R5+URZ], R2 ;  /* 0x00000002050075a7 */ /* 0x001064000800017f */
[----:B-1----:R-:W-:Y:S05]  /*1c300*/  @!P0 NANOSLEEP.SYNCS 0x989680 ;  /* 0x009896800000895d */ /* 0x002fea0003900000 */
[----:B------:R-:W1:Y:S02]  /*1c310*/  @!P0 SYNCS.PHASECHK.TRANS64 P0, [R5+URZ], R2 ;  /* 0x00000002050085a7 */ /* 0x000e64000800007f */
[----:B-1----:R-:W-:Y:S05]  /*1c320*/  @!P0 BRA `(.L_x_433) ;  /* 0xfffffffc00f08947 */ /* 0x002fea000383ffff */
[----:B------:R-:W-:Y:S05]  /*1c330*/  BRA `(.L_x_442) ;  /* 0xfffffffc004c7947 */ /* 0x000fea000383ffff */
.L_x_443:
[----:B------:R-:W-:-:S00]  /*1c340*/  BRA `(.L_x_443) ;  /* 0xfffffffc00fc7947 */ /* 0x000fc0000383ffff */
[----:B------:R-:W-:-:S00]  /*1c350*/  NOP ;  /* 0x0000000000007918 */ /* 0x000fc00000000000 */
        /* <DEDUP_REMOVED lines=10> */
.L_x_444:


//--------------------- .nv.shared._ZN7cutlass13device_kernelINS_4gemm6kernel13GemmUniversalIN4cute5tupleIJiiiiEEENS1_10collective13CollectiveMmaINS1_40MainloopSm90TmaGmmaWarpSpecializedSparseILi2ENS5_IJNS4_1CILi2EEENSA_ILi1EEESC_EEENS1_35KernelTmaWarpSpecializedCooperativeEEENS5_IJNSA_ILi256EEESG_NSA_ILi128EEEEEENS_10bfloat16_tENS5_IJNS4_6LayoutINS5_IJiNS5_IJSB_iEEEiEEENS5_IJlNS5_IJSC_SB_EEElEEEEENSK_INS5_IJNS5_IJNS5_IJNSA_ILi8EEESB_NSA_ILi4EEEEEEiEEENS5_IJNS5_IJNSA_ILi16EEESB_SR_EEEiEEEiEEENS5_IJNS5_IJNS5_IJSH_SU_NSA_ILi2048EEEEEENSA_ILi8192EEEEEENS5_IJNS5_IJSC_NSA_ILi1024EEENSA_ILi32EEEEEElEEElEEEEEEEESJ_NS5_IJlSC_lEEENS4_8TiledMMAINS4_8MMA_AtomIJNS4_4SM904GMMA6SPARSE29GMMA_64x256x32_F32BF16BF16_SSILNS1D_5MajorE0ELS1G_0ELNS1D_7ScaleInE1ELS1H_1ELNS1D_9SparseSelE0EEEEEENSK_ISD_NS5_IJSC_NSA_ILi0EEES1L_EEEEENS5_IJNS4_10UnderscoreES1O_S1O_EEEEENS4_13SM90_TMA_LOADENS4_14ComposedLayoutINS4_7SwizzleILi3ELi4ELi3EEENS4_25smem_sparse_ptr_flag_bitsILi2ELi16EEENSK_INS5_IJNS5_IJSC_SQ_EEENS5_IJSB_NSA_ILi64EEEEEEEEENS5_IJNS5_IJS1L_SH_EEESN_EEEEEEEvNS4_8identityENS4_23SM90_TMA_LOAD_MULTICASTENS1S_IS1U_NS4_18smem_ptr_flag_bitsILi16EEENSK_INS5_IJSQ_S1Y_EEENS5_IJS1Y_SC_EEEEEEEvS25_EENS_8epilogue10collective6detail29Sm90TmaWarpSpecializedAdapterINS2F_15DefaultEpilogueIfNS5_IJSC_llEEES2J_NS2E_6thread17LinearCombinationIfLi1EffLNS2K_9ScaleType4KindE0ELNS_15FloatRoundStyleE2EfEENS1_15EpilogueDefaultEEEEEvvEEEEvNT_6ParamsE --------------------------
	.section	.nv.shared._ZN7cutlass13device_kernelINS_4gemm6kernel13GemmUniversalIN4cute5tupleIJiiiiEEENS1_10collective13CollectiveMmaINS1_40MainloopSm90TmaGmmaWarpSpecializedSparseILi2ENS5_IJNS4_1CILi2EEENSA_ILi1EEESC_EEENS1_35KernelTmaWarpSpecializedCooperativeEEENS5_IJNSA_ILi256EEESG_NSA_ILi128EEEEEENS_10bfloat16_tENS5_IJNS4_6LayoutINS5_IJiNS5_IJSB_iEEEiEEENS5_IJlNS5_IJSC_SB_EEElEEEEENSK_INS5_IJNS5_IJNS5_IJNSA_ILi8EEESB_NSA_ILi4EEEEEEiEEENS5_IJNS5_IJNSA_ILi16EEESB_SR_EEEiEEEiEEENS5_IJNS5_IJNS5_IJSH_SU_NSA_ILi2048EEEEEENSA_ILi8192EEEEEENS5_IJNS5_IJSC_NSA_ILi1024EEENSA_ILi32EEEEEElEEElEEEEEEEESJ_NS5_IJlSC_lEEENS4_8TiledMMAINS4_8MMA_AtomIJNS4_4SM904GMMA6SPARSE29GMMA_64x256x32_F32BF16BF16_SSILNS1D_5MajorE0ELS1G_0ELNS1D_7ScaleInE1ELS1H_1ELNS1D_9SparseSelE0EEEEEENSK_ISD_NS5_IJSC_NSA_ILi0EEES1L_EEEEENS5_IJNS4_10UnderscoreES1O_S1O_EEEEENS4_13SM90_TMA_LOADENS4_14ComposedLayoutINS4_7SwizzleILi3ELi4ELi3EEENS4_25smem_sparse_ptr_flag_bitsILi2ELi16EEENSK_INS5_IJNS5_IJSC_SQ_EEENS5_IJSB_NSA_ILi64EEEEEEEEENS5_IJNS5_IJS1L_SH_EEESN_EEEEEEEvNS4_8identityENS4_23SM90_TMA_LOAD_MULTICASTENS1S_IS1U_NS4_18smem_ptr_flag_bitsILi16EEENSK_INS5_IJSQ_S1Y_EEENS5_IJS1Y_SC_EEEEEEEvS25_EENS_8epilogue10collective6detail29Sm90TmaWarpSpecializedAdapterINS2F_15DefaultEpilogueIfNS5_IJSC_llEEES2J_NS2E_6thread17LinearCombinationIfLi1EffLNS2K_9ScaleType4KindE0ELNS_15FloatRoundStyleE2EfEENS1_15EpilogueDefaultEEEEEvvEEEEvNT_6ParamsE,"aw",@nobits
	.sectionflags	@""
	.align	16
	.zero		1024


//--------------------- .nv.shared.reserved.0     --------------------------
	.section	.nv.shared.reserved.0,"aw",@nobits
	.weak		__nv_reservedSMEM_offset_0_alias
	.size		__nv_reservedSMEM_offset_0_alias, 0, 0
	.other		__nv_reservedSMEM_offset_0_alias,@"STO_CUDA_RESERVED_SHARED STV_DEFAULT"
__nv_reservedSMEM_offset_0_alias:
	.zero		0


//--------------------- .nv.global                --------------------------
	.section	.nv.global,"aw",@nobits
.nv.global:
	.type		_ZN39_INTERNAL_78257949_4_k_cu_ef13d8b8_27914cute1_E,@object
	.size		_ZN39_INTERNAL_78257949_4_k_cu_ef13d8b8_27914cute1_E,(_ZN39_INTERNAL_78257949_4_k_cu_ef13d8b8_27914cuda3std3__45__cpo6cbeginE - _ZN39_INTERNAL_78257949_4_k_cu_ef13d8b8_27914cute1_E)
_ZN39_INTERNAL_78257949_4_k_cu_ef13d8b8_27914cute1_E:
	.zero		1
	.type		_ZN39_INTERNAL_78257949_4_k_cu_ef13d8b8_27914cuda3std3__45__cpo6cbeginE,@object
	.size		_ZN39_INTERNAL_78257949_4_k_cu_ef13d8b8_27914cuda3std3__45__cpo6cbeginE,(_ZN39_INTERNAL_78257949_4_k_cu_ef13d8b8_27914cuda3std3__48in_placeE - _ZN39_INTERNAL_78257949_4_k_cu_ef13d8b8_27914cuda3std3__45__cpo6cbeginE)
_ZN39_INTERNAL_78257949_4_k_cu_ef13d8b8_27914cuda3std3__45__cpo6cbeginE:
	.zero		1
	.type		_ZN39_INTERNAL_78257949_4_k_cu_ef13d8b8_27914cuda3std3__48in_placeE,@object
	.size		_ZN39_INTERNAL_78257949_4_k_cu_ef13d8b8_27914cuda3std3__48in_placeE,(_ZN39_INTERNAL_78257949_4_k_cu_ef13d8b8_27914cuda3std6ranges3__45__cpo9iter_moveE - _ZN39_INTERNAL_78257949_4_k_cu_ef13d8b8_27914cuda3std3__48in_placeE)
_ZN39_INTERNAL_78257949_4_k_cu_ef13d8b8_27914cuda3std3__48in_placeE:
	.zero		1
	.type		_ZN39_INTERNAL_78257949_4_k_cu_ef13d8b8_27914cuda3std6ranges3__45__cpo9iter_moveE,@object
	.size		_ZN39_INTERNAL_78257949_4_k_cu_ef13d8b8_27914cuda3std6ranges3__45__cpo9iter_moveE,(_ZN39_INTERNAL_78257949_4_k_cu_ef13d8b8_27914cuda3std3__45__cpo5beginE - _ZN39_INTERNAL_78257949_4_k_cu_ef13d8b8_27914cuda3std6ranges3__45__cpo9iter_moveE)
_ZN39_INTERNAL_78257949_4_k_cu_ef13d8b8_27914cuda3std6ranges3__45__cpo9iter_moveE:
	.zero		1
	.type		_ZN39_INTERNAL_78257949_4_k_cu_ef13d8b8_27914cuda3std3__45__cpo5beginE,@object
	.size		_ZN39_INTERNAL_78257949_4_k_cu_ef13d8b8_27914cuda3std3__45__cpo5beginE,(_ZN39_INTERNAL_78257949_4_k_cu_ef13d8b8_27914cuda3std3__441_GLOBAL__N__78257949_4_k_cu_ef13d8b8_27916ignoreE - _ZN39_INTERNAL_78257949_4_k_cu_ef13d8b8_27914cuda3std3__45__cpo5beginE)
_ZN39_INTERNAL_78257949_4_k_cu_ef13d8b8_27914cuda3std3__45__cpo5beginE:
	.zero		1
	.type		_ZN39_INTERNAL_78257949_4_k_cu_ef13d8b8_27914cuda3std3__441_GLOBAL__N__78257949_4_k_cu_ef13d8b8_27916ignoreE,@object
	.size		_ZN39_INTERNAL_78257949_4_k_cu_ef13d8b8_27914cuda3std3__441_GLOBAL__N__78257949_4_k_cu_ef13d8b8_27916ignoreE,(_ZN39_INTERNAL_78257949_4_k_cu_ef13d8b8_27914cute7productE - _ZN39_INTERNAL_78257949_4_k_cu_ef13d8b8_27914cuda3std3__441_GLOBAL__N__78257949_4_k_cu_ef13d8b8_27916ignoreE)
_ZN39_INTERNAL_78257949_4_k_cu_ef13d8b8_27914cuda3std3__441_GLOBAL__N__78257949_4_k_cu_ef13d8b8_27916ignoreE:
	.zero		1
	.type		_ZN39_INTERNAL_78257949_4_k_cu_ef13d8b8_27914cute7productE,@object
	.size		_ZN39_INTERNAL_78257949_4_k_cu_ef13d8b8_27914cute7productE,(_ZN39_INTERNAL_78257949_4_k_cu_ef13d8b8_27914cuda3std3__45__cpo3endE - _ZN39_INTERNAL_78257949_4_k_cu_ef13d8b8_27914cute7productE)
_ZN39_INTERNAL_78257949_4_k_cu_ef13d8b8_27914cute7productE:
	.zero		1
	.type		_ZN39_INTERNAL_78257949_4_k_cu_ef13d8b8_27914cuda3std3__45__cpo3endE,@object
	.size		_ZN39_INTERNAL_78257949_4_k_cu_ef13d8b8_27914cuda3std3__45__cpo3endE,(_ZN39_INTERNAL_78257949_4_k_cu_ef13d8b8_27914cuda3std3__419piecewise_constructE - _ZN39_INTERNAL_78257949_4_k_cu_ef13d8b8_27914cuda3std3__45__cpo3endE)
_ZN39_INTERNAL_78257949_4_k_cu_ef13d8b8_27914cuda3std3__45__cpo3endE:
	.zero		1
	.type		_ZN39_INTERNAL_78257949_4_k_cu_ef13d8b8_27914cuda3std3__419piecewise_constructE,@object
	.size		_ZN39_INTERNAL_78257949_4_k_cu_ef13d8b8_27914cuda3std3__419piecewise_constructE,(_ZN39_INTERNAL_78257949_4_k_cu_ef13d8b8_27914cuda3std3__45__cpo4cendE - _ZN39_INTERNAL_78257949_4_k_cu_ef13d8b8_27914cuda3std3__419piecewise_constructE)
_ZN39_INTERNAL_78257949_4_k_cu_ef13d8b8_27914cuda3std3__419piecewise_constructE:
	.zero		1
	.type		_ZN39_INTERNAL_78257949_4_k_cu_ef13d8b8_27914cuda3std3__45__cpo4cendE,@object
	.size		_ZN39_INTERNAL_78257949_4_k_cu_ef13d8b8_27914cuda3std3__45__cpo4cendE,(_ZN39_INTERNAL_78257949_4_k_cu_ef13d8b8_27914cuda3std6ranges3__45__cpo4swapE - _ZN39_INTERNAL_78257949_4_k_cu_ef13d8b8_27914cuda3std3__45__cpo4cendE)
_ZN39_INTERNAL_78257949_4_k_cu_ef13d8b8_27914cuda3std3__45__cpo4cendE:
	.zero		1
	.type		_ZN39_INTERNAL_78257949_4_k_cu_ef13d8b8_27914cuda3std6ranges3__45__cpo4swapE,@object
	.size		_ZN39_INTERNAL_78257949_4_k_cu_ef13d8b8_27914cuda3std6ranges3__45__cpo4swapE,(.L_7 - _ZN39_INTERNAL_78257949_4_k_cu_ef13d8b8_27914cuda3std6ranges3__45__cpo4swapE)
_ZN39_INTERNAL_78257949_4_k_cu_ef13d8b8_27914cuda3std6ranges3__45__cpo4swapE:
	.zero		1
.L_7:


//--------------------- .nv.constant0._ZN7cutlass13device_kernelINS_4gemm6kernel13GemmUniversalIN4cute5tupleIJiiiiEEENS1_10collective13CollectiveMmaINS1_40MainloopSm90TmaGmmaWarpSpecializedSparseILi2ENS5_IJNS4_1CILi2EEENSA_ILi1EEESC_EEENS1_35KernelTmaWarpSpecializedCooperativeEEENS5_IJNSA_ILi256EEESG_NSA_ILi128EEEEEENS_10bfloat16_tENS5_IJNS4_6LayoutINS5_IJiNS5_IJSB_iEEEiEEENS5_IJlNS5_IJSC_SB_EEElEEEEENSK_INS5_IJNS5_IJNS5_IJNSA_ILi8EEESB_NSA_ILi4EEEEEEiEEENS5_IJNS5_IJNSA_ILi16EEESB_SR_EEEiEEEiEEENS5_IJNS5_IJNS5_IJSH_SU_NSA_ILi2048EEEEEENSA_ILi8192EEEEEENS5_IJNS5_IJSC_NSA_ILi1024EEENSA_ILi32EEEEEElEEElEEEEEEEESJ_NS5_IJlSC_lEEENS4_8TiledMMAINS4_8MMA_AtomIJNS4_4SM904GMMA6SPARSE29GMMA_64x256x32_F32BF16BF16_SSILNS1D_5MajorE0ELS1G_0ELNS1D_7ScaleInE1ELS1H_1ELNS1D_9SparseSelE0EEEEEENSK_ISD_NS5_IJSC_NSA_ILi0EEES1L_EEEEENS5_IJNS4_10UnderscoreES1O_S1O_EEEEENS4_13SM90_TMA_LOADENS4_14ComposedLayoutINS4_7SwizzleILi3ELi4ELi3EEENS4_25smem_sparse_ptr_flag_bitsILi2ELi16EEENSK_INS5_IJNS5_IJSC_SQ_EEENS5_IJSB_NSA_ILi64EEEEEEEEENS5_IJNS5_IJS1L_SH_EEESN_EEEEEEEvNS4_8identityENS4_23SM90_TMA_LOAD_MULTICASTENS1S_IS1U_NS4_18smem_ptr_flag_bitsILi16EEENSK_INS5_IJSQ_S1Y_EEENS5_IJS1Y_SC_EEEEEEEvS25_EENS_8epilogue10collective6detail29Sm90TmaWarpSpecializedAdapterINS2F_15DefaultEpilogueIfNS5_IJSC_llEEES2J_NS2E_6thread17LinearCombinationIfLi1EffLNS2K_9ScaleType4KindE0ELNS_15FloatRoundStyleE2EfEENS1_15EpilogueDefaultEEEEEvvEEEEvNT_6ParamsE --------------------------
	.section	.nv.constant0._ZN7cutlass13device_kernelINS_4gemm6kernel13GemmUniversalIN4cute5tupleIJiiiiEEENS1_10collective13CollectiveMmaINS1_40MainloopSm90TmaGmmaWarpSpecializedSparseILi2ENS5_IJNS4_1CILi2EEENSA_ILi1EEESC_EEENS1_35KernelTmaWarpSpecializedCooperativeEEENS5_IJNSA_ILi256EEESG_NSA_ILi128EEEEEENS_10bfloat16_tENS5_IJNS4_6LayoutINS5_IJiNS5_IJSB_iEEEiEEENS5_IJlNS5_IJSC_SB_EEElEEEEENSK_INS5_IJNS5_IJNS5_IJNSA_ILi8EEESB_NSA_ILi4EEEEEEiEEENS5_IJNS5_IJNSA_ILi16EEESB_SR_EEEiEEEiEEENS5_IJNS5_IJNS5_IJSH_SU_NSA_ILi2048EEEEEENSA_ILi8192EEEEEENS5_IJNS5_IJSC_NSA_ILi1024EEENSA_ILi32EEEEEElEEElEEEEEEEESJ_NS5_IJlSC_lEEENS4_8TiledMMAINS4_8MMA_AtomIJNS4_4SM904GMMA6SPARSE29GMMA_64x256x32_F32BF16BF16_SSILNS1D_5MajorE0ELS1G_0ELNS1D_7ScaleInE1ELS1H_1ELNS1D_9SparseSelE0EEEEEENSK_ISD_NS5_IJSC_NSA_ILi0EEES1L_EEEEENS5_IJNS4_10UnderscoreES1O_S1O_EEEEENS4_13SM90_TMA_LOADENS4_14ComposedLayoutINS4_7SwizzleILi3ELi4ELi3EEENS4_25smem_sparse_ptr_flag_bitsILi2ELi16EEENSK_INS5_IJNS5_IJSC_SQ_EEENS5_IJSB_NSA_ILi64EEEEEEEEENS5_IJNS5_IJS1L_SH_EEESN_EEEEEEEvNS4_8identityENS4_23SM90_TMA_LOAD_MULTICASTENS1S_IS1U_NS4_18smem_ptr_flag_bitsILi16EEENSK_INS5_IJSQ_S1Y_EEENS5_IJS1Y_SC_EEEEEEEvS25_EENS_8epilogue10collective6detail29Sm90TmaWarpSpecializedAdapterINS2F_15DefaultEpilogueIfNS5_IJSC_llEEES2J_NS2E_6thread17LinearCombinationIfLi1EffLNS2K_9ScaleType4KindE0ELNS_15FloatRoundStyleE2EfEENS1_15EpilogueDefaultEEEEEvvEEEEvNT_6ParamsE,"a",@progbits
	.sectionflags	@""
	.align	4
.nv.constant0._ZN7cutlass13device_kernelINS_4gemm6kernel13GemmUniversalIN4cute5tupleIJiiiiEEENS1_10collective13CollectiveMmaINS1_40MainloopSm90TmaGmmaWarpSpecializedSparseILi2ENS5_IJNS4_1CILi2EEENSA_ILi1EEESC_EEENS1_35KernelTmaWarpSpecializedCooperativeEEENS5_IJNSA_ILi256EEESG_NSA_ILi128EEEEEENS_10bfloat16_tENS5_IJNS4_6LayoutINS5_IJiNS5_IJSB_iEEEiEEENS5_IJlNS5_IJSC_SB_EEElEEEEENSK_INS5_IJNS5_IJNS5_IJNSA_ILi8EEESB_NSA_ILi4EEEEEEiEEENS5_IJNS5_IJNSA_ILi16EEESB_SR_EEEiEEEiEEENS5_IJNS5_IJNS5_IJSH_SU_NSA_ILi2048EEEEEENSA_ILi8192EEEEEENS5_IJNS5_IJSC_NSA_ILi1024EEENSA_ILi32EEEEEElEEElEEEEEEEESJ_NS5_IJlSC_lEEENS4_8TiledMMAINS4_8MMA_AtomIJNS4_4SM904GMMA6SPARSE29GMMA_64x256x32_F32BF16BF16_SSILNS1D_5MajorE0ELS1G_0ELNS1D_7ScaleInE1ELS1H_1ELNS1D_9SparseSelE0EEEEEENSK_ISD_NS5_IJSC_NSA_ILi0EEES1L_EEEEENS5_IJNS4_10UnderscoreES1O_S1O_EEEEENS4_13SM90_TMA_LOADENS4_14ComposedLayoutINS4_7SwizzleILi3ELi4ELi3EEENS4_25smem_sparse_ptr_flag_bitsILi2ELi16EEENSK_INS5_IJNS5_IJSC_SQ_EEENS5_IJSB_NSA_ILi64EEEEEEEEENS5_IJNS5_IJS1L_SH_EEESN_EEEEEEEvNS4_8identityENS4_23SM90_TMA_LOAD_MULTICASTENS1S_IS1U_NS4_18smem_ptr_flag_bitsILi16EEENSK_INS5_IJSQ_S1Y_EEENS5_IJS1Y_SC_EEEEEEEvS25_EENS_8epilogue10collective6detail29Sm90TmaWarpSpecializedAdapterINS2F_15DefaultEpilogueIfNS5_IJSC_llEEES2J_NS2E_6thread17LinearCombinationIfLi1EffLNS2K_9ScaleType4KindE0ELNS_15FloatRoundStyleE2EfEENS1_15EpilogueDefaultEEEEEvvEEEEvNT_6ParamsE:
	.zero		1920


//--------------------- SYMBOLS --------------------------

	.type		.nv.reservedSmem.offset0,@object
	.size		.nv.reservedSmem.offset0,0x4
